	.target	sm_80

	.elftype	@"ET_EXEC"


//--------------------- .note.nv.tkinfo           --------------------------
	.section	.note.nv.tkinfo,"",@"SHT_NOTE"
	.sectionflags	@"SHF_NOTE_NV_TKINFO"
	.tkinfo
        /*0018*/ 	.word	0x00000002
        /*0030*/ 	.string	""
        /*0030*/ 	.string	"ptxas"
        /*0030*/ 	.string	"Cuda compilation tools, release 13.0, V13.0.88"
        /*0030*/ 	.string	"Build cuda_13.0.r13.0/compiler.36424714_0"
        /*0030*/ 	.string	"-arch sm_80 -m 64 "



//--------------------- .note.nv.cuinfo           --------------------------
	.section	.note.nv.cuinfo,"",@"SHT_NOTE"
	.sectionflags	@"SHF_NOTE_NV_CUINFO"
        /*0018*/ 	.short	0x0002
        /*001a*/ 	.short	0x0050
        /*001c*/ 	.short	0x0082
	.zero		2


//--------------------- .nv.info                  --------------------------
	.section	.nv.info,"",@"SHT_CUDA_INFO"
	.align	4


	//----- nvinfo : EIATTR_REGCOUNT
	.align		4
        /*0000*/ 	.byte	0x04, 0x2f
        /*0002*/ 	.short	(.L_29 - .L_28)
	.align		4
.L_28:
        /*0004*/ 	.word	index@(_ZN2at6native43_GLOBAL__N__c95f0927_10_LossCTC_cu_88d8892b29ctc_loss_log_alpha_gpu_kernelIdlEEvPT_PKS3_PKllPKT0_S8_lS4_llllllS8_lll)
        /*0008*/ 	.word	0x00000040


	//----- nvinfo : EIATTR_FRAME_SIZE
	.align		4
.L_29:
        /*000c*/ 	.byte	0x04, 0x11
        /*000e*/ 	.short	(.L_31 - .L_30)
	.align		4
.L_30:
        /*0010*/ 	.word	index@($__internal_7_$__cuda_sm20_div_u64)
        /*0014*/ 	.word	0x00000000


	//----- nvinfo : EIATTR_FRAME_SIZE
	.align		4
.L_31:
        /*0018*/ 	.byte	0x04, 0x11
        /*001a*/ 	.short	(.L_33 - .L_32)
	.align		4
.L_32:
        /*001c*/ 	.word	index@(_ZN2at6native43_GLOBAL__N__c95f0927_10_LossCTC_cu_88d8892b29ctc_loss_log_alpha_gpu_kernelIdlEEvPT_PKS3_PKllPKT0_S8_lS4_llllllS8_lll)
        /*0020*/ 	.word	0x00000000


	//----- nvinfo : EIATTR_REGCOUNT
	.align		4
.L_33:
        /*0024*/ 	.byte	0x04, 0x2f
        /*0026*/ 	.short	(.L_35 - .L_34)
	.align		4
.L_34:
        /*0028*/ 	.word	index@(_ZN2at6native43_GLOBAL__N__c95f0927_10_LossCTC_cu_88d8892b29ctc_loss_log_alpha_gpu_kernelIdiEEvPT_PKS3_PKllPKT0_S8_lS4_llllllS8_lll)
        /*002c*/ 	.word	0x00000040


	//----- nvinfo : EIATTR_FRAME_SIZE
	.align		4
.L_35:
        /*0030*/ 	.byte	0x04, 0x11
        /*0032*/ 	.short	(.L_37 - .L_36)
	.align		4
.L_36:
        /*0034*/ 	.word	index@($__internal_6_$__cuda_sm20_div_u64)
        /*0038*/ 	.word	0x00000000


	//----- nvinfo : EIATTR_FRAME_SIZE
	.align		4
.L_37:
        /*003c*/ 	.byte	0x04, 0x11
        /*003e*/ 	.short	(.L_39 - .L_38)
	.align		4
.L_38:
        /*0040*/ 	.word	index@(_ZN2at6native43_GLOBAL__N__c95f0927_10_LossCTC_cu_88d8892b29ctc_loss_log_alpha_gpu_kernelIdiEEvPT_PKS3_PKllPKT0_S8_lS4_llllllS8_lll)
        /*0044*/ 	.word	0x00000000


	//----- nvinfo : EIATTR_REGCOUNT
	.align		4
.L_39:
        /*0048*/ 	.byte	0x04, 0x2f
        /*004a*/ 	.short	(.L_41 - .L_40)
	.align		4
.L_40:
        /*004c*/ 	.word	index@(_ZN2at6native43_GLOBAL__N__c95f0927_10_LossCTC_cu_88d8892b29ctc_loss_log_alpha_gpu_kernelIflEEvPT_PKS3_PKllPKT0_S8_lS4_llllllS8_lll)
        /*0050*/ 	.word	0x0000003e


	//----- nvinfo : EIATTR_FRAME_SIZE
	.align		4
.L_41:
        /*0054*/ 	.byte	0x04, 0x11
        /*0056*/ 	.short	(.L_43 - .L_42)
	.align		4
.L_42:
        /*0058*/ 	.word	index@($__internal_5_$__cuda_sm20_div_u64)
        /*005c*/ 	.word	0x00000000


	//----- nvinfo : EIATTR_FRAME_SIZE
	.align		4
.L_43:
        /*0060*/ 	.byte	0x04, 0x11
        /*0062*/ 	.short	(.L_45 - .L_44)
	.align		4
.L_44:
        /*0064*/ 	.word	index@(_ZN2at6native43_GLOBAL__N__c95f0927_10_LossCTC_cu_88d8892b29ctc_loss_log_alpha_gpu_kernelIflEEvPT_PKS3_PKllPKT0_S8_lS4_llllllS8_lll)
        /*0068*/ 	.word	0x00000000


	//----- nvinfo : EIATTR_REGCOUNT
	.align		4
.L_45:
        /*006c*/ 	.byte	0x04, 0x2f
        /*006e*/ 	.short	(.L_47 - .L_46)
	.align		4
.L_46:
        /*0070*/ 	.word	index@(_ZN2at6native43_GLOBAL__N__c95f0927_10_LossCTC_cu_88d8892b29ctc_loss_log_alpha_gpu_kernelIfiEEvPT_PKS3_PKllPKT0_S8_lS4_llllllS8_lll)
        /*0074*/ 	.word	0x0000003e


	//----- nvinfo : EIATTR_FRAME_SIZE
	.align		4
.L_47:
        /*0078*/ 	.byte	0x04, 0x11
        /*007a*/ 	.short	(.L_49 - .L_48)
	.align		4
.L_48:
        /*007c*/ 	.word	index@($__internal_4_$__cuda_sm20_div_u64)
        /*0080*/ 	.word	0x00000000


	//----- nvinfo : EIATTR_FRAME_SIZE
	.align		4
.L_49:
        /*0084*/ 	.byte	0x04, 0x11
        /*0086*/ 	.short	(.L_51 - .L_50)
	.align		4
.L_50:
        /*0088*/ 	.word	index@(_ZN2at6native43_GLOBAL__N__c95f0927_10_LossCTC_cu_88d8892b29ctc_loss_log_alpha_gpu_kernelIfiEEvPT_PKS3_PKllPKT0_S8_lS4_llllllS8_lll)
        /*008c*/ 	.word	0x00000000


	//----- nvinfo : EIATTR_REGCOUNT
	.align		4
.L_51:
        /*0090*/ 	.byte	0x04, 0x2f
        /*0092*/ 	.short	(.L_53 - .L_52)
	.align		4
.L_52:
        /*0094*/ 	.word	index@(_ZN2at6native43_GLOBAL__N__c95f0927_10_LossCTC_cu_88d8892b37ctc_loss_backward_log_beta_gpu_kernelIdlEEvPT_PKS3_PKllPKT0_S8_lllllllS8_lll)
        /*0098*/ 	.word	0x0000003d


	//----- nvinfo : EIATTR_FRAME_SIZE
	.align		4
.L_53:
        /*009c*/ 	.byte	0x04, 0x11
        /*009e*/ 	.short	(.L_55 - .L_54)
	.align		4
.L_54:
        /*00a0*/ 	.word	index@($__internal_3_$__cuda_sm20_rem_s64)
        /*00a4*/ 	.word	0x00000000


	//----- nvinfo : EIATTR_FRAME_SIZE
	.align		4
.L_55:
        /*00a8*/ 	.byte	0x04, 0x11
        /*00aa*/ 	.short	(.L_57 - .L_56)
	.align		4
.L_56:
        /*00ac*/ 	.word	index@(_ZN2at6native43_GLOBAL__N__c95f0927_10_LossCTC_cu_88d8892b37ctc_loss_backward_log_beta_gpu_kernelIdlEEvPT_PKS3_PKllPKT0_S8_lllllllS8_lll)
        /*00b0*/ 	.word	0x00000000


	//----- nvinfo : EIATTR_REGCOUNT
	.align		4
.L_57:
        /*00b4*/ 	.byte	0x04, 0x2f
        /*00b6*/ 	.short	(.L_59 - .L_58)
	.align		4
.L_58:
        /*00b8*/ 	.word	index@(_ZN2at6native43_GLOBAL__N__c95f0927_10_LossCTC_cu_88d8892b45ctc_loss_backward_collect_nonblank_gpu_kernelIdlEEvPT_PKS3_lS6_S6_S6_PKlPKT0_S8_S6_llllllllllllS8_llb)
        /*00bc*/ 	.word	0x00000030


	//----- nvinfo : EIATTR_FRAME_SIZE
	.align		4
.L_59:
        /*00c0*/ 	.byte	0x04, 0x11
        /*00c2*/ 	.short	(.L_61 - .L_60)
	.align		4
.L_60:
        /*00c4*/ 	.word	index@(_ZN2at6native43_GLOBAL__N__c95f0927_10_LossCTC_cu_88d8892b45ctc_loss_backward_collect_nonblank_gpu_kernelIdlEEvPT_PKS3_lS6_S6_S6_PKlPKT0_S8_S6_llllllllllllS8_llb)
        /*00c8*/ 	.word	0x00000000


	//----- nvinfo : EIATTR_REGCOUNT
	.align		4
.L_61:
        /*00cc*/ 	.byte	0x04, 0x2f
        /*00ce*/ 	.short	(.L_63 - .L_62)
	.align		4
.L_62:
        /*00d0*/ 	.word	index@(_ZN2at6native43_GLOBAL__N__c95f0927_10_LossCTC_cu_88d8892b36ctc_loss_backward_collect_gpu_kernelIdlEEvPT_PKS3_lS6_S6_S6_PKllPKT0_S8_lS6_llllllllllllS8_llllb)
        /*00d4*/ 	.word	0x0000002e


	//----- nvinfo : EIATTR_FRAME_SIZE
	.align		4
.L_63:
        /*00d8*/ 	.byte	0x04, 0x11
        /*00da*/ 	.short	(.L_65 - .L_64)
	.align		4
.L_64:
        /*00dc*/ 	.word	index@(_ZN2at6native43_GLOBAL__N__c95f0927_10_LossCTC_cu_88d8892b36ctc_loss_backward_collect_gpu_kernelIdlEEvPT_PKS3_lS6_S6_S6_PKllPKT0_S8_lS6_llllllllllllS8_llllb)
        /*00e0*/ 	.word	0x00000000


	//----- nvinfo : EIATTR_REGCOUNT
	.align		4
.L_65:
        /*00e4*/ 	.byte	0x04, 0x2f
        /*00e6*/ 	.short	(.L_67 - .L_66)
	.align		4
.L_66:
        /*00e8*/ 	.word	index@(_ZN2at6native43_GLOBAL__N__c95f0927_10_LossCTC_cu_88d8892b30ctc_loss_zero_padded_gradientsIdEEvPT_PKlllllll)
        /*00ec*/ 	.word	0x00000020


	//----- nvinfo : EIATTR_FRAME_SIZE
	.align		4
.L_67:
        /*00f0*/ 	.byte	0x04, 0x11
        /*00f2*/ 	.short	(.L_69 - .L_68)
	.align		4
.L_68:
        /*00f4*/ 	.word	index@(_ZN2at6native43_GLOBAL__N__c95f0927_10_LossCTC_cu_88d8892b30ctc_loss_zero_padded_gradientsIdEEvPT_PKlllllll)
        /*00f8*/ 	.word	0x00000000


	//----- nvinfo : EIATTR_REGCOUNT
	.align		4
.L_69:
        /*00fc*/ 	.byte	0x04, 0x2f
        /*00fe*/ 	.short	(.L_71 - .L_70)
	.align		4
.L_70:
        /*0100*/ 	.word	index@(_ZN2at6native43_GLOBAL__N__c95f0927_10_LossCTC_cu_88d8892b37ctc_loss_backward_log_beta_gpu_kernelIdiEEvPT_PKS3_PKllPKT0_S8_lllllllS8_lll)
        /*0104*/ 	.word	0x0000003d


	//----- nvinfo : EIATTR_FRAME_SIZE
	.align		4
.L_71:
        /*0108*/ 	.byte	0x04, 0x11
        /*010a*/ 	.short	(.L_73 - .L_72)
	.align		4
.L_72:
        /*010c*/ 	.word	index@($__internal_2_$__cuda_sm20_rem_s64)
        /*0110*/ 	.word	0x00000000


	//----- nvinfo : EIATTR_FRAME_SIZE
	.align		4
.L_73:
        /*0114*/ 	.byte	0x04, 0x11
        /*0116*/ 	.short	(.L_75 - .L_74)
	.align		4
.L_74:
        /*0118*/ 	.word	index@(_ZN2at6native43_GLOBAL__N__c95f0927_10_LossCTC_cu_88d8892b37ctc_loss_backward_log_beta_gpu_kernelIdiEEvPT_PKS3_PKllPKT0_S8_lllllllS8_lll)
        /*011c*/ 	.word	0x00000000


	//----- nvinfo : EIATTR_REGCOUNT
	.align		4
.L_75:
        /*0120*/ 	.byte	0x04, 0x2f
        /*0122*/ 	.short	(.L_77 - .L_76)
	.align		4
.L_76:
        /*0124*/ 	.word	index@(_ZN2at6native43_GLOBAL__N__c95f0927_10_LossCTC_cu_88d8892b45ctc_loss_backward_collect_nonblank_gpu_kernelIdiEEvPT_PKS3_lS6_S6_S6_PKlPKT0_S8_S6_llllllllllllS8_llb)
        /*0128*/ 	.word	0x00000030


	//----- nvinfo : EIATTR_FRAME_SIZE
	.align		4
.L_77:
        /*012c*/ 	.byte	0x04, 0x11
        /*012e*/ 	.short	(.L_79 - .L_78)
	.align		4
.L_78:
        /*0130*/ 	.word	index@(_ZN2at6native43_GLOBAL__N__c95f0927_10_LossCTC_cu_88d8892b45ctc_loss_backward_collect_nonblank_gpu_kernelIdiEEvPT_PKS3_lS6_S6_S6_PKlPKT0_S8_S6_llllllllllllS8_llb)
        /*0134*/ 	.word	0x00000000


	//----- nvinfo : EIATTR_REGCOUNT
	.align		4
.L_79:
        /*0138*/ 	.byte	0x04, 0x2f
        /*013a*/ 	.short	(.L_81 - .L_80)
	.align		4
.L_80:
        /*013c*/ 	.word	index@(_ZN2at6native43_GLOBAL__N__c95f0927_10_LossCTC_cu_88d8892b36ctc_loss_backward_collect_gpu_kernelIdiEEvPT_PKS3_lS6_S6_S6_PKllPKT0_S8_lS6_llllllllllllS8_llllb)
        /*0140*/ 	.word	0x0000002e


	//----- nvinfo : EIATTR_FRAME_SIZE
	.align		4
.L_81:
        /*0144*/ 	.byte	0x04, 0x11
        /*0146*/ 	.short	(.L_83 - .L_82)
	.align		4
.L_82:
        /*0148*/ 	.word	index@(_ZN2at6native43_GLOBAL__N__c95f0927_10_LossCTC_cu_88d8892b36ctc_loss_backward_collect_gpu_kernelIdiEEvPT_PKS3_lS6_S6_S6_PKllPKT0_S8_lS6_llllllllllllS8_llllb)
        /*014c*/ 	.word	0x00000000


	//----- nvinfo : EIATTR_REGCOUNT
	.align		4
.L_83:
        /*0150*/ 	.byte	0x04, 0x2f
        /*0152*/ 	.short	(.L_85 - .L_84)
	.align		4
.L_84:
        /*0154*/ 	.word	index@(_ZN2at6native43_GLOBAL__N__c95f0927_10_LossCTC_cu_88d8892b37ctc_loss_backward_log_beta_gpu_kernelIflEEvPT_PKS3_PKllPKT0_S8_lllllllS8_lll)
        /*0158*/ 	.word	0x0000003f


	//----- nvinfo : EIATTR_FRAME_SIZE
	.align		4
.L_85:
        /*015c*/ 	.byte	0x04, 0x11
        /*015e*/ 	.short	(.L_87 - .L_86)
	.align		4
.L_86:
        /*0160*/ 	.word	index@($__internal_1_$__cuda_sm20_rem_s64)
        /*0164*/ 	.word	0x00000000


	//----- nvinfo : EIATTR_FRAME_SIZE
	.align		4
.L_87:
        /*0168*/ 	.byte	0x04, 0x11
        /*016a*/ 	.short	(.L_89 - .L_88)
	.align		4
.L_88:
        /*016c*/ 	.word	index@(_ZN2at6native43_GLOBAL__N__c95f0927_10_LossCTC_cu_88d8892b37ctc_loss_backward_log_beta_gpu_kernelIflEEvPT_PKS3_PKllPKT0_S8_lllllllS8_lll)
        /*0170*/ 	.word	0x00000000


	//----- nvinfo : EIATTR_REGCOUNT
	.align		4
.L_89:
        /*0174*/ 	.byte	0x04, 0x2f
        /*0176*/ 	.short	(.L_91 - .L_90)
	.align		4
.L_90:
        /*0178*/ 	.word	index@(_ZN2at6native43_GLOBAL__N__c95f0927_10_LossCTC_cu_88d8892b45ctc_loss_backward_collect_nonblank_gpu_kernelIflEEvPT_PKS3_lS6_S6_S6_PKlPKT0_S8_S6_llllllllllllS8_llb)
        /*017c*/ 	.word	0x00000028


	//----- nvinfo : EIATTR_FRAME_SIZE
	.align		4
.L_91:
        /*0180*/ 	.byte	0x04, 0x11
        /*0182*/ 	.short	(.L_93 - .L_92)
	.align		4
.L_92:
        /*0184*/ 	.word	index@(_ZN2at6native43_GLOBAL__N__c95f0927_10_LossCTC_cu_88d8892b45ctc_loss_backward_collect_nonblank_gpu_kernelIflEEvPT_PKS3_lS6_S6_S6_PKlPKT0_S8_S6_llllllllllllS8_llb)
        /*0188*/ 	.word	0x00000000


	//----- nvinfo : EIATTR_REGCOUNT
	.align		4
.L_93:
        /*018c*/ 	.byte	0x04, 0x2f
        /*018e*/ 	.short	(.L_95 - .L_94)
	.align		4
.L_94:
        /*0190*/ 	.word	index@(_ZN2at6native43_GLOBAL__N__c95f0927_10_LossCTC_cu_88d8892b36ctc_loss_backward_collect_gpu_kernelIflEEvPT_PKS3_lS6_S6_S6_PKllPKT0_S8_lS6_llllllllllllS8_llllb)
        /*0194*/ 	.word	0x00000038


	//----- nvinfo : EIATTR_FRAME_SIZE
	.align		4
.L_95:
        /*0198*/ 	.byte	0x04, 0x11
        /*019a*/ 	.short	(.L_97 - .L_96)
	.align		4
.L_96:
        /*019c*/ 	.word	index@(_ZN2at6native43_GLOBAL__N__c95f0927_10_LossCTC_cu_88d8892b36ctc_loss_backward_collect_gpu_kernelIflEEvPT_PKS3_lS6_S6_S6_PKllPKT0_S8_lS6_llllllllllllS8_llllb)
        /*01a0*/ 	.word	0x00000000


	//----- nvinfo : EIATTR_REGCOUNT
	.align		4
.L_97:
        /*01a4*/ 	.byte	0x04, 0x2f
        /*01a6*/ 	.short	(.L_99 - .L_98)
	.align		4
.L_98:
        /*01a8*/ 	.word	index@(_ZN2at6native43_GLOBAL__N__c95f0927_10_LossCTC_cu_88d8892b30ctc_loss_zero_padded_gradientsIfEEvPT_PKlllllll)
        /*01ac*/ 	.word	0x00000020


	//----- nvinfo : EIATTR_FRAME_SIZE
	.align		4
.L_99:
        /*01b0*/ 	.byte	0x04, 0x11
        /*01b2*/ 	.short	(.L_101 - .L_100)
	.align		4
.L_100:
        /*01b4*/ 	.word	index@(_ZN2at6native43_GLOBAL__N__c95f0927_10_LossCTC_cu_88d8892b30ctc_loss_zero_padded_gradientsIfEEvPT_PKlllllll)
        /*01b8*/ 	.word	0x00000000


	//----- nvinfo : EIATTR_REGCOUNT
	.align		4
.L_101:
        /*01bc*/ 	.byte	0x04, 0x2f
        /*01be*/ 	.short	(.L_103 - .L_102)
	.align		4
.L_102:
        /*01c0*/ 	.word	index@(_ZN2at6native43_GLOBAL__N__c95f0927_10_LossCTC_cu_88d8892b37ctc_loss_backward_log_beta_gpu_kernelIfiEEvPT_PKS3_PKllPKT0_S8_lllllllS8_lll)
        /*01c4*/ 	.word	0x0000003f


	//----- nvinfo : EIATTR_FRAME_SIZE
	.align		4
.L_103:
        /*01c8*/ 	.byte	0x04, 0x11
        /*01ca*/ 	.short	(.L_105 - .L_104)
	.align		4
.L_104:
        /*01cc*/ 	.word	index@($__internal_0_$__cuda_sm20_rem_s64)
        /*01d0*/ 	.word	0x00000000


	//----- nvinfo : EIATTR_FRAME_SIZE
	.align		4
.L_105:
        /*01d4*/ 	.byte	0x04, 0x11
        /*01d6*/ 	.short	(.L_107 - .L_106)
	.align		4
.L_106:
        /*01d8*/ 	.word	index@(_ZN2at6native43_GLOBAL__N__c95f0927_10_LossCTC_cu_88d8892b37ctc_loss_backward_log_beta_gpu_kernelIfiEEvPT_PKS3_PKllPKT0_S8_lllllllS8_lll)
        /*01dc*/ 	.word	0x00000000


	//----- nvinfo : EIATTR_REGCOUNT
	.align		4
.L_107:
        /*01e0*/ 	.byte	0x04, 0x2f
        /*01e2*/ 	.short	(.L_109 - .L_108)
	.align		4
.L_108:
        /*01e4*/ 	.word	index@(_ZN2at6native43_GLOBAL__N__c95f0927_10_LossCTC_cu_88d8892b45ctc_loss_backward_collect_nonblank_gpu_kernelIfiEEvPT_PKS3_lS6_S6_S6_PKlPKT0_S8_S6_llllllllllllS8_llb)
        /*01e8*/ 	.word	0x00000028


	//----- nvinfo : EIATTR_FRAME_SIZE
	.align		4
.L_109:
        /*01ec*/ 	.byte	0x04, 0x11
        /*01ee*/ 	.short	(.L_111 - .L_110)
	.align		4
.L_110:
        /*01f0*/ 	.word	index@(_ZN2at6native43_GLOBAL__N__c95f0927_10_LossCTC_cu_88d8892b45ctc_loss_backward_collect_nonblank_gpu_kernelIfiEEvPT_PKS3_lS6_S6_S6_PKlPKT0_S8_S6_llllllllllllS8_llb)
        /*01f4*/ 	.word	0x00000000


	//----- nvinfo : EIATTR_REGCOUNT
	.align		4
.L_111:
        /*01f8*/ 	.byte	0x04, 0x2f
        /*01fa*/ 	.short	(.L_113 - .L_112)
	.align		4
.L_112:
        /*01fc*/ 	.word	index@(_ZN2at6native43_GLOBAL__N__c95f0927_10_LossCTC_cu_88d8892b36ctc_loss_backward_collect_gpu_kernelIfiEEvPT_PKS3_lS6_S6_S6_PKllPKT0_S8_lS6_llllllllllllS8_llllb)
        /*0200*/ 	.word	0x00000038


	//----- nvinfo : EIATTR_FRAME_SIZE
	.align		4
.L_113:
        /*0204*/ 	.byte	0x04, 0x11
        /*0206*/ 	.short	(.L_115 - .L_114)
	.align		4
.L_114:
        /*0208*/ 	.word	index@(_ZN2at6native43_GLOBAL__N__c95f0927_10_LossCTC_cu_88d8892b36ctc_loss_backward_collect_gpu_kernelIfiEEvPT_PKS3_lS6_S6_S6_PKllPKT0_S8_lS6_llllllllllllS8_llllb)
        /*020c*/ 	.word	0x00000000


	//----- nvinfo : EIATTR_MIN_STACK_SIZE
	.align		4
.L_115:
        /*0210*/ 	.byte	0x04, 0x12
        /*0212*/ 	.short	(.L_117 - .L_116)
	.align		4
.L_116:
        /*0214*/ 	.word	index@(_ZN2at6native43_GLOBAL__N__c95f0927_10_LossCTC_cu_88d8892b36ctc_loss_backward_collect_gpu_kernelIfiEEvPT_PKS3_lS6_S6_S6_PKllPKT0_S8_lS6_llllllllllllS8_llllb)
        /*0218*/ 	.word	0x00000000


	//----- nvinfo : EIATTR_MIN_STACK_SIZE
	.align		4
.L_117:
        /*021c*/ 	.byte	0x04, 0x12
        /*021e*/ 	.short	(.L_119 - .L_118)
	.align		4
.L_118:
        /*0220*/ 	.word	index@(_ZN2at6native43_GLOBAL__N__c95f0927_10_LossCTC_cu_88d8892b45ctc_loss_backward_collect_nonblank_gpu_kernelIfiEEvPT_PKS3_lS6_S6_S6_PKlPKT0_S8_S6_llllllllllllS8_llb)
        /*0224*/ 	.word	0x00000000


	//----- nvinfo : EIATTR_MIN_STACK_SIZE
	.align		4
.L_119:
        /*0228*/ 	.byte	0x04, 0x12
        /*022a*/ 	.short	(.L_121 - .L_120)
	.align		4
.L_120:
        /*022c*/ 	.word	index@(_ZN2at6native43_GLOBAL__N__c95f0927_10_LossCTC_cu_88d8892b37ctc_loss_backward_log_beta_gpu_kernelIfiEEvPT_PKS3_PKllPKT0_S8_lllllllS8_lll)
        /*0230*/ 	.word	0x00000000


	//----- nvinfo : EIATTR_MIN_STACK_SIZE
	.align		4
.L_121:
        /*0234*/ 	.byte	0x04, 0x12
        /*0236*/ 	.short	(.L_123 - .L_122)
	.align		4
.L_122:
        /*0238*/ 	.word	index@(_ZN2at6native43_GLOBAL__N__c95f0927_10_LossCTC_cu_88d8892b30ctc_loss_zero_padded_gradientsIfEEvPT_PKlllllll)
        /*023c*/ 	.word	0x00000000


	//----- nvinfo : EIATTR_MIN_STACK_SIZE
	.align		4
.L_123:
        /*0240*/ 	.byte	0x04, 0x12
        /*0242*/ 	.short	(.L_125 - .L_124)
	.align		4
.L_124:
        /*0244*/ 	.word	index@(_ZN2at6native43_GLOBAL__N__c95f0927_10_LossCTC_cu_88d8892b36ctc_loss_backward_collect_gpu_kernelIflEEvPT_PKS3_lS6_S6_S6_PKllPKT0_S8_lS6_llllllllllllS8_llllb)
        /*0248*/ 	.word	0x00000000


	//----- nvinfo : EIATTR_MIN_STACK_SIZE
	.align		4
.L_125:
        /*024c*/ 	.byte	0x04, 0x12
        /*024e*/ 	.short	(.L_127 - .L_126)
	.align		4
.L_126:
        /*0250*/ 	.word	index@(_ZN2at6native43_GLOBAL__N__c95f0927_10_LossCTC_cu_88d8892b45ctc_loss_backward_collect_nonblank_gpu_kernelIflEEvPT_PKS3_lS6_S6_S6_PKlPKT0_S8_S6_llllllllllllS8_llb)
        /*0254*/ 	.word	0x00000000


	//----- nvinfo : EIATTR_MIN_STACK_SIZE
	.align		4
.L_127:
        /*0258*/ 	.byte	0x04, 0x12
        /*025a*/ 	.short	(.L_129 - .L_128)
	.align		4
.L_128:
        /*025c*/ 	.word	index@(_ZN2at6native43_GLOBAL__N__c95f0927_10_LossCTC_cu_88d8892b37ctc_loss_backward_log_beta_gpu_kernelIflEEvPT_PKS3_PKllPKT0_S8_lllllllS8_lll)
        /*0260*/ 	.word	0x00000000


	//----- nvinfo : EIATTR_MIN_STACK_SIZE
	.align		4
.L_129:
        /*0264*/ 	.byte	0x04, 0x12
        /*0266*/ 	.short	(.L_131 - .L_130)
	.align		4
.L_130:
        /*0268*/ 	.word	index@(_ZN2at6native43_GLOBAL__N__c95f0927_10_LossCTC_cu_88d8892b36ctc_loss_backward_collect_gpu_kernelIdiEEvPT_PKS3_lS6_S6_S6_PKllPKT0_S8_lS6_llllllllllllS8_llllb)
        /*026c*/ 	.word	0x00000000


	//----- nvinfo : EIATTR_MIN_STACK_SIZE
	.align		4
.L_131:
        /*0270*/ 	.byte	0x04, 0x12
        /*0272*/ 	.short	(.L_133 - .L_132)
	.align		4
.L_132:
        /*0274*/ 	.word	index@(_ZN2at6native43_GLOBAL__N__c95f0927_10_LossCTC_cu_88d8892b45ctc_loss_backward_collect_nonblank_gpu_kernelIdiEEvPT_PKS3_lS6_S6_S6_PKlPKT0_S8_S6_llllllllllllS8_llb)
        /*0278*/ 	.word	0x00000000


	//----- nvinfo : EIATTR_MIN_STACK_SIZE
	.align		4
.L_133:
        /*027c*/ 	.byte	0x04, 0x12
        /*027e*/ 	.short	(.L_135 - .L_134)
	.align		4
.L_134:
        /*0280*/ 	.word	index@(_ZN2at6native43_GLOBAL__N__c95f0927_10_LossCTC_cu_88d8892b37ctc_loss_backward_log_beta_gpu_kernelIdiEEvPT_PKS3_PKllPKT0_S8_lllllllS8_lll)
        /*0284*/ 	.word	0x00000000


	//----- nvinfo : EIATTR_MIN_STACK_SIZE
	.align		4
.L_135:
        /*0288*/ 	.byte	0x04, 0x12
        /*028a*/ 	.short	(.L_137 - .L_136)
	.align		4
.L_136:
        /*028c*/ 	.word	index@(_ZN2at6native43_GLOBAL__N__c95f0927_10_LossCTC_cu_88d8892b30ctc_loss_zero_padded_gradientsIdEEvPT_PKlllllll)
        /*0290*/ 	.word	0x00000000


	//----- nvinfo : EIATTR_MIN_STACK_SIZE
	.align		4
.L_137:
        /*0294*/ 	.byte	0x04, 0x12
        /*0296*/ 	.short	(.L_139 - .L_138)
	.align		4
.L_138:
        /*0298*/ 	.word	index@(_ZN2at6native43_GLOBAL__N__c95f0927_10_LossCTC_cu_88d8892b36ctc_loss_backward_collect_gpu_kernelIdlEEvPT_PKS3_lS6_S6_S6_PKllPKT0_S8_lS6_llllllllllllS8_llllb)
        /*029c*/ 	.word	0x00000000


	//----- nvinfo : EIATTR_MIN_STACK_SIZE
	.align		4
.L_139:
        /*02a0*/ 	.byte	0x04, 0x12
        /*02a2*/ 	.short	(.L_141 - .L_140)
	.align		4
.L_140:
        /*02a4*/ 	.word	index@(_ZN2at6native43_GLOBAL__N__c95f0927_10_LossCTC_cu_88d8892b45ctc_loss_backward_collect_nonblank_gpu_kernelIdlEEvPT_PKS3_lS6_S6_S6_PKlPKT0_S8_S6_llllllllllllS8_llb)
        /*02a8*/ 	.word	0x00000000


	//----- nvinfo : EIATTR_MIN_STACK_SIZE
	.align		4
.L_141:
        /*02ac*/ 	.byte	0x04, 0x12
        /*02ae*/ 	.short	(.L_143 - .L_142)
	.align		4
.L_142:
        /*02b0*/ 	.word	index@(_ZN2at6native43_GLOBAL__N__c95f0927_10_LossCTC_cu_88d8892b37ctc_loss_backward_log_beta_gpu_kernelIdlEEvPT_PKS3_PKllPKT0_S8_lllllllS8_lll)
        /*02b4*/ 	.word	0x00000000


	//----- nvinfo : EIATTR_MIN_STACK_SIZE
	.align		4
.L_143:
        /*02b8*/ 	.byte	0x04, 0x12
        /*02ba*/ 	.short	(.L_145 - .L_144)
	.align		4
.L_144:
        /*02bc*/ 	.word	index@(_ZN2at6native43_GLOBAL__N__c95f0927_10_LossCTC_cu_88d8892b29ctc_loss_log_alpha_gpu_kernelIfiEEvPT_PKS3_PKllPKT0_S8_lS4_llllllS8_lll)
        /*02c0*/ 	.word	0x00000000


	//----- nvinfo : EIATTR_MIN_STACK_SIZE
	.align		4
.L_145:
        /*02c4*/ 	.byte	0x04, 0x12
        /*02c6*/ 	.short	(.L_147 - .L_146)
	.align		4
.L_146:
        /*02c8*/ 	.word	index@(_ZN2at6native43_GLOBAL__N__c95f0927_10_LossCTC_cu_88d8892b29ctc_loss_log_alpha_gpu_kernelIflEEvPT_PKS3_PKllPKT0_S8_lS4_llllllS8_lll)
        /*02cc*/ 	.word	0x00000000


	//----- nvinfo : EIATTR_MIN_STACK_SIZE
	.align		4
.L_147:
        /*02d0*/ 	.byte	0x04, 0x12
        /*02d2*/ 	.short	(.L_149 - .L_148)
	.align		4
.L_148:
        /*02d4*/ 	.word	index@(_ZN2at6native43_GLOBAL__N__c95f0927_10_LossCTC_cu_88d8892b29ctc_loss_log_alpha_gpu_kernelIdiEEvPT_PKS3_PKllPKT0_S8_lS4_llllllS8_lll)
        /*02d8*/ 	.word	0x00000000


	//----- nvinfo : EIATTR_MIN_STACK_SIZE
	.align		4
.L_149:
        /*02dc*/ 	.byte	0x04, 0x12
        /*02de*/ 	.short	(.L_151 - .L_150)
	.align		4
.L_150:
        /*02e0*/ 	.word	index@(_ZN2at6native43_GLOBAL__N__c95f0927_10_LossCTC_cu_88d8892b29ctc_loss_log_alpha_gpu_kernelIdlEEvPT_PKS3_PKllPKT0_S8_lS4_llllllS8_lll)
        /*02e4*/ 	.word	0x00000000
.L_151:


//--------------------- .nv.info._ZN2at6native43_GLOBAL__N__c95f0927_10_LossCTC_cu_88d8892b36ctc_loss_backward_collect_gpu_kernelIfiEEvPT_PKS3_lS6_S6_S6_PKllPKT0_S8_lS6_llllllllllllS8_llllb --------------------------
	.section	.nv.info._ZN2at6native43_GLOBAL__N__c95f0927_10_LossCTC_cu_88d8892b36ctc_loss_backward_collect_gpu_kernelIfiEEvPT_PKS3_lS6_S6_S6_PKllPKT0_S8_lS6_llllllllllllS8_llllb,"",@"SHT_CUDA_INFO"
	.sectionflags	@""
	.align	4


	//----- nvinfo : EIATTR_CUDA_API_VERSION
	.align		4
        /*0000*/ 	.byte	0x04, 0x37
        /*0002*/ 	.short	(.L_153 - .L_152)
.L_152:
        /*0004*/ 	.word	0x00000082


	//----- nvinfo : EIATTR_SW2861232_WAR
	.align		4
.L_153:
        /*0008*/ 	.byte	0x01, 0x35
	.zero		2


	//----- nvinfo : EIATTR_PARAM_CBANK
	.align		4
        /*000c*/ 	.byte	0x04, 0x0a
        /*000e*/ 	.short	(.L_155 - .L_154)
	.align		4
.L_154:
        /*0010*/ 	.word	index@(.nv.constant0._ZN2at6native43_GLOBAL__N__c95f0927_10_LossCTC_cu_88d8892b36ctc_loss_backward_collect_gpu_kernelIfiEEvPT_PKS3_lS6_S6_S6_PKllPKT0_S8_lS6_llllllllllllS8_llllb)
        /*0014*/ 	.short	0x0160
        /*0016*/ 	.short	0x00e9


	//----- nvinfo : EIATTR_CBANK_PARAM_SIZE
	.align		4
.L_155:
        /*0018*/ 	.byte	0x03, 0x19
        /*001a*/ 	.short	0x00e9


	//----- nvinfo : EIATTR_KPARAM_INFO
	.align		4
        /*001c*/ 	.byte	0x04, 0x17
        /*001e*/ 	.short	(.L_157 - .L_156)
.L_156:
        /*0020*/ 	.word	0x00000000
        /*0024*/ 	.short	0x001d
        /*0026*/ 	.short	0x00e8
        /*0028*/ 	.byte	0x00, 0xf0, 0x05, 0x00


	//----- nvinfo : EIATTR_KPARAM_INFO
	.align		4
.L_157:
        /*002c*/ 	.byte	0x04, 0x17
        /*002e*/ 	.short	(.L_159 - .L_158)
.L_158:
        /*0030*/ 	.word	0x00000000
        /*0034*/ 	.short	0x001c
        /*0036*/ 	.short	0x00e0
        /*0038*/ 	.byte	0x00, 0xf0, 0x21, 0x00


	//----- nvinfo : EIATTR_KPARAM_INFO
	.align		4
.L_159:
        /*003c*/ 	.byte	0x04, 0x17
        /*003e*/ 	.short	(.L_161 - .L_160)
.L_160:
        /*0040*/ 	.word	0x00000000
        /*0044*/ 	.short	0x001b
        /*0046*/ 	.short	0x00d8
        /*0048*/ 	.byte	0x00, 0xf0, 0x21, 0x00


	//----- nvinfo : EIATTR_KPARAM_INFO
	.align		4
.L_161:
        /*004c*/ 	.byte	0x04, 0x17
        /*004e*/ 	.short	(.L_163 - .L_162)
.L_162:
        /*0050*/ 	.word	0x00000000
        /*0054*/ 	.short	0x001a
        /*0056*/ 	.short	0x00d0
        /*0058*/ 	.byte	0x00, 0xf0, 0x21, 0x00


	//----- nvinfo : EIATTR_KPARAM_INFO
	.align		4
.L_163:
        /*005c*/ 	.byte	0x04, 0x17
        /*005e*/ 	.short	(.L_165 - .L_164)
.L_164:
        /*0060*/ 	.word	0x00000000
        /*0064*/ 	.short	0x0019
        /*0066*/ 	.short	0x00c8
        /*0068*/ 	.byte	0x00, 0xf0, 0x21, 0x00


	//----- nvinfo : EIATTR_KPARAM_INFO
	.align		4
.L_165:
        /*006c*/ 	.byte	0x04, 0x17
        /*006e*/ 	.short	(.L_167 - .L_166)
.L_166:
        /*0070*/ 	.word	0x00000000
        /*0074*/ 	.short	0x0018
        /*0076*/ 	.short	0x00c0
        /*0078*/ 	.byte	0x00, 0xf0, 0x21, 0x00


	//----- nvinfo : EIATTR_KPARAM_INFO
	.align		4
.L_167:
        /*007c*/ 	.byte	0x04, 0x17
        /*007e*/ 	.short	(.L_169 - .L_168)
.L_168:
        /*0080*/ 	.word	0x00000000
        /*0084*/ 	.short	0x0017
        /*0086*/ 	.short	0x00b8
        /*0088*/ 	.byte	0x00, 0xf0, 0x21, 0x00


	//----- nvinfo : EIATTR_KPARAM_INFO
	.align		4
.L_169:
        /*008c*/ 	.byte	0x04, 0x17
        /*008e*/ 	.short	(.L_171 - .L_170)
.L_170:
        /*0090*/ 	.word	0x00000000
        /*0094*/ 	.short	0x0016
        /*0096*/ 	.short	0x00b0
        /*0098*/ 	.byte	0x00, 0xf0, 0x21, 0x00


	//----- nvinfo : EIATTR_KPARAM_INFO
	.align		4
.L_171:
        /*009c*/ 	.byte	0x04, 0x17
        /*009e*/ 	.short	(.L_173 - .L_172)
.L_172:
        /*00a0*/ 	.word	0x00000000
        /*00a4*/ 	.short	0x0015
        /*00a6*/ 	.short	0x00a8
        /*00a8*/ 	.byte	0x00, 0xf0, 0x21, 0x00


	//----- nvinfo : EIATTR_KPARAM_INFO
	.align		4
.L_173:
        /*00ac*/ 	.byte	0x04, 0x17
        /*00ae*/ 	.short	(.L_175 - .L_174)
.L_174:
        /*00b0*/ 	.word	0x00000000
        /*00b4*/ 	.short	0x0014
        /*00b6*/ 	.short	0x00a0
        /*00b8*/ 	.byte	0x00, 0xf0, 0x21, 0x00


	//----- nvinfo : EIATTR_KPARAM_INFO
	.align		4
.L_175:
        /*00bc*/ 	.byte	0x04, 0x17
        /*00be*/ 	.short	(.L_177 - .L_176)
.L_176:
        /*00c0*/ 	.word	0x00000000
        /*00c4*/ 	.short	0x0013
        /*00c6*/ 	.short	0x0098
        /*00c8*/ 	.byte	0x00, 0xf0, 0x21, 0x00


	//----- nvinfo : EIATTR_KPARAM_INFO
	.align		4
.L_177:
        /*00cc*/ 	.byte	0x04, 0x17
        /*00ce*/ 	.short	(.L_179 - .L_178)
.L_178:
        /*00d0*/ 	.word	0x00000000
        /*00d4*/ 	.short	0x0012
        /*00d6*/ 	.short	0x0090
        /*00d8*/ 	.byte	0x00, 0xf0, 0x21, 0x00


	//----- nvinfo : EIATTR_KPARAM_INFO
	.align		4
.L_179:
        /*00dc*/ 	.byte	0x04, 0x17
        /*00de*/ 	.short	(.L_181 - .L_180)
.L_180:
        /*00e0*/ 	.word	0x00000000
        /*00e4*/ 	.short	0x0011
        /*00e6*/ 	.short	0x0088
        /*00e8*/ 	.byte	0x00, 0xf0, 0x21, 0x00


	//----- nvinfo : EIATTR_KPARAM_INFO
	.align		4
.L_181:
        /*00ec*/ 	.byte	0x04, 0x17
        /*00ee*/ 	.short	(.L_183 - .L_182)
.L_182:
        /*00f0*/ 	.word	0x00000000
        /*00f4*/ 	.short	0x0010
        /*00f6*/ 	.short	0x0080
        /*00f8*/ 	.byte	0x00, 0xf0, 0x21, 0x00


	//----- nvinfo : EIATTR_KPARAM_INFO
	.align		4
.L_183:
        /*00fc*/ 	.byte	0x04, 0x17
        /*00fe*/ 	.short	(.L_185 - .L_184)
.L_184:
        /*0100*/ 	.word	0x00000000
        /*0104*/ 	.short	0x000f
        /*0106*/ 	.short	0x0078
        /*0108*/ 	.byte	0x00, 0xf0, 0x21, 0x00


	//----- nvinfo : EIATTR_KPARAM_INFO
	.align		4
.L_185:
        /*010c*/ 	.byte	0x04, 0x17
        /*010e*/ 	.short	(.L_187 - .L_186)
.L_186:
        /*0110*/ 	.word	0x00000000
        /*0114*/ 	.short	0x000e
        /*0116*/ 	.short	0x0070
        /*0118*/ 	.byte	0x00, 0xf0, 0x21, 0x00


	//----- nvinfo : EIATTR_KPARAM_INFO
	.align		4
.L_187:
        /*011c*/ 	.byte	0x04, 0x17
        /*011e*/ 	.short	(.L_189 - .L_188)
.L_188:
        /*0120*/ 	.word	0x00000000
        /*0124*/ 	.short	0x000d
        /*0126*/ 	.short	0x0068
        /*0128*/ 	.byte	0x00, 0xf0, 0x21, 0x00


	//----- nvinfo : EIATTR_KPARAM_INFO
	.align		4
.L_189:
        /*012c*/ 	.byte	0x04, 0x17
        /*012e*/ 	.short	(.L_191 - .L_190)
.L_190:
        /*0130*/ 	.word	0x00000000
        /*0134*/ 	.short	0x000c
        /*0136*/ 	.short	0x0060
        /*0138*/ 	.byte	0x00, 0xf0, 0x21, 0x00


	//----- nvinfo : EIATTR_KPARAM_INFO
	.align		4
.L_191:
        /*013c*/ 	.byte	0x04, 0x17
        /*013e*/ 	.short	(.L_193 - .L_192)
.L_192:
        /*0140*/ 	.word	0x00000000
        /*0144*/ 	.short	0x000b
        /*0146*/ 	.short	0x0058
        /*0148*/ 	.byte	0x00, 0xf0, 0x21, 0x00


	//----- nvinfo : EIATTR_KPARAM_INFO
	.align		4
.L_193:
        /*014c*/ 	.byte	0x04, 0x17
        /*014e*/ 	.short	(.L_195 - .L_194)
.L_194:
        /*0150*/ 	.word	0x00000000
        /*0154*/ 	.short	0x000a
        /*0156*/ 	.short	0x0050
        /*0158*/ 	.byte	0x00, 0xf0, 0x21, 0x00


	//----- nvinfo : EIATTR_KPARAM_INFO
	.align		4
.L_195:
        /*015c*/ 	.byte	0x04, 0x17
        /*015e*/ 	.short	(.L_197 - .L_196)
.L_196:
        /*0160*/ 	.word	0x00000000
        /*0164*/ 	.short	0x0009
        /*0166*/ 	.short	0x0048
        /*0168*/ 	.byte	0x00, 0xf0, 0x21, 0x00


	//----- nvinfo : EIATTR_KPARAM_INFO
	.align		4
.L_197:
        /*016c*/ 	.byte	0x04, 0x17
        /*016e*/ 	.short	(.L_199 - .L_198)
.L_198:
        /*0170*/ 	.word	0x00000000
        /*0174*/ 	.short	0x0008
        /*0176*/ 	.short	0x0040
        /*0178*/ 	.byte	0x00, 0xf0, 0x21, 0x00


	//----- nvinfo : EIATTR_KPARAM_INFO
	.align		4
.L_199:
        /*017c*/ 	.byte	0x04, 0x17
        /*017e*/ 	.short	(.L_201 - .L_200)
.L_200:
        /*0180*/ 	.word	0x00000000
        /*0184*/ 	.short	0x0007
        /*0186*/ 	.short	0x0038
        /*0188*/ 	.byte	0x00, 0xf0, 0x21, 0x00


	//----- nvinfo : EIATTR_KPARAM_INFO
	.align		4
.L_201:
        /*018c*/ 	.byte	0x04, 0x17
        /*018e*/ 	.short	(.L_203 - .L_202)
.L_202:
        /*0190*/ 	.word	0x00000000
        /*0194*/ 	.short	0x0006
        /*0196*/ 	.short	0x0030
        /*0198*/ 	.byte	0x00, 0xf0, 0x21, 0x00


	//----- nvinfo : EIATTR_KPARAM_INFO
	.align		4
.L_203:
        /*019c*/ 	.byte	0x04, 0x17
        /*019e*/ 	.short	(.L_205 - .L_204)
.L_204:
        /*01a0*/ 	.word	0x00000000
        /*01a4*/ 	.short	0x0005
        /*01a6*/ 	.short	0x0028
        /*01a8*/ 	.byte	0x00, 0xf0, 0x21, 0x00


	//----- nvinfo : EIATTR_KPARAM_INFO
	.align		4
.L_205:
        /*01ac*/ 	.byte	0x04, 0x17
        /*01ae*/ 	.short	(.L_207 - .L_206)
.L_206:
        /*01b0*/ 	.word	0x00000000
        /*01b4*/ 	.short	0x0004
        /*01b6*/ 	.short	0x0020
        /*01b8*/ 	.byte	0x00, 0xf0, 0x21, 0x00


	//----- nvinfo : EIATTR_KPARAM_INFO
	.align		4
.L_207:
        /*01bc*/ 	.byte	0x04, 0x17
        /*01be*/ 	.short	(.L_209 - .L_208)
.L_208:
        /*01c0*/ 	.word	0x00000000
        /*01c4*/ 	.short	0x0003
        /*01c6*/ 	.short	0x0018
        /*01c8*/ 	.byte	0x00, 0xf0, 0x21, 0x00


	//----- nvinfo : EIATTR_KPARAM_INFO
	.align		4
.L_209:
        /*01cc*/ 	.byte	0x04, 0x17
        /*01ce*/ 	.short	(.L_211 - .L_210)
.L_210:
        /*01d0*/ 	.word	0x00000000
        /*01d4*/ 	.short	0x0002
        /*01d6*/ 	.short	0x0010
        /*01d8*/ 	.byte	0x00, 0xf0, 0x21, 0x00


	//----- nvinfo : EIATTR_KPARAM_INFO
	.align		4
.L_211:
        /*01dc*/ 	.byte	0x04, 0x17
        /*01de*/ 	.short	(.L_213 - .L_212)
.L_212:
        /*01e0*/ 	.word	0x00000000
        /*01e4*/ 	.short	0x0001
        /*01e6*/ 	.short	0x0008
        /*01e8*/ 	.byte	0x00, 0xf0, 0x21, 0x00


	//----- nvinfo : EIATTR_KPARAM_INFO
	.align		4
.L_213:
        /*01ec*/ 	.byte	0x04, 0x17
        /*01ee*/ 	.short	(.L_215 - .L_214)
.L_214:
        /*01f0*/ 	.word	0x00000000
        /*01f4*/ 	.short	0x0000
        /*01f6*/ 	.short	0x0000
        /*01f8*/ 	.byte	0x00, 0xf0, 0x21, 0x00


	//----- nvinfo : EIATTR_MAXREG_COUNT
	.align		4
.L_215:
        /*01fc*/ 	.byte	0x03, 0x1b
        /*01fe*/ 	.short	0x00ff


	//----- nvinfo : EIATTR_MERCURY_ISA_VERSION
	.align		4
        /*0200*/ 	.byte	0x03, 0x5f
        /*0202*/ 	.short	0x0000


	//----- nvinfo : EIATTR_EXIT_INSTR_OFFSETS
	.align		4
        /*0204*/ 	.byte	0x04, 0x1c
        /*0206*/ 	.short	(.L_217 - .L_216)


	//   ....[0]....
.L_216:
        /*0208*/ 	.word	0x000000c0


	//   ....[1]....
        /*020c*/ 	.word	0x00001840


	//   ....[2]....
        /*0210*/ 	.word	0x000021d0


	//   ....[3]....
        /*0214*/ 	.word	0x00002560


	//----- nvinfo : EIATTR_CRS_STACK_SIZE
	.align		4
.L_217:
        /*0218*/ 	.byte	0x04, 0x1e
        /*021a*/ 	.short	(.L_219 - .L_218)
.L_218:
        /*021c*/ 	.word	0x00000000
.L_219:


//--------------------- .nv.info._ZN2at6native43_GLOBAL__N__c95f0927_10_LossCTC_cu_88d8892b45ctc_loss_backward_collect_nonblank_gpu_kernelIfiEEvPT_PKS3_lS6_S6_S6_PKlPKT0_S8_S6_llllllllllllS8_llb --------------------------
	.section	.nv.info._ZN2at6native43_GLOBAL__N__c95f0927_10_LossCTC_cu_88d8892b45ctc_loss_backward_collect_nonblank_gpu_kernelIfiEEvPT_PKS3_lS6_S6_S6_PKlPKT0_S8_S6_llllllllllllS8_llb,"",@"SHT_CUDA_INFO"
	.sectionflags	@""
	.align	4


	//----- nvinfo : EIATTR_CUDA_API_VERSION
	.align		4
        /*0000*/ 	.byte	0x04, 0x37
        /*0002*/ 	.short	(.L_221 - .L_220)
.L_220:
        /*0004*/ 	.word	0x00000082


	//----- nvinfo : EIATTR_SW2861232_WAR
	.align		4
.L_221:
        /*0008*/ 	.byte	0x01, 0x35
	.zero		2


	//----- nvinfo : EIATTR_PARAM_CBANK
	.align		4
        /*000c*/ 	.byte	0x04, 0x0a
        /*000e*/ 	.short	(.L_223 - .L_222)
	.align		4
.L_222:
        /*0010*/ 	.word	index@(.nv.constant0._ZN2at6native43_GLOBAL__N__c95f0927_10_LossCTC_cu_88d8892b45ctc_loss_backward_collect_nonblank_gpu_kernelIfiEEvPT_PKS3_lS6_S6_S6_PKlPKT0_S8_S6_llllllllllllS8_llb)
        /*0014*/ 	.short	0x0160
        /*0016*/ 	.short	0x00c9


	//----- nvinfo : EIATTR_CBANK_PARAM_SIZE
	.align		4
.L_223:
        /*0018*/ 	.byte	0x03, 0x19
        /*001a*/ 	.short	0x00c9


	//----- nvinfo : EIATTR_KPARAM_INFO
	.align		4
        /*001c*/ 	.byte	0x04, 0x17
        /*001e*/ 	.short	(.L_225 - .L_224)
.L_224:
        /*0020*/ 	.word	0x00000000
        /*0024*/ 	.short	0x0019
        /*0026*/ 	.short	0x00c8
        /*0028*/ 	.byte	0x00, 0xf0, 0x05, 0x00


	//----- nvinfo : EIATTR_KPARAM_INFO
	.align		4
.L_225:
        /*002c*/ 	.byte	0x04, 0x17
        /*002e*/ 	.short	(.L_227 - .L_226)
.L_226:
        /*0030*/ 	.word	0x00000000
        /*0034*/ 	.short	0x0018
        /*0036*/ 	.short	0x00c0
        /*0038*/ 	.byte	0x00, 0xf0, 0x21, 0x00


	//----- nvinfo : EIATTR_KPARAM_INFO
	.align		4
.L_227:
        /*003c*/ 	.byte	0x04, 0x17
        /*003e*/ 	.short	(.L_229 - .L_228)
.L_228:
        /*0040*/ 	.word	0x00000000
        /*0044*/ 	.short	0x0017
        /*0046*/ 	.short	0x00b8
        /*0048*/ 	.byte	0x00, 0xf0, 0x21, 0x00


	//----- nvinfo : EIATTR_KPARAM_INFO
	.align		4
.L_229:
        /*004c*/ 	.byte	0x04, 0x17
        /*004e*/ 	.short	(.L_231 - .L_230)
.L_230:
        /*0050*/ 	.word	0x00000000
        /*0054*/ 	.short	0x0016
        /*0056*/ 	.short	0x00b0
        /*0058*/ 	.byte	0x00, 0xf0, 0x21, 0x00


	//----- nvinfo : EIATTR_KPARAM_INFO
	.align		4
.L_231:
        /*005c*/ 	.byte	0x04, 0x17
        /*005e*/ 	.short	(.L_233 - .L_232)
.L_232:
        /*0060*/ 	.word	0x00000000
        /*0064*/ 	.short	0x0015
        /*0066*/ 	.short	0x00a8
        /*0068*/ 	.byte	0x00, 0xf0, 0x21, 0x00


	//----- nvinfo : EIATTR_KPARAM_INFO
	.align		4
.L_233:
        /*006c*/ 	.byte	0x04, 0x17
        /*006e*/ 	.short	(.L_235 - .L_234)
.L_234:
        /*0070*/ 	.word	0x00000000
        /*0074*/ 	.short	0x0014
        /*0076*/ 	.short	0x00a0
        /*0078*/ 	.byte	0x00, 0xf0, 0x21, 0x00


	//----- nvinfo : EIATTR_KPARAM_INFO
	.align		4
.L_235:
        /*007c*/ 	.byte	0x04, 0x17
        /*007e*/ 	.short	(.L_237 - .L_236)
.L_236:
        /*0080*/ 	.word	0x00000000
        /*0084*/ 	.short	0x0013
        /*0086*/ 	.short	0x0098
        /*0088*/ 	.byte	0x00, 0xf0, 0x21, 0x00


	//----- nvinfo : EIATTR_KPARAM_INFO
	.align		4
.L_237:
        /*008c*/ 	.byte	0x04, 0x17
        /*008e*/ 	.short	(.L_239 - .L_238)
.L_238:
        /*0090*/ 	.word	0x00000000
        /*0094*/ 	.short	0x0012
        /*0096*/ 	.short	0x0090
        /*0098*/ 	.byte	0x00, 0xf0, 0x21, 0x00


	//----- nvinfo : EIATTR_KPARAM_INFO
	.align		4
.L_239:
        /*009c*/ 	.byte	0x04, 0x17
        /*009e*/ 	.short	(.L_241 - .L_240)
.L_240:
        /*00a0*/ 	.word	0x00000000
        /*00a4*/ 	.short	0x0011
        /*00a6*/ 	.short	0x0088
        /*00a8*/ 	.byte	0x00, 0xf0, 0x21, 0x00


	//----- nvinfo : EIATTR_KPARAM_INFO
	.align		4
.L_241:
        /*00ac*/ 	.byte	0x04, 0x17
        /*00ae*/ 	.short	(.L_243 - .L_242)
.L_242:
        /*00b0*/ 	.word	0x00000000
        /*00b4*/ 	.short	0x0010
        /*00b6*/ 	.short	0x0080
        /*00b8*/ 	.byte	0x00, 0xf0, 0x21, 0x00


	//----- nvinfo : EIATTR_KPARAM_INFO
	.align		4
.L_243:
        /*00bc*/ 	.byte	0x04, 0x17
        /*00be*/ 	.short	(.L_245 - .L_244)
.L_244:
        /*00c0*/ 	.word	0x00000000
        /*00c4*/ 	.short	0x000f
        /*00c6*/ 	.short	0x0078
        /*00c8*/ 	.byte	0x00, 0xf0, 0x21, 0x00


	//----- nvinfo : EIATTR_KPARAM_INFO
	.align		4
.L_245:
        /*00cc*/ 	.byte	0x04, 0x17
        /*00ce*/ 	.short	(.L_247 - .L_246)
.L_246:
        /*00d0*/ 	.word	0x00000000
        /*00d4*/ 	.short	0x000e
        /*00d6*/ 	.short	0x0070
        /*00d8*/ 	.byte	0x00, 0xf0, 0x21, 0x00


	//----- nvinfo : EIATTR_KPARAM_INFO
	.align		4
.L_247:
        /*00dc*/ 	.byte	0x04, 0x17
        /*00de*/ 	.short	(.L_249 - .L_248)
.L_248:
        /*00e0*/ 	.word	0x00000000
        /*00e4*/ 	.short	0x000d
        /*00e6*/ 	.short	0x0068
        /*00e8*/ 	.byte	0x00, 0xf0, 0x21, 0x00


	//----- nvinfo : EIATTR_KPARAM_INFO
	.align		4
.L_249:
        /*00ec*/ 	.byte	0x04, 0x17
        /*00ee*/ 	.short	(.L_251 - .L_250)
.L_250:
        /*00f0*/ 	.word	0x00000000
        /*00f4*/ 	.short	0x000c
        /*00f6*/ 	.short	0x0060
        /*00f8*/ 	.byte	0x00, 0xf0, 0x21, 0x00


	//----- nvinfo : EIATTR_KPARAM_INFO
	.align		4
.L_251:
        /*00fc*/ 	.byte	0x04, 0x17
        /*00fe*/ 	.short	(.L_253 - .L_252)
.L_252:
        /*0100*/ 	.word	0x00000000
        /*0104*/ 	.short	0x000b
        /*0106*/ 	.short	0x0058
        /*0108*/ 	.byte	0x00, 0xf0, 0x21, 0x00


	//----- nvinfo : EIATTR_KPARAM_INFO
	.align		4
.L_253:
        /*010c*/ 	.byte	0x04, 0x17
        /*010e*/ 	.short	(.L_255 - .L_254)
.L_254:
        /*0110*/ 	.word	0x00000000
        /*0114*/ 	.short	0x000a
        /*0116*/ 	.short	0x0050
        /*0118*/ 	.byte	0x00, 0xf0, 0x21, 0x00


	//----- nvinfo : EIATTR_KPARAM_INFO
	.align		4
.L_255:
        /*011c*/ 	.byte	0x04, 0x17
        /*011e*/ 	.short	(.L_257 - .L_256)
.L_256:
        /*0120*/ 	.word	0x00000000
        /*0124*/ 	.short	0x0009
        /*0126*/ 	.short	0x0048
        /*0128*/ 	.byte	0x00, 0xf0, 0x21, 0x00


	//----- nvinfo : EIATTR_KPARAM_INFO
	.align		4
.L_257:
        /*012c*/ 	.byte	0x04, 0x17
        /*012e*/ 	.short	(.L_259 - .L_258)
.L_258:
        /*0130*/ 	.word	0x00000000
        /*0134*/ 	.short	0x0008
        /*0136*/ 	.short	0x0040
        /*0138*/ 	.byte	0x00, 0xf0, 0x21, 0x00


	//----- nvinfo : EIATTR_KPARAM_INFO
	.align		4
.L_259:
        /*013c*/ 	.byte	0x04, 0x17
        /*013e*/ 	.short	(.L_261 - .L_260)
.L_260:
        /*0140*/ 	.word	0x00000000
        /*0144*/ 	.short	0x0007
        /*0146*/ 	.short	0x0038
        /*0148*/ 	.byte	0x00, 0xf0, 0x21, 0x00


	//----- nvinfo : EIATTR_KPARAM_INFO
	.align		4
.L_261:
        /*014c*/ 	.byte	0x04, 0x17
        /*014e*/ 	.short	(.L_263 - .L_262)
.L_262:
        /*0150*/ 	.word	0x00000000
        /*0154*/ 	.short	0x0006
        /*0156*/ 	.short	0x0030
        /*0158*/ 	.byte	0x00, 0xf0, 0x21, 0x00


	//----- nvinfo : EIATTR_KPARAM_INFO
	.align		4
.L_263:
        /*015c*/ 	.byte	0x04, 0x17
        /*015e*/ 	.short	(.L_265 - .L_264)
.L_264:
        /*0160*/ 	.word	0x00000000
        /*0164*/ 	.short	0x0005
        /*0166*/ 	.short	0x0028
        /*0168*/ 	.byte	0x00, 0xf0, 0x21, 0x00


	//----- nvinfo : EIATTR_KPARAM_INFO
	.align		4
.L_265:
        /*016c*/ 	.byte	0x04, 0x17
        /*016e*/ 	.short	(.L_267 - .L_266)
.L_266:
        /*0170*/ 	.word	0x00000000
        /*0174*/ 	.short	0x0004
        /*0176*/ 	.short	0x0020
        /*0178*/ 	.byte	0x00, 0xf0, 0x21, 0x00


	//----- nvinfo : EIATTR_KPARAM_INFO
	.align		4
.L_267:
        /*017c*/ 	.byte	0x04, 0x17
        /*017e*/ 	.short	(.L_269 - .L_268)
.L_268:
        /*0180*/ 	.word	0x00000000
        /*0184*/ 	.short	0x0003
        /*0186*/ 	.short	0x0018
        /*0188*/ 	.byte	0x00, 0xf0, 0x21, 0x00


	//----- nvinfo : EIATTR_KPARAM_INFO
	.align		4
.L_269:
        /*018c*/ 	.byte	0x04, 0x17
        /*018e*/ 	.short	(.L_271 - .L_270)
.L_270:
        /*0190*/ 	.word	0x00000000
        /*0194*/ 	.short	0x0002
        /*0196*/ 	.short	0x0010
        /*0198*/ 	.byte	0x00, 0xf0, 0x21, 0x00


	//----- nvinfo : EIATTR_KPARAM_INFO
	.align		4
.L_271:
        /*019c*/ 	.byte	0x04, 0x17
        /*019e*/ 	.short	(.L_273 - .L_272)
.L_272:
        /*01a0*/ 	.word	0x00000000
        /*01a4*/ 	.short	0x0001
        /*01a6*/ 	.short	0x0008
        /*01a8*/ 	.byte	0x00, 0xf0, 0x21, 0x00


	//----- nvinfo : EIATTR_KPARAM_INFO
	.align		4
.L_273:
        /*01ac*/ 	.byte	0x04, 0x17
        /*01ae*/ 	.short	(.L_275 - .L_274)
.L_274:
        /*01b0*/ 	.word	0x00000000
        /*01b4*/ 	.short	0x0000
        /*01b6*/ 	.short	0x0000
        /*01b8*/ 	.byte	0x00, 0xf0, 0x21, 0x00


	//----- nvinfo : EIATTR_MAXREG_COUNT
	.align		4
.L_275:
        /*01bc*/ 	.byte	0x03, 0x1b
        /*01be*/ 	.short	0x00ff


	//----- nvinfo : EIATTR_MERCURY_ISA_VERSION
	.align		4
        /*01c0*/ 	.byte	0x03, 0x5f
        /*01c2*/ 	.short	0x0000


	//----- nvinfo : EIATTR_EXIT_INSTR_OFFSETS
	.align		4
        /*01c4*/ 	.byte	0x04, 0x1c
        /*01c6*/ 	.short	(.L_277 - .L_276)


	//   ....[0]....
.L_276:
        /*01c8*/ 	.word	0x00000070


	//   ....[1]....
        /*01cc*/ 	.word	0x00000130


	//   ....[2]....
        /*01d0*/ 	.word	0x00000280


	//   ....[3]....
        /*01d4*/ 	.word	0x00000c80


	//   ....[4]....
        /*01d8*/ 	.word	0x00001250


	//----- nvinfo : EIATTR_CRS_STACK_SIZE
	.align		4
.L_277:
        /*01dc*/ 	.byte	0x04, 0x1e
        /*01de*/ 	.short	(.L_279 - .L_278)
.L_278:
        /*01e0*/ 	.word	0x00000000
.L_279:


//--------------------- .nv.info._ZN2at6native43_GLOBAL__N__c95f0927_10_LossCTC_cu_88d8892b37ctc_loss_backward_log_beta_gpu_kernelIfiEEvPT_PKS3_PKllPKT0_S8_lllllllS8_lll --------------------------
	.section	.nv.info._ZN2at6native43_GLOBAL__N__c95f0927_10_LossCTC_cu_88d8892b37ctc_loss_backward_log_beta_gpu_kernelIfiEEvPT_PKS3_PKllPKT0_S8_lllllllS8_lll,"",@"SHT_CUDA_INFO"
	.sectionflags	@""
	.align	4


	//----- nvinfo : EIATTR_CUDA_API_VERSION
	.align		4
        /*0000*/ 	.byte	0x04, 0x37
        /*0002*/ 	.short	(.L_281 - .L_280)
.L_280:
        /*0004*/ 	.word	0x00000082


	//----- nvinfo : EIATTR_SW2861232_WAR
	.align		4
.L_281:
        /*0008*/ 	.byte	0x01, 0x35
	.zero		2


	//----- nvinfo : EIATTR_PARAM_CBANK
	.align		4
        /*000c*/ 	.byte	0x04, 0x0a
        /*000e*/ 	.short	(.L_283 - .L_282)
	.align		4
.L_282:
        /*0010*/ 	.word	index@(.nv.constant0._ZN2at6native43_GLOBAL__N__c95f0927_10_LossCTC_cu_88d8892b37ctc_loss_backward_log_beta_gpu_kernelIfiEEvPT_PKS3_PKllPKT0_S8_lllllllS8_lll)
        /*0014*/ 	.short	0x0160
        /*0016*/ 	.short	0x0088


	//----- nvinfo : EIATTR_CBANK_PARAM_SIZE
	.align		4
.L_283:
        /*0018*/ 	.byte	0x03, 0x19
        /*001a*/ 	.short	0x0088


	//----- nvinfo : EIATTR_KPARAM_INFO
	.align		4
        /*001c*/ 	.byte	0x04, 0x17
        /*001e*/ 	.short	(.L_285 - .L_284)
.L_284:
        /*0020*/ 	.word	0x00000000
        /*0024*/ 	.short	0x0010
        /*0026*/ 	.short	0x0080
        /*0028*/ 	.byte	0x00, 0xf0, 0x21, 0x00


	//----- nvinfo : EIATTR_KPARAM_INFO
	.align		4
.L_285:
        /*002c*/ 	.byte	0x04, 0x17
        /*002e*/ 	.short	(.L_287 - .L_286)
.L_286:
        /*0030*/ 	.word	0x00000000
        /*0034*/ 	.short	0x000f
        /*0036*/ 	.short	0x0078
        /*0038*/ 	.byte	0x00, 0xf0, 0x21, 0x00


	//----- nvinfo : EIATTR_KPARAM_INFO
	.align		4
.L_287:
        /*003c*/ 	.byte	0x04, 0x17
        /*003e*/ 	.short	(.L_289 - .L_288)
.L_288:
        /*0040*/ 	.word	0x00000000
        /*0044*/ 	.short	0x000e
        /*0046*/ 	.short	0x0070
        /*0048*/ 	.byte	0x00, 0xf0, 0x21, 0x00


	//----- nvinfo : EIATTR_KPARAM_INFO
	.align		4
.L_289:
        /*004c*/ 	.byte	0x04, 0x17
        /*004e*/ 	.short	(.L_291 - .L_290)
.L_290:
        /*0050*/ 	.word	0x00000000
        /*0054*/ 	.short	0x000d
        /*0056*/ 	.short	0x0068
        /*0058*/ 	.byte	0x00, 0xf0, 0x21, 0x00


	//----- nvinfo : EIATTR_KPARAM_INFO
	.align		4
.L_291:
        /*005c*/ 	.byte	0x04, 0x17
        /*005e*/ 	.short	(.L_293 - .L_292)
.L_292:
        /*0060*/ 	.word	0x00000000
        /*0064*/ 	.short	0x000c
        /*0066*/ 	.short	0x0060
        /*0068*/ 	.byte	0x00, 0xf0, 0x21, 0x00


	//----- nvinfo : EIATTR_KPARAM_INFO
	.align		4
.L_293:
        /*006c*/ 	.byte	0x04, 0x17
        /*006e*/ 	.short	(.L_295 - .L_294)
.L_294:
        /*0070*/ 	.word	0x00000000
        /*0074*/ 	.short	0x000b
        /*0076*/ 	.short	0x0058
        /*0078*/ 	.byte	0x00, 0xf0, 0x21, 0x00


	//----- nvinfo : EIATTR_KPARAM_INFO
	.align		4
.L_295:
        /*007c*/ 	.byte	0x04, 0x17
        /*007e*/ 	.short	(.L_297 - .L_296)
.L_296:
        /*0080*/ 	.word	0x00000000
        /*0084*/ 	.short	0x000a
        /*0086*/ 	.short	0x0050
        /*0088*/ 	.byte	0x00, 0xf0, 0x21, 0x00


	//----- nvinfo : EIATTR_KPARAM_INFO
	.align		4
.L_297:
        /*008c*/ 	.byte	0x04, 0x17
        /*008e*/ 	.short	(.L_299 - .L_298)
.L_298:
        /*0090*/ 	.word	0x00000000
        /*0094*/ 	.short	0x0009
        /*0096*/ 	.short	0x0048
        /*0098*/ 	.byte	0x00, 0xf0, 0x21, 0x00


	//----- nvinfo : EIATTR_KPARAM_INFO
	.align		4
.L_299:
        /*009c*/ 	.byte	0x04, 0x17
        /*009e*/ 	.short	(.L_301 - .L_300)
.L_300:
        /*00a0*/ 	.word	0x00000000
        /*00a4*/ 	.short	0x0008
        /*00a6*/ 	.short	0x0040
        /*00a8*/ 	.byte	0x00, 0xf0, 0x21, 0x00


	//----- nvinfo : EIATTR_KPARAM_INFO
	.align		4
.L_301:
        /*00ac*/ 	.byte	0x04, 0x17
        /*00ae*/ 	.short	(.L_303 - .L_302)
.L_302:
        /*00b0*/ 	.word	0x00000000
        /*00b4*/ 	.short	0x0007
        /*00b6*/ 	.short	0x0038
        /*00b8*/ 	.byte	0x00, 0xf0, 0x21, 0x00


	//----- nvinfo : EIATTR_KPARAM_INFO
	.align		4
.L_303:
        /*00bc*/ 	.byte	0x04, 0x17
        /*00be*/ 	.short	(.L_305 - .L_304)
.L_304:
        /*00c0*/ 	.word	0x00000000
        /*00c4*/ 	.short	0x0006
        /*00c6*/ 	.short	0x0030
        /*00c8*/ 	.byte	0x00, 0xf0, 0x21, 0x00


	//----- nvinfo : EIATTR_KPARAM_INFO
	.align		4
.L_305:
        /*00cc*/ 	.byte	0x04, 0x17
        /*00ce*/ 	.short	(.L_307 - .L_306)
.L_306:
        /*00d0*/ 	.word	0x00000000
        /*00d4*/ 	.short	0x0005
        /*00d6*/ 	.short	0x0028
        /*00d8*/ 	.byte	0x00, 0xf0, 0x21, 0x00


	//----- nvinfo : EIATTR_KPARAM_INFO
	.align		4
.L_307:
        /*00dc*/ 	.byte	0x04, 0x17
        /*00de*/ 	.short	(.L_309 - .L_308)
.L_308:
        /*00e0*/ 	.word	0x00000000
        /*00e4*/ 	.short	0x0004
        /*00e6*/ 	.short	0x0020
        /*00e8*/ 	.byte	0x00, 0xf0, 0x21, 0x00


	//----- nvinfo : EIATTR_KPARAM_INFO
	.align		4
.L_309:
        /*00ec*/ 	.byte	0x04, 0x17
        /*00ee*/ 	.short	(.L_311 - .L_310)
.L_310:
        /*00f0*/ 	.word	0x00000000
        /*00f4*/ 	.short	0x0003
        /*00f6*/ 	.short	0x0018
        /*00f8*/ 	.byte	0x00, 0xf0, 0x21, 0x00


	//----- nvinfo : EIATTR_KPARAM_INFO
	.align		4
.L_311:
        /*00fc*/ 	.byte	0x04, 0x17
        /*00fe*/ 	.short	(.L_313 - .L_312)
.L_312:
        /*0100*/ 	.word	0x00000000
        /*0104*/ 	.short	0x0002
        /*0106*/ 	.short	0x0010
        /*0108*/ 	.byte	0x00, 0xf0, 0x21, 0x00


	//----- nvinfo : EIATTR_KPARAM_INFO
	.align		4
.L_313:
        /*010c*/ 	.byte	0x04, 0x17
        /*010e*/ 	.short	(.L_315 - .L_314)
.L_314:
        /*0110*/ 	.word	0x00000000
        /*0114*/ 	.short	0x0001
        /*0116*/ 	.short	0x0008
        /*0118*/ 	.byte	0x00, 0xf0, 0x21, 0x00


	//----- nvinfo : EIATTR_KPARAM_INFO
	.align		4
.L_315:
        /*011c*/ 	.byte	0x04, 0x17
        /*011e*/ 	.short	(.L_317 - .L_316)
.L_316:
        /*0120*/ 	.word	0x00000000
        /*0124*/ 	.short	0x0000
        /*0126*/ 	.short	0x0000
        /*0128*/ 	.byte	0x00, 0xf0, 0x21, 0x00


	//----- nvinfo : EIATTR_MAXREG_COUNT
	.align		4
.L_317:
        /*012c*/ 	.byte	0x03, 0x1b
        /*012e*/ 	.short	0x0040


	//----- nvinfo : EIATTR_NUM_BARRIERS
	.align		4
        /*0130*/ 	.byte	0x02, 0x4c
        /*0132*/ 	.byte	0x01
	.zero		1


	//----- nvinfo : EIATTR_MERCURY_ISA_VERSION
	.align		4
        /*0134*/ 	.byte	0x03, 0x5f
        /*0136*/ 	.short	0x0000


	//----- nvinfo : EIATTR_EXIT_INSTR_OFFSETS
	.align		4
        /*0138*/ 	.byte	0x04, 0x1c
        /*013a*/ 	.short	(.L_319 - .L_318)


	//   ....[0]....
.L_318:
        /*013c*/ 	.word	0x00000060


	//   ....[1]....
        /*0140*/ 	.word	0x00000130


	//   ....[2]....
        /*0144*/ 	.word	0x00000390


	//   ....[3]....
        /*0148*/ 	.word	0x000021d0


	//----- nvinfo : EIATTR_MAX_THREADS
	.align		4
.L_319:
        /*014c*/ 	.byte	0x04, 0x05
        /*014e*/ 	.short	(.L_321 - .L_320)
.L_320:
        /*0150*/ 	.word	0x00000400
        /*0154*/ 	.word	0x00000001
        /*0158*/ 	.word	0x00000001


	//----- nvinfo : EIATTR_CRS_STACK_SIZE
	.align		4
.L_321:
        /*015c*/ 	.byte	0x04, 0x1e
        /*015e*/ 	.short	(.L_323 - .L_322)
.L_322:
        /*0160*/ 	.word	0x00000000
.L_323:


//--------------------- .nv.info._ZN2at6native43_GLOBAL__N__c95f0927_10_LossCTC_cu_88d8892b30ctc_loss_zero_padded_gradientsIfEEvPT_PKlllllll --------------------------
	.section	.nv.info._ZN2at6native43_GLOBAL__N__c95f0927_10_LossCTC_cu_88d8892b30ctc_loss_zero_padded_gradientsIfEEvPT_PKlllllll,"",@"SHT_CUDA_INFO"
	.sectionflags	@""
	.align	4


	//----- nvinfo : EIATTR_CUDA_API_VERSION
	.align		4
        /*0000*/ 	.byte	0x04, 0x37
        /*0002*/ 	.short	(.L_325 - .L_324)
.L_324:
        /*0004*/ 	.word	0x00000082


	//----- nvinfo : EIATTR_SW2861232_WAR
	.align		4
.L_325:
        /*0008*/ 	.byte	0x01, 0x35
	.zero		2


	//----- nvinfo : EIATTR_PARAM_CBANK
	.align		4
        /*000c*/ 	.byte	0x04, 0x0a
        /*000e*/ 	.short	(.L_327 - .L_326)
	.align		4
.L_326:
        /*0010*/ 	.word	index@(.nv.constant0._ZN2at6native43_GLOBAL__N__c95f0927_10_LossCTC_cu_88d8892b30ctc_loss_zero_padded_gradientsIfEEvPT_PKlllllll)
        /*0014*/ 	.short	0x0160
        /*0016*/ 	.short	0x0040


	//----- nvinfo : EIATTR_CBANK_PARAM_SIZE
	.align		4
.L_327:
        /*0018*/ 	.byte	0x03, 0x19
        /*001a*/ 	.short	0x0040


	//----- nvinfo : EIATTR_KPARAM_INFO
	.align		4
        /*001c*/ 	.byte	0x04, 0x17
        /*001e*/ 	.short	(.L_329 - .L_328)
.L_328:
        /*0020*/ 	.word	0x00000000
        /*0024*/ 	.short	0x0007
        /*0026*/ 	.short	0x0038
        /*0028*/ 	.byte	0x00, 0xf0, 0x21, 0x00


	//----- nvinfo : EIATTR_KPARAM_INFO
	.align		4
.L_329:
        /*002c*/ 	.byte	0x04, 0x17
        /*002e*/ 	.short	(.L_331 - .L_330)
.L_330:
        /*0030*/ 	.word	0x00000000
        /*0034*/ 	.short	0x0006
        /*0036*/ 	.short	0x0030
        /*0038*/ 	.byte	0x00, 0xf0, 0x21, 0x00


	//----- nvinfo : EIATTR_KPARAM_INFO
	.align		4
.L_331:
        /*003c*/ 	.byte	0x04, 0x17
        /*003e*/ 	.short	(.L_333 - .L_332)
.L_332:
        /*0040*/ 	.word	0x00000000
        /*0044*/ 	.short	0x0005
        /*0046*/ 	.short	0x0028
        /*0048*/ 	.byte	0x00, 0xf0, 0x21, 0x00


	//----- nvinfo : EIATTR_KPARAM_INFO
	.align		4
.L_333:
        /*004c*/ 	.byte	0x04, 0x17
        /*004e*/ 	.short	(.L_335 - .L_334)
.L_334:
        /*0050*/ 	.word	0x00000000
        /*0054*/ 	.short	0x0004
        /*0056*/ 	.short	0x0020
        /*0058*/ 	.byte	0x00, 0xf0, 0x21, 0x00


	//----- nvinfo : EIATTR_KPARAM_INFO
	.align		4
.L_335:
        /*005c*/ 	.byte	0x04, 0x17
        /*005e*/ 	.short	(.L_337 - .L_336)
.L_336:
        /*0060*/ 	.word	0x00000000
        /*0064*/ 	.short	0x0003
        /*0066*/ 	.short	0x0018
        /*0068*/ 	.byte	0x00, 0xf0, 0x21, 0x00


	//----- nvinfo : EIATTR_KPARAM_INFO
	.align		4
.L_337:
        /*006c*/ 	.byte	0x04, 0x17
        /*006e*/ 	.short	(.L_339 - .L_338)
.L_338:
        /*0070*/ 	.word	0x00000000
        /*0074*/ 	.short	0x0002
        /*0076*/ 	.short	0x0010
        /*0078*/ 	.byte	0x00, 0xf0, 0x21, 0x00


	//----- nvinfo : EIATTR_KPARAM_INFO
	.align		4
.L_339:
        /*007c*/ 	.byte	0x04, 0x17
        /*007e*/ 	.short	(.L_341 - .L_340)
.L_340:
        /*0080*/ 	.word	0x00000000
        /*0084*/ 	.short	0x0001
        /*0086*/ 	.short	0x0008
        /*0088*/ 	.byte	0x00, 0xf0, 0x21, 0x00


	//----- nvinfo : EIATTR_KPARAM_INFO
	.align		4
.L_341:
        /*008c*/ 	.byte	0x04, 0x17
        /*008e*/ 	.short	(.L_343 - .L_342)
.L_342:
        /*0090*/ 	.word	0x00000000
        /*0094*/ 	.short	0x0000
        /*0096*/ 	.short	0x0000
        /*0098*/ 	.byte	0x00, 0xf0, 0x21, 0x00


	//----- nvinfo : EIATTR_MAXREG_COUNT
	.align		4
.L_343:
        /*009c*/ 	.byte	0x03, 0x1b
        /*009e*/ 	.short	0x00ff


	//----- nvinfo : EIATTR_MERCURY_ISA_VERSION
	.align		4
        /*00a0*/ 	.byte	0x03, 0x5f
        /*00a2*/ 	.short	0x0000


	//----- nvinfo : EIATTR_EXIT_INSTR_OFFSETS
	.align		4
        /*00a4*/ 	.byte	0x04, 0x1c
        /*00a6*/ 	.short	(.L_345 - .L_344)


	//   ....[0]....
.L_344:
        /*00a8*/ 	.word	0x000000c0


	//   ....[1]....
        /*00ac*/ 	.word	0x00000180


	//   ....[2]....
        /*00b0*/ 	.word	0x00000a60


	//   ....[3]....
        /*00b4*/ 	.word	0x00000bb0
.L_345:


//--------------------- .nv.info._ZN2at6native43_GLOBAL__N__c95f0927_10_LossCTC_cu_88d8892b36ctc_loss_backward_collect_gpu_kernelIflEEvPT_PKS3_lS6_S6_S6_PKllPKT0_S8_lS6_llllllllllllS8_llllb --------------------------
	.section	.nv.info._ZN2at6native43_GLOBAL__N__c95f0927_10_LossCTC_cu_88d8892b36ctc_loss_backward_collect_gpu_kernelIflEEvPT_PKS3_lS6_S6_S6_PKllPKT0_S8_lS6_llllllllllllS8_llllb,"",@"SHT_CUDA_INFO"
	.sectionflags	@""
	.align	4


	//----- nvinfo : EIATTR_CUDA_API_VERSION
	.align		4
        /*0000*/ 	.byte	0x04, 0x37
        /*0002*/ 	.short	(.L_347 - .L_346)
.L_346:
        /*0004*/ 	.word	0x00000082


	//----- nvinfo : EIATTR_SW2861232_WAR
	.align		4
.L_347:
        /*0008*/ 	.byte	0x01, 0x35
	.zero		2


	//----- nvinfo : EIATTR_PARAM_CBANK
	.align		4
        /*000c*/ 	.byte	0x04, 0x0a
        /*000e*/ 	.short	(.L_349 - .L_348)
	.align		4
.L_348:
        /*0010*/ 	.word	index@(.nv.constant0._ZN2at6native43_GLOBAL__N__c95f0927_10_LossCTC_cu_88d8892b36ctc_loss_backward_collect_gpu_kernelIflEEvPT_PKS3_lS6_S6_S6_PKllPKT0_S8_lS6_llllllllllllS8_llllb)
        /*0014*/ 	.short	0x0160
        /*0016*/ 	.short	0x00e9


	//----- nvinfo : EIATTR_CBANK_PARAM_SIZE
	.align		4
.L_349:
        /*0018*/ 	.byte	0x03, 0x19
        /*001a*/ 	.short	0x00e9


	//----- nvinfo : EIATTR_KPARAM_INFO
	.align		4
        /*001c*/ 	.byte	0x04, 0x17
        /*001e*/ 	.short	(.L_351 - .L_350)
.L_350:
        /*0020*/ 	.word	0x00000000
        /*0024*/ 	.short	0x001d
        /*0026*/ 	.short	0x00e8
        /*0028*/ 	.byte	0x00, 0xf0, 0x05, 0x00


	//----- nvinfo : EIATTR_KPARAM_INFO
	.align		4
.L_351:
        /*002c*/ 	.byte	0x04, 0x17
        /*002e*/ 	.short	(.L_353 - .L_352)
.L_352:
        /*0030*/ 	.word	0x00000000
        /*0034*/ 	.short	0x001c
        /*0036*/ 	.short	0x00e0
        /*0038*/ 	.byte	0x00, 0xf0, 0x21, 0x00


	//----- nvinfo : EIATTR_KPARAM_INFO
	.align		4
.L_353:
        /*003c*/ 	.byte	0x04, 0x17
        /*003e*/ 	.short	(.L_355 - .L_354)
.L_354:
        /*0040*/ 	.word	0x00000000
        /*0044*/ 	.short	0x001b
        /*0046*/ 	.short	0x00d8
        /*0048*/ 	.byte	0x00, 0xf0, 0x21, 0x00


	//----- nvinfo : EIATTR_KPARAM_INFO
	.align		4
.L_355:
        /*004c*/ 	.byte	0x04, 0x17
        /*004e*/ 	.short	(.L_357 - .L_356)
.L_356:
        /*0050*/ 	.word	0x00000000
        /*0054*/ 	.short	0x001a
        /*0056*/ 	.short	0x00d0
        /*0058*/ 	.byte	0x00, 0xf0, 0x21, 0x00


	//----- nvinfo : EIATTR_KPARAM_INFO
	.align		4
.L_357:
        /*005c*/ 	.byte	0x04, 0x17
        /*005e*/ 	.short	(.L_359 - .L_358)
.L_358:
        /*0060*/ 	.word	0x00000000
        /*0064*/ 	.short	0x0019
        /*0066*/ 	.short	0x00c8
        /*0068*/ 	.byte	0x00, 0xf0, 0x21, 0x00


	//----- nvinfo : EIATTR_KPARAM_INFO
	.align		4
.L_359:
        /*006c*/ 	.byte	0x04, 0x17
        /*006e*/ 	.short	(.L_361 - .L_360)
.L_360:
        /*0070*/ 	.word	0x00000000
        /*0074*/ 	.short	0x0018
        /*0076*/ 	.short	0x00c0
        /*0078*/ 	.byte	0x00, 0xf0, 0x21, 0x00


	//----- nvinfo : EIATTR_KPARAM_INFO
	.align		4
.L_361:
        /*007c*/ 	.byte	0x04, 0x17
        /*007e*/ 	.short	(.L_363 - .L_362)
.L_362:
        /*0080*/ 	.word	0x00000000
        /*0084*/ 	.short	0x0017
        /*0086*/ 	.short	0x00b8
        /*0088*/ 	.byte	0x00, 0xf0, 0x21, 0x00


	//----- nvinfo : EIATTR_KPARAM_INFO
	.align		4
.L_363:
        /*008c*/ 	.byte	0x04, 0x17
        /*008e*/ 	.short	(.L_365 - .L_364)
.L_364:
        /*0090*/ 	.word	0x00000000
        /*0094*/ 	.short	0x0016
        /*0096*/ 	.short	0x00b0
        /*0098*/ 	.byte	0x00, 0xf0, 0x21, 0x00


	//----- nvinfo : EIATTR_KPARAM_INFO
	.align		4
.L_365:
        /*009c*/ 	.byte	0x04, 0x17
        /*009e*/ 	.short	(.L_367 - .L_366)
.L_366:
        /*00a0*/ 	.word	0x00000000
        /*00a4*/ 	.short	0x0015
        /*00a6*/ 	.short	0x00a8
        /*00a8*/ 	.byte	0x00, 0xf0, 0x21, 0x00


	//----- nvinfo : EIATTR_KPARAM_INFO
	.align		4
.L_367:
        /*00ac*/ 	.byte	0x04, 0x17
        /*00ae*/ 	.short	(.L_369 - .L_368)
.L_368:
        /*00b0*/ 	.word	0x00000000
        /*00b4*/ 	.short	0x0014
        /*00b6*/ 	.short	0x00a0
        /*00b8*/ 	.byte	0x00, 0xf0, 0x21, 0x00


	//----- nvinfo : EIATTR_KPARAM_INFO
	.align		4
.L_369:
        /*00bc*/ 	.byte	0x04, 0x17
        /*00be*/ 	.short	(.L_371 - .L_370)
.L_370:
        /*00c0*/ 	.word	0x00000000
        /*00c4*/ 	.short	0x0013
        /*00c6*/ 	.short	0x0098
        /*00c8*/ 	.byte	0x00, 0xf0, 0x21, 0x00


	//----- nvinfo : EIATTR_KPARAM_INFO
	.align		4
.L_371:
        /*00cc*/ 	.byte	0x04, 0x17
        /*00ce*/ 	.short	(.L_373 - .L_372)
.L_372:
        /*00d0*/ 	.word	0x00000000
        /*00d4*/ 	.short	0x0012
        /*00d6*/ 	.short	0x0090
        /*00d8*/ 	.byte	0x00, 0xf0, 0x21, 0x00


	//----- nvinfo : EIATTR_KPARAM_INFO
	.align		4
.L_373:
        /*00dc*/ 	.byte	0x04, 0x17
        /*00de*/ 	.short	(.L_375 - .L_374)
.L_374:
        /*00e0*/ 	.word	0x00000000
        /*00e4*/ 	.short	0x0011
        /*00e6*/ 	.short	0x0088
        /*00e8*/ 	.byte	0x00, 0xf0, 0x21, 0x00


	//----- nvinfo : EIATTR_KPARAM_INFO
	.align		4
.L_375:
        /*00ec*/ 	.byte	0x04, 0x17
        /*00ee*/ 	.short	(.L_377 - .L_376)
.L_376:
        /*00f0*/ 	.word	0x00000000
        /*00f4*/ 	.short	0x0010
        /*00f6*/ 	.short	0x0080
        /*00f8*/ 	.byte	0x00, 0xf0, 0x21, 0x00


	//----- nvinfo : EIATTR_KPARAM_INFO
	.align		4
.L_377:
        /*00fc*/ 	.byte	0x04, 0x17
        /*00fe*/ 	.short	(.L_379 - .L_378)
.L_378:
        /*0100*/ 	.word	0x00000000
        /*0104*/ 	.short	0x000f
        /*0106*/ 	.short	0x0078
        /*0108*/ 	.byte	0x00, 0xf0, 0x21, 0x00


	//----- nvinfo : EIATTR_KPARAM_INFO
	.align		4
.L_379:
        /*010c*/ 	.byte	0x04, 0x17
        /*010e*/ 	.short	(.L_381 - .L_380)
.L_380:
        /*0110*/ 	.word	0x00000000
        /*0114*/ 	.short	0x000e
        /*0116*/ 	.short	0x0070
        /*0118*/ 	.byte	0x00, 0xf0, 0x21, 0x00


	//----- nvinfo : EIATTR_KPARAM_INFO
	.align		4
.L_381:
        /*011c*/ 	.byte	0x04, 0x17
        /*011e*/ 	.short	(.L_383 - .L_382)
.L_382:
        /*0120*/ 	.word	0x00000000
        /*0124*/ 	.short	0x000d
        /*0126*/ 	.short	0x0068
        /*0128*/ 	.byte	0x00, 0xf0, 0x21, 0x00


	//----- nvinfo : EIATTR_KPARAM_INFO
	.align		4
.L_383:
        /*012c*/ 	.byte	0x04, 0x17
        /*012e*/ 	.short	(.L_385 - .L_384)
.L_384:
        /*0130*/ 	.word	0x00000000
        /*0134*/ 	.short	0x000c
        /*0136*/ 	.short	0x0060
        /*0138*/ 	.byte	0x00, 0xf0, 0x21, 0x00


	//----- nvinfo : EIATTR_KPARAM_INFO
	.align		4
.L_385:
        /*013c*/ 	.byte	0x04, 0x17
        /*013e*/ 	.short	(.L_387 - .L_386)
.L_386:
        /*0140*/ 	.word	0x00000000
        /*0144*/ 	.short	0x000b
        /*0146*/ 	.short	0x0058
        /*0148*/ 	.byte	0x00, 0xf0, 0x21, 0x00


	//----- nvinfo : EIATTR_KPARAM_INFO
	.align		4
.L_387:
        /*014c*/ 	.byte	0x04, 0x17
        /*014e*/ 	.short	(.L_389 - .L_388)
.L_388:
        /*0150*/ 	.word	0x00000000
        /*0154*/ 	.short	0x000a
        /*0156*/ 	.short	0x0050
        /*0158*/ 	.byte	0x00, 0xf0, 0x21, 0x00


	//----- nvinfo : EIATTR_KPARAM_INFO
	.align		4
.L_389:
        /*015c*/ 	.byte	0x04, 0x17
        /*015e*/ 	.short	(.L_391 - .L_390)
.L_390:
        /*0160*/ 	.word	0x00000000
        /*0164*/ 	.short	0x0009
        /*0166*/ 	.short	0x0048
        /*0168*/ 	.byte	0x00, 0xf0, 0x21, 0x00


	//----- nvinfo : EIATTR_KPARAM_INFO
	.align		4
.L_391:
        /*016c*/ 	.byte	0x04, 0x17
        /*016e*/ 	.short	(.L_393 - .L_392)
.L_392:
        /*0170*/ 	.word	0x00000000
        /*0174*/ 	.short	0x0008
        /*0176*/ 	.short	0x0040
        /*0178*/ 	.byte	0x00, 0xf0, 0x21, 0x00


	//----- nvinfo : EIATTR_KPARAM_INFO
	.align		4
.L_393:
        /*017c*/ 	.byte	0x04, 0x17
        /*017e*/ 	.short	(.L_395 - .L_394)
.L_394:
        /*0180*/ 	.word	0x00000000
        /*0184*/ 	.short	0x0007
        /*0186*/ 	.short	0x0038
        /*0188*/ 	.byte	0x00, 0xf0, 0x21, 0x00


	//----- nvinfo : EIATTR_KPARAM_INFO
	.align		4
.L_395:
        /*018c*/ 	.byte	0x04, 0x17
        /*018e*/ 	.short	(.L_397 - .L_396)
.L_396:
        /*0190*/ 	.word	0x00000000
        /*0194*/ 	.short	0x0006
        /*0196*/ 	.short	0x0030
        /*0198*/ 	.byte	0x00, 0xf0, 0x21, 0x00


	//----- nvinfo : EIATTR_KPARAM_INFO
	.align		4
.L_397:
        /*019c*/ 	.byte	0x04, 0x17
        /*019e*/ 	.short	(.L_399 - .L_398)
.L_398:
        /*01a0*/ 	.word	0x00000000
        /*01a4*/ 	.short	0x0005
        /*01a6*/ 	.short	0x0028
        /*01a8*/ 	.byte	0x00, 0xf0, 0x21, 0x00


	//----- nvinfo : EIATTR_KPARAM_INFO
	.align		4
.L_399:
        /*01ac*/ 	.byte	0x04, 0x17
        /*01ae*/ 	.short	(.L_401 - .L_400)
.L_400:
        /*01b0*/ 	.word	0x00000000
        /*01b4*/ 	.short	0x0004
        /*01b6*/ 	.short	0x0020
        /*01b8*/ 	.byte	0x00, 0xf0, 0x21, 0x00


	//----- nvinfo : EIATTR_KPARAM_INFO
	.align		4
.L_401:
        /*01bc*/ 	.byte	0x04, 0x17
        /*01be*/ 	.short	(.L_403 - .L_402)
.L_402:
        /*01c0*/ 	.word	0x00000000
        /*01c4*/ 	.short	0x0003
        /*01c6*/ 	.short	0x0018
        /*01c8*/ 	.byte	0x00, 0xf0, 0x21, 0x00


	//----- nvinfo : EIATTR_KPARAM_INFO
	.align		4
.L_403:
        /*01cc*/ 	.byte	0x04, 0x17
        /*01ce*/ 	.short	(.L_405 - .L_404)
.L_404:
        /*01d0*/ 	.word	0x00000000
        /*01d4*/ 	.short	0x0002
        /*01d6*/ 	.short	0x0010
        /*01d8*/ 	.byte	0x00, 0xf0, 0x21, 0x00


	//----- nvinfo : EIATTR_KPARAM_INFO
	.align		4
.L_405:
        /*01dc*/ 	.byte	0x04, 0x17
        /*01de*/ 	.short	(.L_407 - .L_406)
.L_406:
        /*01e0*/ 	.word	0x00000000
        /*01e4*/ 	.short	0x0001
        /*01e6*/ 	.short	0x0008
        /*01e8*/ 	.byte	0x00, 0xf0, 0x21, 0x00


	//----- nvinfo : EIATTR_KPARAM_INFO
	.align		4
.L_407:
        /*01ec*/ 	.byte	0x04, 0x17
        /*01ee*/ 	.short	(.L_409 - .L_408)
.L_408:
        /*01f0*/ 	.word	0x00000000
        /*01f4*/ 	.short	0x0000
        /*01f6*/ 	.short	0x0000
        /*01f8*/ 	.byte	0x00, 0xf0, 0x21, 0x00


	//----- nvinfo : EIATTR_MAXREG_COUNT
	.align		4
.L_409:
        /*01fc*/ 	.byte	0x03, 0x1b
        /*01fe*/ 	.short	0x00ff


	//----- nvinfo : EIATTR_MERCURY_ISA_VERSION
	.align		4
        /*0200*/ 	.byte	0x03, 0x5f
        /*0202*/ 	.short	0x0000


	//----- nvinfo : EIATTR_EXIT_INSTR_OFFSETS
	.align		4
        /*0204*/ 	.byte	0x04, 0x1c
        /*0206*/ 	.short	(.L_411 - .L_410)


	//   ....[0]....
.L_410:
        /*0208*/ 	.word	0x000000c0


	//   ....[1]....
        /*020c*/ 	.word	0x00001800


	//   ....[2]....
        /*0210*/ 	.word	0x00002190


	//   ....[3]....
        /*0214*/ 	.word	0x00002520


	//----- nvinfo : EIATTR_CRS_STACK_SIZE
	.align		4
.L_411:
        /*0218*/ 	.byte	0x04, 0x1e
        /*021a*/ 	.short	(.L_413 - .L_412)
.L_412:
        /*021c*/ 	.word	0x00000000
.L_413:


//--------------------- .nv.info._ZN2at6native43_GLOBAL__N__c95f0927_10_LossCTC_cu_88d8892b45ctc_loss_backward_collect_nonblank_gpu_kernelIflEEvPT_PKS3_lS6_S6_S6_PKlPKT0_S8_S6_llllllllllllS8_llb --------------------------
	.section	.nv.info._ZN2at6native43_GLOBAL__N__c95f0927_10_LossCTC_cu_88d8892b45ctc_loss_backward_collect_nonblank_gpu_kernelIflEEvPT_PKS3_lS6_S6_S6_PKlPKT0_S8_S6_llllllllllllS8_llb,"",@"SHT_CUDA_INFO"
	.sectionflags	@""
	.align	4


	//----- nvinfo : EIATTR_CUDA_API_VERSION
	.align		4
        /*0000*/ 	.byte	0x04, 0x37
        /*0002*/ 	.short	(.L_415 - .L_414)
.L_414:
        /*0004*/ 	.word	0x00000082


	//----- nvinfo : EIATTR_SW2861232_WAR
	.align		4
.L_415:
        /*0008*/ 	.byte	0x01, 0x35
	.zero		2


	//----- nvinfo : EIATTR_PARAM_CBANK
	.align		4
        /*000c*/ 	.byte	0x04, 0x0a
        /*000e*/ 	.short	(.L_417 - .L_416)
	.align		4
.L_416:
        /*0010*/ 	.word	index@(.nv.constant0._ZN2at6native43_GLOBAL__N__c95f0927_10_LossCTC_cu_88d8892b45ctc_loss_backward_collect_nonblank_gpu_kernelIflEEvPT_PKS3_lS6_S6_S6_PKlPKT0_S8_S6_llllllllllllS8_llb)
        /*0014*/ 	.short	0x0160
        /*0016*/ 	.short	0x00c9


	//----- nvinfo : EIATTR_CBANK_PARAM_SIZE
	.align		4
.L_417:
        /*0018*/ 	.byte	0x03, 0x19
        /*001a*/ 	.short	0x00c9


	//----- nvinfo : EIATTR_KPARAM_INFO
	.align		4
        /*001c*/ 	.byte	0x04, 0x17
        /*001e*/ 	.short	(.L_419 - .L_418)
.L_418:
        /*0020*/ 	.word	0x00000000
        /*0024*/ 	.short	0x0019
        /*0026*/ 	.short	0x00c8
        /*0028*/ 	.byte	0x00, 0xf0, 0x05, 0x00


	//----- nvinfo : EIATTR_KPARAM_INFO
	.align		4
.L_419:
        /*002c*/ 	.byte	0x04, 0x17
        /*002e*/ 	.short	(.L_421 - .L_420)
.L_420:
        /*0030*/ 	.word	0x00000000
        /*0034*/ 	.short	0x0018
        /*0036*/ 	.short	0x00c0
        /*0038*/ 	.byte	0x00, 0xf0, 0x21, 0x00


	//----- nvinfo : EIATTR_KPARAM_INFO
	.align		4
.L_421:
        /*003c*/ 	.byte	0x04, 0x17
        /*003e*/ 	.short	(.L_423 - .L_422)
.L_422:
        /*0040*/ 	.word	0x00000000
        /*0044*/ 	.short	0x0017
        /*0046*/ 	.short	0x00b8
        /*0048*/ 	.byte	0x00, 0xf0, 0x21, 0x00


	//----- nvinfo : EIATTR_KPARAM_INFO
	.align		4
.L_423:
        /*004c*/ 	.byte	0x04, 0x17
        /*004e*/ 	.short	(.L_425 - .L_424)
.L_424:
        /*0050*/ 	.word	0x00000000
        /*0054*/ 	.short	0x0016
        /*0056*/ 	.short	0x00b0
        /*0058*/ 	.byte	0x00, 0xf0, 0x21, 0x00


	//----- nvinfo : EIATTR_KPARAM_INFO
	.align		4
.L_425:
        /*005c*/ 	.byte	0x04, 0x17
        /*005e*/ 	.short	(.L_427 - .L_426)
.L_426:
        /*0060*/ 	.word	0x00000000
        /*0064*/ 	.short	0x0015
        /*0066*/ 	.short	0x00a8
        /*0068*/ 	.byte	0x00, 0xf0, 0x21, 0x00


	//----- nvinfo : EIATTR_KPARAM_INFO
	.align		4
.L_427:
        /*006c*/ 	.byte	0x04, 0x17
        /*006e*/ 	.short	(.L_429 - .L_428)
.L_428:
        /*0070*/ 	.word	0x00000000
        /*0074*/ 	.short	0x0014
        /*0076*/ 	.short	0x00a0
        /*0078*/ 	.byte	0x00, 0xf0, 0x21, 0x00


	//----- nvinfo : EIATTR_KPARAM_INFO
	.align		4
.L_429:
        /*007c*/ 	.byte	0x04, 0x17
        /*007e*/ 	.short	(.L_431 - .L_430)
.L_430:
        /*0080*/ 	.word	0x00000000
        /*0084*/ 	.short	0x0013
        /*0086*/ 	.short	0x0098
        /*0088*/ 	.byte	0x00, 0xf0, 0x21, 0x00


	//----- nvinfo : EIATTR_KPARAM_INFO
	.align		4
.L_431:
        /*008c*/ 	.byte	0x04, 0x17
        /*008e*/ 	.short	(.L_433 - .L_432)
.L_432:
        /*0090*/ 	.word	0x00000000
        /*0094*/ 	.short	0x0012
        /*0096*/ 	.short	0x0090
        /*0098*/ 	.byte	0x00, 0xf0, 0x21, 0x00


	//----- nvinfo : EIATTR_KPARAM_INFO
	.align		4
.L_433:
        /*009c*/ 	.byte	0x04, 0x17
        /*009e*/ 	.short	(.L_435 - .L_434)
.L_434:
        /*00a0*/ 	.word	0x00000000
        /*00a4*/ 	.short	0x0011
        /*00a6*/ 	.short	0x0088
        /*00a8*/ 	.byte	0x00, 0xf0, 0x21, 0x00


	//----- nvinfo : EIATTR_KPARAM_INFO
	.align		4
.L_435:
        /*00ac*/ 	.byte	0x04, 0x17
        /*00ae*/ 	.short	(.L_437 - .L_436)
.L_436:
        /*00b0*/ 	.word	0x00000000
        /*00b4*/ 	.short	0x0010
        /*00b6*/ 	.short	0x0080
        /*00b8*/ 	.byte	0x00, 0xf0, 0x21, 0x00


	//----- nvinfo : EIATTR_KPARAM_INFO
	.align		4
.L_437:
        /*00bc*/ 	.byte	0x04, 0x17
        /*00be*/ 	.short	(.L_439 - .L_438)
.L_438:
        /*00c0*/ 	.word	0x00000000
        /*00c4*/ 	.short	0x000f
        /*00c6*/ 	.short	0x0078
        /*00c8*/ 	.byte	0x00, 0xf0, 0x21, 0x00


	//----- nvinfo : EIATTR_KPARAM_INFO
	.align		4
.L_439:
        /*00cc*/ 	.byte	0x04, 0x17
        /*00ce*/ 	.short	(.L_441 - .L_440)
.L_440:
        /*00d0*/ 	.word	0x00000000
        /*00d4*/ 	.short	0x000e
        /*00d6*/ 	.short	0x0070
        /*00d8*/ 	.byte	0x00, 0xf0, 0x21, 0x00


	//----- nvinfo : EIATTR_KPARAM_INFO
	.align		4
.L_441:
        /*00dc*/ 	.byte	0x04, 0x17
        /*00de*/ 	.short	(.L_443 - .L_442)
.L_442:
        /*00e0*/ 	.word	0x00000000
        /*00e4*/ 	.short	0x000d
        /*00e6*/ 	.short	0x0068
        /*00e8*/ 	.byte	0x00, 0xf0, 0x21, 0x00


	//----- nvinfo : EIATTR_KPARAM_INFO
	.align		4
.L_443:
        /*00ec*/ 	.byte	0x04, 0x17
        /*00ee*/ 	.short	(.L_445 - .L_444)
.L_444:
        /*00f0*/ 	.word	0x00000000
        /*00f4*/ 	.short	0x000c
        /*00f6*/ 	.short	0x0060
        /*00f8*/ 	.byte	0x00, 0xf0, 0x21, 0x00


	//----- nvinfo : EIATTR_KPARAM_INFO
	.align		4
.L_445:
        /*00fc*/ 	.byte	0x04, 0x17
        /*00fe*/ 	.short	(.L_447 - .L_446)
.L_446:
        /*0100*/ 	.word	0x00000000
        /*0104*/ 	.short	0x000b
        /*0106*/ 	.short	0x0058
        /*0108*/ 	.byte	0x00, 0xf0, 0x21, 0x00


	//----- nvinfo : EIATTR_KPARAM_INFO
	.align		4
.L_447:
        /*010c*/ 	.byte	0x04, 0x17
        /*010e*/ 	.short	(.L_449 - .L_448)
.L_448:
        /*0110*/ 	.word	0x00000000
        /*0114*/ 	.short	0x000a
        /*0116*/ 	.short	0x0050
        /*0118*/ 	.byte	0x00, 0xf0, 0x21, 0x00


	//----- nvinfo : EIATTR_KPARAM_INFO
	.align		4
.L_449:
        /*011c*/ 	.byte	0x04, 0x17
        /*011e*/ 	.short	(.L_451 - .L_450)
.L_450:
        /*0120*/ 	.word	0x00000000
        /*0124*/ 	.short	0x0009
        /*0126*/ 	.short	0x0048
        /*0128*/ 	.byte	0x00, 0xf0, 0x21, 0x00


	//----- nvinfo : EIATTR_KPARAM_INFO
	.align		4
.L_451:
        /*012c*/ 	.byte	0x04, 0x17
        /*012e*/ 	.short	(.L_453 - .L_452)
.L_452:
        /*0130*/ 	.word	0x00000000
        /*0134*/ 	.short	0x0008
        /*0136*/ 	.short	0x0040
        /*0138*/ 	.byte	0x00, 0xf0, 0x21, 0x00


	//----- nvinfo : EIATTR_KPARAM_INFO
	.align		4
.L_453:
        /*013c*/ 	.byte	0x04, 0x17
        /*013e*/ 	.short	(.L_455 - .L_454)
.L_454:
        /*0140*/ 	.word	0x00000000
        /*0144*/ 	.short	0x0007
        /*0146*/ 	.short	0x0038
        /*0148*/ 	.byte	0x00, 0xf0, 0x21, 0x00


	//----- nvinfo : EIATTR_KPARAM_INFO
	.align		4
.L_455:
        /*014c*/ 	.byte	0x04, 0x17
        /*014e*/ 	.short	(.L_457 - .L_456)
.L_456:
        /*0150*/ 	.word	0x00000000
        /*0154*/ 	.short	0x0006
        /*0156*/ 	.short	0x0030
        /*0158*/ 	.byte	0x00, 0xf0, 0x21, 0x00


	//----- nvinfo : EIATTR_KPARAM_INFO
	.align		4
.L_457:
        /*015c*/ 	.byte	0x04, 0x17
        /*015e*/ 	.short	(.L_459 - .L_458)
.L_458:
        /*0160*/ 	.word	0x00000000
        /*0164*/ 	.short	0x0005
        /*0166*/ 	.short	0x0028
        /*0168*/ 	.byte	0x00, 0xf0, 0x21, 0x00


	//----- nvinfo : EIATTR_KPARAM_INFO
	.align		4
.L_459:
        /*016c*/ 	.byte	0x04, 0x17
        /*016e*/ 	.short	(.L_461 - .L_460)
.L_460:
        /*0170*/ 	.word	0x00000000
        /*0174*/ 	.short	0x0004
        /*0176*/ 	.short	0x0020
        /*0178*/ 	.byte	0x00, 0xf0, 0x21, 0x00


	//----- nvinfo : EIATTR_KPARAM_INFO
	.align		4
.L_461:
        /*017c*/ 	.byte	0x04, 0x17
        /*017e*/ 	.short	(.L_463 - .L_462)
.L_462:
        /*0180*/ 	.word	0x00000000
        /*0184*/ 	.short	0x0003
        /*0186*/ 	.short	0x0018
        /*0188*/ 	.byte	0x00, 0xf0, 0x21, 0x00


	//----- nvinfo : EIATTR_KPARAM_INFO
	.align		4
.L_463:
        /*018c*/ 	.byte	0x04, 0x17
        /*018e*/ 	.short	(.L_465 - .L_464)
.L_464:
        /*0190*/ 	.word	0x00000000
        /*0194*/ 	.short	0x0002
        /*0196*/ 	.short	0x0010
        /*0198*/ 	.byte	0x00, 0xf0, 0x21, 0x00


	//----- nvinfo : EIATTR_KPARAM_INFO
	.align		4
.L_465:
        /*019c*/ 	.byte	0x04, 0x17
        /*019e*/ 	.short	(.L_467 - .L_466)
.L_466:
        /*01a0*/ 	.word	0x00000000
        /*01a4*/ 	.short	0x0001
        /*01a6*/ 	.short	0x0008
        /*01a8*/ 	.byte	0x00, 0xf0, 0x21, 0x00


	//----- nvinfo : EIATTR_KPARAM_INFO
	.align		4
.L_467:
        /*01ac*/ 	.byte	0x04, 0x17
        /*01ae*/ 	.short	(.L_469 - .L_468)
.L_468:
        /*01b0*/ 	.word	0x00000000
        /*01b4*/ 	.short	0x0000
        /*01b6*/ 	.short	0x0000
        /*01b8*/ 	.byte	0x00, 0xf0, 0x21, 0x00


	//----- nvinfo : EIATTR_MAXREG_COUNT
	.align		4
.L_469:
        /*01bc*/ 	.byte	0x03, 0x1b
        /*01be*/ 	.short	0x00ff


	//----- nvinfo : EIATTR_MERCURY_ISA_VERSION
	.align		4
        /*01c0*/ 	.byte	0x03, 0x5f
        /*01c2*/ 	.short	0x0000


	//----- nvinfo : EIATTR_EXIT_INSTR_OFFSETS
	.align		4
        /*01c4*/ 	.byte	0x04, 0x1c
        /*01c6*/ 	.short	(.L_471 - .L_470)


	//   ....[0]....
.L_470:
        /*01c8*/ 	.word	0x00000070


	//   ....[1]....
        /*01cc*/ 	.word	0x00000130


	//   ....[2]....
        /*01d0*/ 	.word	0x00000280


	//   ....[3]....
        /*01d4*/ 	.word	0x00000c60


	//   ....[4]....
        /*01d8*/ 	.word	0x00001210


	//----- nvinfo : EIATTR_CRS_STACK_SIZE
	.align		4
.L_471:
        /*01dc*/ 	.byte	0x04, 0x1e
        /*01de*/ 	.short	(.L_473 - .L_472)
.L_472:
        /*01e0*/ 	.word	0x00000000
.L_473:


//--------------------- .nv.info._ZN2at6native43_GLOBAL__N__c95f0927_10_LossCTC_cu_88d8892b37ctc_loss_backward_log_beta_gpu_kernelIflEEvPT_PKS3_PKllPKT0_S8_lllllllS8_lll --------------------------
	.section	.nv.info._ZN2at6native43_GLOBAL__N__c95f0927_10_LossCTC_cu_88d8892b37ctc_loss_backward_log_beta_gpu_kernelIflEEvPT_PKS3_PKllPKT0_S8_lllllllS8_lll,"",@"SHT_CUDA_INFO"
	.sectionflags	@""
	.align	4


	//----- nvinfo : EIATTR_CUDA_API_VERSION
	.align		4
        /*0000*/ 	.byte	0x04, 0x37
        /*0002*/ 	.short	(.L_475 - .L_474)
.L_474:
        /*0004*/ 	.word	0x00000082


	//----- nvinfo : EIATTR_SW2861232_WAR
	.align		4
.L_475:
        /*0008*/ 	.byte	0x01, 0x35
	.zero		2


	//----- nvinfo : EIATTR_PARAM_CBANK
	.align		4
        /*000c*/ 	.byte	0x04, 0x0a
        /*000e*/ 	.short	(.L_477 - .L_476)
	.align		4
.L_476:
        /*0010*/ 	.word	index@(.nv.constant0._ZN2at6native43_GLOBAL__N__c95f0927_10_LossCTC_cu_88d8892b37ctc_loss_backward_log_beta_gpu_kernelIflEEvPT_PKS3_PKllPKT0_S8_lllllllS8_lll)
        /*0014*/ 	.short	0x0160
        /*0016*/ 	.short	0x0088


	//----- nvinfo : EIATTR_CBANK_PARAM_SIZE
	.align		4
.L_477:
        /*0018*/ 	.byte	0x03, 0x19
        /*001a*/ 	.short	0x0088


	//----- nvinfo : EIATTR_KPARAM_INFO
	.align		4
        /*001c*/ 	.byte	0x04, 0x17
        /*001e*/ 	.short	(.L_479 - .L_478)
.L_478:
        /*0020*/ 	.word	0x00000000
        /*0024*/ 	.short	0x0010
        /*0026*/ 	.short	0x0080
        /*0028*/ 	.byte	0x00, 0xf0, 0x21, 0x00


	//----- nvinfo : EIATTR_KPARAM_INFO
	.align		4
.L_479:
        /*002c*/ 	.byte	0x04, 0x17
        /*002e*/ 	.short	(.L_481 - .L_480)
.L_480:
        /*0030*/ 	.word	0x00000000
        /*0034*/ 	.short	0x000f
        /*0036*/ 	.short	0x0078
        /*0038*/ 	.byte	0x00, 0xf0, 0x21, 0x00


	//----- nvinfo : EIATTR_KPARAM_INFO
	.align		4
.L_481:
        /*003c*/ 	.byte	0x04, 0x17
        /*003e*/ 	.short	(.L_483 - .L_482)
.L_482:
        /*0040*/ 	.word	0x00000000
        /*0044*/ 	.short	0x000e
        /*0046*/ 	.short	0x0070
        /*0048*/ 	.byte	0x00, 0xf0, 0x21, 0x00


	//----- nvinfo : EIATTR_KPARAM_INFO
	.align		4
.L_483:
        /*004c*/ 	.byte	0x04, 0x17
        /*004e*/ 	.short	(.L_485 - .L_484)
.L_484:
        /*0050*/ 	.word	0x00000000
        /*0054*/ 	.short	0x000d
        /*0056*/ 	.short	0x0068
        /*0058*/ 	.byte	0x00, 0xf0, 0x21, 0x00


	//----- nvinfo : EIATTR_KPARAM_INFO
	.align		4
.L_485:
        /*005c*/ 	.byte	0x04, 0x17
        /*005e*/ 	.short	(.L_487 - .L_486)
.L_486:
        /*0060*/ 	.word	0x00000000
        /*0064*/ 	.short	0x000c
        /*0066*/ 	.short	0x0060
        /*0068*/ 	.byte	0x00, 0xf0, 0x21, 0x00


	//----- nvinfo : EIATTR_KPARAM_INFO
	.align		4
.L_487:
        /*006c*/ 	.byte	0x04, 0x17
        /*006e*/ 	.short	(.L_489 - .L_488)
.L_488:
        /*0070*/ 	.word	0x00000000
        /*0074*/ 	.short	0x000b
        /*0076*/ 	.short	0x0058
        /*0078*/ 	.byte	0x00, 0xf0, 0x21, 0x00


	//----- nvinfo : EIATTR_KPARAM_INFO
	.align		4
.L_489:
        /*007c*/ 	.byte	0x04, 0x17
        /*007e*/ 	.short	(.L_491 - .L_490)
.L_490:
        /*0080*/ 	.word	0x00000000
        /*0084*/ 	.short	0x000a
        /*0086*/ 	.short	0x0050
        /*0088*/ 	.byte	0x00, 0xf0, 0x21, 0x00


	//----- nvinfo : EIATTR_KPARAM_INFO
	.align		4
.L_491:
        /*008c*/ 	.byte	0x04, 0x17
        /*008e*/ 	.short	(.L_493 - .L_492)
.L_492:
        /*0090*/ 	.word	0x00000000
        /*0094*/ 	.short	0x0009
        /*0096*/ 	.short	0x0048
        /*0098*/ 	.byte	0x00, 0xf0, 0x21, 0x00


	//----- nvinfo : EIATTR_KPARAM_INFO
	.align		4
.L_493:
        /*009c*/ 	.byte	0x04, 0x17
        /*009e*/ 	.short	(.L_495 - .L_494)
.L_494:
        /*00a0*/ 	.word	0x00000000
        /*00a4*/ 	.short	0x0008
        /*00a6*/ 	.short	0x0040
        /*00a8*/ 	.byte	0x00, 0xf0, 0x21, 0x00


	//----- nvinfo : EIATTR_KPARAM_INFO
	.align		4
.L_495:
        /*00ac*/ 	.byte	0x04, 0x17
        /*00ae*/ 	.short	(.L_497 - .L_496)
.L_496:
        /*00b0*/ 	.word	0x00000000
        /*00b4*/ 	.short	0x0007
        /*00b6*/ 	.short	0x0038
        /*00b8*/ 	.byte	0x00, 0xf0, 0x21, 0x00


	//----- nvinfo : EIATTR_KPARAM_INFO
	.align		4
.L_497:
        /*00bc*/ 	.byte	0x04, 0x17
        /*00be*/ 	.short	(.L_499 - .L_498)
.L_498:
        /*00c0*/ 	.word	0x00000000
        /*00c4*/ 	.short	0x0006
        /*00c6*/ 	.short	0x0030
        /*00c8*/ 	.byte	0x00, 0xf0, 0x21, 0x00


	//----- nvinfo : EIATTR_KPARAM_INFO
	.align		4
.L_499:
        /*00cc*/ 	.byte	0x04, 0x17
        /*00ce*/ 	.short	(.L_501 - .L_500)
.L_500:
        /*00d0*/ 	.word	0x00000000
        /*00d4*/ 	.short	0x0005
        /*00d6*/ 	.short	0x0028
        /*00d8*/ 	.byte	0x00, 0xf0, 0x21, 0x00


	//----- nvinfo : EIATTR_KPARAM_INFO
	.align		4
.L_501:
        /*00dc*/ 	.byte	0x04, 0x17
        /*00de*/ 	.short	(.L_503 - .L_502)
.L_502:
        /*00e0*/ 	.word	0x00000000
        /*00e4*/ 	.short	0x0004
        /*00e6*/ 	.short	0x0020
        /*00e8*/ 	.byte	0x00, 0xf0, 0x21, 0x00


	//----- nvinfo : EIATTR_KPARAM_INFO
	.align		4
.L_503:
        /*00ec*/ 	.byte	0x04, 0x17
        /*00ee*/ 	.short	(.L_505 - .L_504)
.L_504:
        /*00f0*/ 	.word	0x00000000
        /*00f4*/ 	.short	0x0003
        /*00f6*/ 	.short	0x0018
        /*00f8*/ 	.byte	0x00, 0xf0, 0x21, 0x00


	//----- nvinfo : EIATTR_KPARAM_INFO
	.align		4
.L_505:
        /*00fc*/ 	.byte	0x04, 0x17
        /*00fe*/ 	.short	(.L_507 - .L_506)
.L_506:
        /*0100*/ 	.word	0x00000000
        /*0104*/ 	.short	0x0002
        /*0106*/ 	.short	0x0010
        /*0108*/ 	.byte	0x00, 0xf0, 0x21, 0x00


	//----- nvinfo : EIATTR_KPARAM_INFO
	.align		4
.L_507:
        /*010c*/ 	.byte	0x04, 0x17
        /*010e*/ 	.short	(.L_509 - .L_508)
.L_508:
        /*0110*/ 	.word	0x00000000
        /*0114*/ 	.short	0x0001
        /*0116*/ 	.short	0x0008
        /*0118*/ 	.byte	0x00, 0xf0, 0x21, 0x00


	//----- nvinfo : EIATTR_KPARAM_INFO
	.align		4
.L_509:
        /*011c*/ 	.byte	0x04, 0x17
        /*011e*/ 	.short	(.L_511 - .L_510)
.L_510:
        /*0120*/ 	.word	0x00000000
        /*0124*/ 	.short	0x0000
        /*0126*/ 	.short	0x0000
        /*0128*/ 	.byte	0x00, 0xf0, 0x21, 0x00


	//----- nvinfo : EIATTR_MAXREG_COUNT
	.align		4
.L_511:
        /*012c*/ 	.byte	0x03, 0x1b
        /*012e*/ 	.short	0x0040


	//----- nvinfo : EIATTR_NUM_BARRIERS
	.align		4
        /*0130*/ 	.byte	0x02, 0x4c
        /*0132*/ 	.byte	0x01
	.zero		1


	//----- nvinfo : EIATTR_MERCURY_ISA_VERSION
	.align		4
        /*0134*/ 	.byte	0x03, 0x5f
        /*0136*/ 	.short	0x0000


	//----- nvinfo : EIATTR_EXIT_INSTR_OFFSETS
	.align		4
        /*0138*/ 	.byte	0x04, 0x1c
        /*013a*/ 	.short	(.L_513 - .L_512)


	//   ....[0]....
.L_512:
        /*013c*/ 	.word	0x00000060


	//   ....[1]....
        /*0140*/ 	.word	0x00000130


	//   ....[2]....
        /*0144*/ 	.word	0x00000390


	//   ....[3]....
        /*0148*/ 	.word	0x000021a0


	//----- nvinfo : EIATTR_MAX_THREADS
	.align		4
.L_513:
        /*014c*/ 	.byte	0x04, 0x05
        /*014e*/ 	.short	(.L_515 - .L_514)
.L_514:
        /*0150*/ 	.word	0x00000400
        /*0154*/ 	.word	0x00000001
        /*0158*/ 	.word	0x00000001


	//----- nvinfo : EIATTR_CRS_STACK_SIZE
	.align		4
.L_515:
        /*015c*/ 	.byte	0x04, 0x1e
        /*015e*/ 	.short	(.L_517 - .L_516)
.L_516:
        /*0160*/ 	.word	0x00000000
.L_517:


//--------------------- .nv.info._ZN2at6native43_GLOBAL__N__c95f0927_10_LossCTC_cu_88d8892b36ctc_loss_backward_collect_gpu_kernelIdiEEvPT_PKS3_lS6_S6_S6_PKllPKT0_S8_lS6_llllllllllllS8_llllb --------------------------
	.section	.nv.info._ZN2at6native43_GLOBAL__N__c95f0927_10_LossCTC_cu_88d8892b36ctc_loss_backward_collect_gpu_kernelIdiEEvPT_PKS3_lS6_S6_S6_PKllPKT0_S8_lS6_llllllllllllS8_llllb,"",@"SHT_CUDA_INFO"
	.sectionflags	@""
	.align	4


	//----- nvinfo : EIATTR_CUDA_API_VERSION
	.align		4
        /*0000*/ 	.byte	0x04, 0x37
        /*0002*/ 	.short	(.L_519 - .L_518)
.L_518:
        /*0004*/ 	.word	0x00000082


	//----- nvinfo : EIATTR_SW2861232_WAR
	.align		4
.L_519:
        /*0008*/ 	.byte	0x01, 0x35
	.zero		2


	//----- nvinfo : EIATTR_PARAM_CBANK
	.align		4
        /*000c*/ 	.byte	0x04, 0x0a
        /*000e*/ 	.short	(.L_521 - .L_520)
	.align		4
.L_520:
        /*0010*/ 	.word	index@(.nv.constant0._ZN2at6native43_GLOBAL__N__c95f0927_10_LossCTC_cu_88d8892b36ctc_loss_backward_collect_gpu_kernelIdiEEvPT_PKS3_lS6_S6_S6_PKllPKT0_S8_lS6_llllllllllllS8_llllb)
        /*0014*/ 	.short	0x0160
        /*0016*/ 	.short	0x00e9


	//----- nvinfo : EIATTR_CBANK_PARAM_SIZE
	.align		4
.L_521:
        /*0018*/ 	.byte	0x03, 0x19
        /*001a*/ 	.short	0x00e9


	//----- nvinfo : EIATTR_KPARAM_INFO
	.align		4
        /*001c*/ 	.byte	0x04, 0x17
        /*001e*/ 	.short	(.L_523 - .L_522)
.L_522:
        /*0020*/ 	.word	0x00000000
        /*0024*/ 	.short	0x001d
        /*0026*/ 	.short	0x00e8
        /*0028*/ 	.byte	0x00, 0xf0, 0x05, 0x00


	//----- nvinfo : EIATTR_KPARAM_INFO
	.align		4
.L_523:
        /*002c*/ 	.byte	0x04, 0x17
        /*002e*/ 	.short	(.L_525 - .L_524)
.L_524:
        /*0030*/ 	.word	0x00000000
        /*0034*/ 	.short	0x001c
        /*0036*/ 	.short	0x00e0
        /*0038*/ 	.byte	0x00, 0xf0, 0x21, 0x00


	//----- nvinfo : EIATTR_KPARAM_INFO
	.align		4
.L_525:
        /*003c*/ 	.byte	0x04, 0x17
        /*003e*/ 	.short	(.L_527 - .L_526)
.L_526:
        /*0040*/ 	.word	0x00000000
        /*0044*/ 	.short	0x001b
        /*0046*/ 	.short	0x00d8
        /*0048*/ 	.byte	0x00, 0xf0, 0x21, 0x00


	//----- nvinfo : EIATTR_KPARAM_INFO
	.align		4
.L_527:
        /*004c*/ 	.byte	0x04, 0x17
        /*004e*/ 	.short	(.L_529 - .L_528)
.L_528:
        /*0050*/ 	.word	0x00000000
        /*0054*/ 	.short	0x001a
        /*0056*/ 	.short	0x00d0
        /*0058*/ 	.byte	0x00, 0xf0, 0x21, 0x00


	//----- nvinfo : EIATTR_KPARAM_INFO
	.align		4
.L_529:
        /*005c*/ 	.byte	0x04, 0x17
        /*005e*/ 	.short	(.L_531 - .L_530)
.L_530:
        /*0060*/ 	.word	0x00000000
        /*0064*/ 	.short	0x0019
        /*0066*/ 	.short	0x00c8
        /*0068*/ 	.byte	0x00, 0xf0, 0x21, 0x00


	//----- nvinfo : EIATTR_KPARAM_INFO
	.align		4
.L_531:
        /*006c*/ 	.byte	0x04, 0x17
        /*006e*/ 	.short	(.L_533 - .L_532)
.L_532:
        /*0070*/ 	.word	0x00000000
        /*0074*/ 	.short	0x0018
        /*0076*/ 	.short	0x00c0
        /*0078*/ 	.byte	0x00, 0xf0, 0x21, 0x00


	//----- nvinfo : EIATTR_KPARAM_INFO
	.align		4
.L_533:
        /*007c*/ 	.byte	0x04, 0x17
        /*007e*/ 	.short	(.L_535 - .L_534)
.L_534:
        /*0080*/ 	.word	0x00000000
        /*0084*/ 	.short	0x0017
        /*0086*/ 	.short	0x00b8
        /*0088*/ 	.byte	0x00, 0xf0, 0x21, 0x00


	//----- nvinfo : EIATTR_KPARAM_INFO
	.align		4
.L_535:
        /*008c*/ 	.byte	0x04, 0x17
        /*008e*/ 	.short	(.L_537 - .L_536)
.L_536:
        /*0090*/ 	.word	0x00000000
        /*0094*/ 	.short	0x0016
        /*0096*/ 	.short	0x00b0
        /*0098*/ 	.byte	0x00, 0xf0, 0x21, 0x00


	//----- nvinfo : EIATTR_KPARAM_INFO
	.align		4
.L_537:
        /*009c*/ 	.byte	0x04, 0x17
        /*009e*/ 	.short	(.L_539 - .L_538)
.L_538:
        /*00a0*/ 	.word	0x00000000
        /*00a4*/ 	.short	0x0015
        /*00a6*/ 	.short	0x00a8
        /*00a8*/ 	.byte	0x00, 0xf0, 0x21, 0x00


	//----- nvinfo : EIATTR_KPARAM_INFO
	.align		4
.L_539:
        /*00ac*/ 	.byte	0x04, 0x17
        /*00ae*/ 	.short	(.L_541 - .L_540)
.L_540:
        /*00b0*/ 	.word	0x00000000
        /*00b4*/ 	.short	0x0014
        /*00b6*/ 	.short	0x00a0
        /*00b8*/ 	.byte	0x00, 0xf0, 0x21, 0x00


	//----- nvinfo : EIATTR_KPARAM_INFO
	.align		4
.L_541:
        /*00bc*/ 	.byte	0x04, 0x17
        /*00be*/ 	.short	(.L_543 - .L_542)
.L_542:
        /*00c0*/ 	.word	0x00000000
        /*00c4*/ 	.short	0x0013
        /*00c6*/ 	.short	0x0098
        /*00c8*/ 	.byte	0x00, 0xf0, 0x21, 0x00


	//----- nvinfo : EIATTR_KPARAM_INFO
	.align		4
.L_543:
        /*00cc*/ 	.byte	0x04, 0x17
        /*00ce*/ 	.short	(.L_545 - .L_544)
.L_544:
        /*00d0*/ 	.word	0x00000000
        /*00d4*/ 	.short	0x0012
        /*00d6*/ 	.short	0x0090
        /*00d8*/ 	.byte	0x00, 0xf0, 0x21, 0x00


	//----- nvinfo : EIATTR_KPARAM_INFO
	.align		4
.L_545:
        /*00dc*/ 	.byte	0x04, 0x17
        /*00de*/ 	.short	(.L_547 - .L_546)
.L_546:
        /*00e0*/ 	.word	0x00000000
        /*00e4*/ 	.short	0x0011
        /*00e6*/ 	.short	0x0088
        /*00e8*/ 	.byte	0x00, 0xf0, 0x21, 0x00


	//----- nvinfo : EIATTR_KPARAM_INFO
	.align		4
.L_547:
        /*00ec*/ 	.byte	0x04, 0x17
        /*00ee*/ 	.short	(.L_549 - .L_548)
.L_548:
        /*00f0*/ 	.word	0x00000000
        /*00f4*/ 	.short	0x0010
        /*00f6*/ 	.short	0x0080
        /*00f8*/ 	.byte	0x00, 0xf0, 0x21, 0x00


	//----- nvinfo : EIATTR_KPARAM_INFO
	.align		4
.L_549:
        /*00fc*/ 	.byte	0x04, 0x17
        /*00fe*/ 	.short	(.L_551 - .L_550)
.L_550:
        /*0100*/ 	.word	0x00000000
        /*0104*/ 	.short	0x000f
        /*0106*/ 	.short	0x0078
        /*0108*/ 	.byte	0x00, 0xf0, 0x21, 0x00


	//----- nvinfo : EIATTR_KPARAM_INFO
	.align		4
.L_551:
        /*010c*/ 	.byte	0x04, 0x17
        /*010e*/ 	.short	(.L_553 - .L_552)
.L_552:
        /*0110*/ 	.word	0x00000000
        /*0114*/ 	.short	0x000e
        /*0116*/ 	.short	0x0070
        /*0118*/ 	.byte	0x00, 0xf0, 0x21, 0x00


	//----- nvinfo : EIATTR_KPARAM_INFO
	.align		4
.L_553:
        /*011c*/ 	.byte	0x04, 0x17
        /*011e*/ 	.short	(.L_555 - .L_554)
.L_554:
        /*0120*/ 	.word	0x00000000
        /*0124*/ 	.short	0x000d
        /*0126*/ 	.short	0x0068
        /*0128*/ 	.byte	0x00, 0xf0, 0x21, 0x00


	//----- nvinfo : EIATTR_KPARAM_INFO
	.align		4
.L_555:
        /*012c*/ 	.byte	0x04, 0x17
        /*012e*/ 	.short	(.L_557 - .L_556)
.L_556:
        /*0130*/ 	.word	0x00000000
        /*0134*/ 	.short	0x000c
        /*0136*/ 	.short	0x0060
        /*0138*/ 	.byte	0x00, 0xf0, 0x21, 0x00


	//----- nvinfo : EIATTR_KPARAM_INFO
	.align		4
.L_557:
        /*013c*/ 	.byte	0x04, 0x17
        /*013e*/ 	.short	(.L_559 - .L_558)
.L_558:
        /*0140*/ 	.word	0x00000000
        /*0144*/ 	.short	0x000b
        /*0146*/ 	.short	0x0058
        /*0148*/ 	.byte	0x00, 0xf0, 0x21, 0x00


	//----- nvinfo : EIATTR_KPARAM_INFO
	.align		4
.L_559:
        /*014c*/ 	.byte	0x04, 0x17
        /*014e*/ 	.short	(.L_561 - .L_560)
.L_560:
        /*0150*/ 	.word	0x00000000
        /*0154*/ 	.short	0x000a
        /*0156*/ 	.short	0x0050
        /*0158*/ 	.byte	0x00, 0xf0, 0x21, 0x00


	//----- nvinfo : EIATTR_KPARAM_INFO
	.align		4
.L_561:
        /*015c*/ 	.byte	0x04, 0x17
        /*015e*/ 	.short	(.L_563 - .L_562)
.L_562:
        /*0160*/ 	.word	0x00000000
        /*0164*/ 	.short	0x0009
        /*0166*/ 	.short	0x0048
        /*0168*/ 	.byte	0x00, 0xf0, 0x21, 0x00


	//----- nvinfo : EIATTR_KPARAM_INFO
	.align		4
.L_563:
        /*016c*/ 	.byte	0x04, 0x17
        /*016e*/ 	.short	(.L_565 - .L_564)
.L_564:
        /*0170*/ 	.word	0x00000000
        /*0174*/ 	.short	0x0008
        /*0176*/ 	.short	0x0040
        /*0178*/ 	.byte	0x00, 0xf0, 0x21, 0x00


	//----- nvinfo : EIATTR_KPARAM_INFO
	.align		4
.L_565:
        /*017c*/ 	.byte	0x04, 0x17
        /*017e*/ 	.short	(.L_567 - .L_566)
.L_566:
        /*0180*/ 	.word	0x00000000
        /*0184*/ 	.short	0x0007
        /*0186*/ 	.short	0x0038
        /*0188*/ 	.byte	0x00, 0xf0, 0x21, 0x00


	//----- nvinfo : EIATTR_KPARAM_INFO
	.align		4
.L_567:
        /*018c*/ 	.byte	0x04, 0x17
        /*018e*/ 	.short	(.L_569 - .L_568)
.L_568:
        /*0190*/ 	.word	0x00000000
        /*0194*/ 	.short	0x0006
        /*0196*/ 	.short	0x0030
        /*0198*/ 	.byte	0x00, 0xf0, 0x21, 0x00


	//----- nvinfo : EIATTR_KPARAM_INFO
	.align		4
.L_569:
        /*019c*/ 	.byte	0x04, 0x17
        /*019e*/ 	.short	(.L_571 - .L_570)
.L_570:
        /*01a0*/ 	.word	0x00000000
        /*01a4*/ 	.short	0x0005
        /*01a6*/ 	.short	0x0028
        /*01a8*/ 	.byte	0x00, 0xf0, 0x21, 0x00


	//----- nvinfo : EIATTR_KPARAM_INFO
	.align		4
.L_571:
        /*01ac*/ 	.byte	0x04, 0x17
        /*01ae*/ 	.short	(.L_573 - .L_572)
.L_572:
        /*01b0*/ 	.word	0x00000000
        /*01b4*/ 	.short	0x0004
        /*01b6*/ 	.short	0x0020
        /*01b8*/ 	.byte	0x00, 0xf0, 0x21, 0x00


	//----- nvinfo : EIATTR_KPARAM_INFO
	.align		4
.L_573:
        /*01bc*/ 	.byte	0x04, 0x17
        /*01be*/ 	.short	(.L_575 - .L_574)
.L_574:
        /*01c0*/ 	.word	0x00000000
        /*01c4*/ 	.short	0x0003
        /*01c6*/ 	.short	0x0018
        /*01c8*/ 	.byte	0x00, 0xf0, 0x21, 0x00


	//----- nvinfo : EIATTR_KPARAM_INFO
	.align		4
.L_575:
        /*01cc*/ 	.byte	0x04, 0x17
        /*01ce*/ 	.short	(.L_577 - .L_576)
.L_576:
        /*01d0*/ 	.word	0x00000000
        /*01d4*/ 	.short	0x0002
        /*01d6*/ 	.short	0x0010
        /*01d8*/ 	.byte	0x00, 0xf0, 0x21, 0x00


	//----- nvinfo : EIATTR_KPARAM_INFO
	.align		4
.L_577:
        /*01dc*/ 	.byte	0x04, 0x17
        /*01de*/ 	.short	(.L_579 - .L_578)
.L_578:
        /*01e0*/ 	.word	0x00000000
        /*01e4*/ 	.short	0x0001
        /*01e6*/ 	.short	0x0008
        /*01e8*/ 	.byte	0x00, 0xf0, 0x21, 0x00


	//----- nvinfo : EIATTR_KPARAM_INFO
	.align		4
.L_579:
        /*01ec*/ 	.byte	0x04, 0x17
        /*01ee*/ 	.short	(.L_581 - .L_580)
.L_580:
        /*01f0*/ 	.word	0x00000000
        /*01f4*/ 	.short	0x0000
        /*01f6*/ 	.short	0x0000
        /*01f8*/ 	.byte	0x00, 0xf0, 0x21, 0x00


	//----- nvinfo : EIATTR_MAXREG_COUNT
	.align		4
.L_581:
        /*01fc*/ 	.byte	0x03, 0x1b
        /*01fe*/ 	.short	0x00ff


	//----- nvinfo : EIATTR_MERCURY_ISA_VERSION
	.align		4
        /*0200*/ 	.byte	0x03, 0x5f
        /*0202*/ 	.short	0x0000


	//----- nvinfo : EIATTR_EXIT_INSTR_OFFSETS
	.align		4
        /*0204*/ 	.byte	0x04, 0x1c
        /*0206*/ 	.short	(.L_583 - .L_582)


	//   ....[0]....
.L_582:
        /*0208*/ 	.word	0x000000c0


	//   ....[1]....
        /*020c*/ 	.word	0x00001040


	//   ....[2]....
        /*0210*/ 	.word	0x00001840


	//----- nvinfo : EIATTR_CRS_STACK_SIZE
	.align		4
.L_583:
        /*0214*/ 	.byte	0x04, 0x1e
        /*0216*/ 	.short	(.L_585 - .L_584)
.L_584:
        /*0218*/ 	.word	0x00000000
.L_585:


//--------------------- .nv.info._ZN2at6native43_GLOBAL__N__c95f0927_10_LossCTC_cu_88d8892b45ctc_loss_backward_collect_nonblank_gpu_kernelIdiEEvPT_PKS3_lS6_S6_S6_PKlPKT0_S8_S6_llllllllllllS8_llb --------------------------
	.section	.nv.info._ZN2at6native43_GLOBAL__N__c95f0927_10_LossCTC_cu_88d8892b45ctc_loss_backward_collect_nonblank_gpu_kernelIdiEEvPT_PKS3_lS6_S6_S6_PKlPKT0_S8_S6_llllllllllllS8_llb,"",@"SHT_CUDA_INFO"
	.sectionflags	@""
	.align	4


	//----- nvinfo : EIATTR_CUDA_API_VERSION
	.align		4
        /*0000*/ 	.byte	0x04, 0x37
        /*0002*/ 	.short	(.L_587 - .L_586)
.L_586:
        /*0004*/ 	.word	0x00000082


	//----- nvinfo : EIATTR_SW2861232_WAR
	.align		4
.L_587:
        /*0008*/ 	.byte	0x01, 0x35
	.zero		2


	//----- nvinfo : EIATTR_PARAM_CBANK
	.align		4
        /*000c*/ 	.byte	0x04, 0x0a
        /*000e*/ 	.short	(.L_589 - .L_588)
	.align		4
.L_588:
        /*0010*/ 	.word	index@(.nv.constant0._ZN2at6native43_GLOBAL__N__c95f0927_10_LossCTC_cu_88d8892b45ctc_loss_backward_collect_nonblank_gpu_kernelIdiEEvPT_PKS3_lS6_S6_S6_PKlPKT0_S8_S6_llllllllllllS8_llb)
        /*0014*/ 	.short	0x0160
        /*0016*/ 	.short	0x00c9


	//----- nvinfo : EIATTR_CBANK_PARAM_SIZE
	.align		4
.L_589:
        /*0018*/ 	.byte	0x03, 0x19
        /*001a*/ 	.short	0x00c9


	//----- nvinfo : EIATTR_KPARAM_INFO
	.align		4
        /*001c*/ 	.byte	0x04, 0x17
        /*001e*/ 	.short	(.L_591 - .L_590)
.L_590:
        /*0020*/ 	.word	0x00000000
        /*0024*/ 	.short	0x0019
        /*0026*/ 	.short	0x00c8
        /*0028*/ 	.byte	0x00, 0xf0, 0x05, 0x00


	//----- nvinfo : EIATTR_KPARAM_INFO
	.align		4
.L_591:
        /*002c*/ 	.byte	0x04, 0x17
        /*002e*/ 	.short	(.L_593 - .L_592)
.L_592:
        /*0030*/ 	.word	0x00000000
        /*0034*/ 	.short	0x0018
        /*0036*/ 	.short	0x00c0
        /*0038*/ 	.byte	0x00, 0xf0, 0x21, 0x00


	//----- nvinfo : EIATTR_KPARAM_INFO
	.align		4
.L_593:
        /*003c*/ 	.byte	0x04, 0x17
        /*003e*/ 	.short	(.L_595 - .L_594)
.L_594:
        /*0040*/ 	.word	0x00000000
        /*0044*/ 	.short	0x0017
        /*0046*/ 	.short	0x00b8
        /*0048*/ 	.byte	0x00, 0xf0, 0x21, 0x00


	//----- nvinfo : EIATTR_KPARAM_INFO
	.align		4
.L_595:
        /*004c*/ 	.byte	0x04, 0x17
        /*004e*/ 	.short	(.L_597 - .L_596)
.L_596:
        /*0050*/ 	.word	0x00000000
        /*0054*/ 	.short	0x0016
        /*0056*/ 	.short	0x00b0
        /*0058*/ 	.byte	0x00, 0xf0, 0x21, 0x00


	//----- nvinfo : EIATTR_KPARAM_INFO
	.align		4
.L_597:
        /*005c*/ 	.byte	0x04, 0x17
        /*005e*/ 	.short	(.L_599 - .L_598)
.L_598:
        /*0060*/ 	.word	0x00000000
        /*0064*/ 	.short	0x0015
        /*0066*/ 	.short	0x00a8
        /*0068*/ 	.byte	0x00, 0xf0, 0x21, 0x00


	//----- nvinfo : EIATTR_KPARAM_INFO
	.align		4
.L_599:
        /*006c*/ 	.byte	0x04, 0x17
        /*006e*/ 	.short	(.L_601 - .L_600)
.L_600:
        /*0070*/ 	.word	0x00000000
        /*0074*/ 	.short	0x0014
        /*0076*/ 	.short	0x00a0
        /*0078*/ 	.byte	0x00, 0xf0, 0x21, 0x00


	//----- nvinfo : EIATTR_KPARAM_INFO
	.align		4
.L_601:
        /*007c*/ 	.byte	0x04, 0x17
        /*007e*/ 	.short	(.L_603 - .L_602)
.L_602:
        /*0080*/ 	.word	0x00000000
        /*0084*/ 	.short	0x0013
        /*0086*/ 	.short	0x0098
        /*0088*/ 	.byte	0x00, 0xf0, 0x21, 0x00


	//----- nvinfo : EIATTR_KPARAM_INFO
	.align		4
.L_603:
        /*008c*/ 	.byte	0x04, 0x17
        /*008e*/ 	.short	(.L_605 - .L_604)
.L_604:
        /*0090*/ 	.word	0x00000000
        /*0094*/ 	.short	0x0012
        /*0096*/ 	.short	0x0090
        /*0098*/ 	.byte	0x00, 0xf0, 0x21, 0x00


	//----- nvinfo : EIATTR_KPARAM_INFO
	.align		4
.L_605:
        /*009c*/ 	.byte	0x04, 0x17
        /*009e*/ 	.short	(.L_607 - .L_606)
.L_606:
        /*00a0*/ 	.word	0x00000000
        /*00a4*/ 	.short	0x0011
        /*00a6*/ 	.short	0x0088
        /*00a8*/ 	.byte	0x00, 0xf0, 0x21, 0x00


	//----- nvinfo : EIATTR_KPARAM_INFO
	.align		4
.L_607:
        /*00ac*/ 	.byte	0x04, 0x17
        /*00ae*/ 	.short	(.L_609 - .L_608)
.L_608:
        /*00b0*/ 	.word	0x00000000
        /*00b4*/ 	.short	0x0010
        /*00b6*/ 	.short	0x0080
        /*00b8*/ 	.byte	0x00, 0xf0, 0x21, 0x00


	//----- nvinfo : EIATTR_KPARAM_INFO
	.align		4
.L_609:
        /*00bc*/ 	.byte	0x04, 0x17
        /*00be*/ 	.short	(.L_611 - .L_610)
.L_610:
        /*00c0*/ 	.word	0x00000000
        /*00c4*/ 	.short	0x000f
        /*00c6*/ 	.short	0x0078
        /*00c8*/ 	.byte	0x00, 0xf0, 0x21, 0x00


	//----- nvinfo : EIATTR_KPARAM_INFO
	.align		4
.L_611:
        /*00cc*/ 	.byte	0x04, 0x17
        /*00ce*/ 	.short	(.L_613 - .L_612)
.L_612:
        /*00d0*/ 	.word	0x00000000
        /*00d4*/ 	.short	0x000e
        /*00d6*/ 	.short	0x0070
        /*00d8*/ 	.byte	0x00, 0xf0, 0x21, 0x00


	//----- nvinfo : EIATTR_KPARAM_INFO
	.align		4
.L_613:
        /*00dc*/ 	.byte	0x04, 0x17
        /*00de*/ 	.short	(.L_615 - .L_614)
.L_614:
        /*00e0*/ 	.word	0x00000000
        /*00e4*/ 	.short	0x000d
        /*00e6*/ 	.short	0x0068
        /*00e8*/ 	.byte	0x00, 0xf0, 0x21, 0x00


	//----- nvinfo : EIATTR_KPARAM_INFO
	.align		4
.L_615:
        /*00ec*/ 	.byte	0x04, 0x17
        /*00ee*/ 	.short	(.L_617 - .L_616)
.L_616:
        /*00f0*/ 	.word	0x00000000
        /*00f4*/ 	.short	0x000c
        /*00f6*/ 	.short	0x0060
        /*00f8*/ 	.byte	0x00, 0xf0, 0x21, 0x00


	//----- nvinfo : EIATTR_KPARAM_INFO
	.align		4
.L_617:
        /*00fc*/ 	.byte	0x04, 0x17
        /*00fe*/ 	.short	(.L_619 - .L_618)
.L_618:
        /*0100*/ 	.word	0x00000000
        /*0104*/ 	.short	0x000b
        /*0106*/ 	.short	0x0058
        /*0108*/ 	.byte	0x00, 0xf0, 0x21, 0x00


	//----- nvinfo : EIATTR_KPARAM_INFO
	.align		4
.L_619:
        /*010c*/ 	.byte	0x04, 0x17
        /*010e*/ 	.short	(.L_621 - .L_620)
.L_620:
        /*0110*/ 	.word	0x00000000
        /*0114*/ 	.short	0x000a
        /*0116*/ 	.short	0x0050
        /*0118*/ 	.byte	0x00, 0xf0, 0x21, 0x00


	//----- nvinfo : EIATTR_KPARAM_INFO
	.align		4
.L_621:
        /*011c*/ 	.byte	0x04, 0x17
        /*011e*/ 	.short	(.L_623 - .L_622)
.L_622:
        /*0120*/ 	.word	0x00000000
        /*0124*/ 	.short	0x0009
        /*0126*/ 	.short	0x0048
        /*0128*/ 	.byte	0x00, 0xf0, 0x21, 0x00


	//----- nvinfo : EIATTR_KPARAM_INFO
	.align		4
.L_623:
        /*012c*/ 	.byte	0x04, 0x17
        /*012e*/ 	.short	(.L_625 - .L_624)
.L_624:
        /*0130*/ 	.word	0x00000000
        /*0134*/ 	.short	0x0008
        /*0136*/ 	.short	0x0040
        /*0138*/ 	.byte	0x00, 0xf0, 0x21, 0x00


	//----- nvinfo : EIATTR_KPARAM_INFO
	.align		4
.L_625:
        /*013c*/ 	.byte	0x04, 0x17
        /*013e*/ 	.short	(.L_627 - .L_626)
.L_626:
        /*0140*/ 	.word	0x00000000
        /*0144*/ 	.short	0x0007
        /*0146*/ 	.short	0x0038
        /*0148*/ 	.byte	0x00, 0xf0, 0x21, 0x00


	//----- nvinfo : EIATTR_KPARAM_INFO
	.align		4
.L_627:
        /*014c*/ 	.byte	0x04, 0x17
        /*014e*/ 	.short	(.L_629 - .L_628)
.L_628:
        /*0150*/ 	.word	0x00000000
        /*0154*/ 	.short	0x0006
        /*0156*/ 	.short	0x0030
        /*0158*/ 	.byte	0x00, 0xf0, 0x21, 0x00


	//----- nvinfo : EIATTR_KPARAM_INFO
	.align		4
.L_629:
        /*015c*/ 	.byte	0x04, 0x17
        /*015e*/ 	.short	(.L_631 - .L_630)
.L_630:
        /*0160*/ 	.word	0x00000000
        /*0164*/ 	.short	0x0005
        /*0166*/ 	.short	0x0028
        /*0168*/ 	.byte	0x00, 0xf0, 0x21, 0x00


	//----- nvinfo : EIATTR_KPARAM_INFO
	.align		4
.L_631:
        /*016c*/ 	.byte	0x04, 0x17
        /*016e*/ 	.short	(.L_633 - .L_632)
.L_632:
        /*0170*/ 	.word	0x00000000
        /*0174*/ 	.short	0x0004
        /*0176*/ 	.short	0x0020
        /*0178*/ 	.byte	0x00, 0xf0, 0x21, 0x00


	//----- nvinfo : EIATTR_KPARAM_INFO
	.align		4
.L_633:
        /*017c*/ 	.byte	0x04, 0x17
        /*017e*/ 	.short	(.L_635 - .L_634)
.L_634:
        /*0180*/ 	.word	0x00000000
        /*0184*/ 	.short	0x0003
        /*0186*/ 	.short	0x0018
        /*0188*/ 	.byte	0x00, 0xf0, 0x21, 0x00


	//----- nvinfo : EIATTR_KPARAM_INFO
	.align		4
.L_635:
        /*018c*/ 	.byte	0x04, 0x17
        /*018e*/ 	.short	(.L_637 - .L_636)
.L_636:
        /*0190*/ 	.word	0x00000000
        /*0194*/ 	.short	0x0002
        /*0196*/ 	.short	0x0010
        /*0198*/ 	.byte	0x00, 0xf0, 0x21, 0x00


	//----- nvinfo : EIATTR_KPARAM_INFO
	.align		4
.L_637:
        /*019c*/ 	.byte	0x04, 0x17
        /*019e*/ 	.short	(.L_639 - .L_638)
.L_638:
        /*01a0*/ 	.word	0x00000000
        /*01a4*/ 	.short	0x0001
        /*01a6*/ 	.short	0x0008
        /*01a8*/ 	.byte	0x00, 0xf0, 0x21, 0x00


	//----- nvinfo : EIATTR_KPARAM_INFO
	.align		4
.L_639:
        /*01ac*/ 	.byte	0x04, 0x17
        /*01ae*/ 	.short	(.L_641 - .L_640)
.L_640:
        /*01b0*/ 	.word	0x00000000
        /*01b4*/ 	.short	0x0000
        /*01b6*/ 	.short	0x0000
        /*01b8*/ 	.byte	0x00, 0xf0, 0x21, 0x00


	//----- nvinfo : EIATTR_MAXREG_COUNT
	.align		4
.L_641:
        /*01bc*/ 	.byte	0x03, 0x1b
        /*01be*/ 	.short	0x00ff


	//----- nvinfo : EIATTR_MERCURY_ISA_VERSION
	.align		4
        /*01c0*/ 	.byte	0x03, 0x5f
        /*01c2*/ 	.short	0x0000


	//----- nvinfo : EIATTR_EXIT_INSTR_OFFSETS
	.align		4
        /*01c4*/ 	.byte	0x04, 0x1c
        /*01c6*/ 	.short	(.L_643 - .L_642)


	//   ....[0]....
.L_642:
        /*01c8*/ 	.word	0x00000070


	//   ....[1]....
        /*01cc*/ 	.word	0x00000130


	//   ....[2]....
        /*01d0*/ 	.word	0x000001f0


	//   ....[3]....
        /*01d4*/ 	.word	0x00000e70


	//   ....[4]....
        /*01d8*/ 	.word	0x00001330


	//----- nvinfo : EIATTR_CRS_STACK_SIZE
	.align		4
.L_643:
        /*01dc*/ 	.byte	0x04, 0x1e
        /*01de*/ 	.short	(.L_645 - .L_644)
.L_644:
        /*01e0*/ 	.word	0x00000000
.L_645:


//--------------------- .nv.info._ZN2at6native43_GLOBAL__N__c95f0927_10_LossCTC_cu_88d8892b37ctc_loss_backward_log_beta_gpu_kernelIdiEEvPT_PKS3_PKllPKT0_S8_lllllllS8_lll --------------------------
	.section	.nv.info._ZN2at6native43_GLOBAL__N__c95f0927_10_LossCTC_cu_88d8892b37ctc_loss_backward_log_beta_gpu_kernelIdiEEvPT_PKS3_PKllPKT0_S8_lllllllS8_lll,"",@"SHT_CUDA_INFO"
	.sectionflags	@""
	.align	4


	//----- nvinfo : EIATTR_CUDA_API_VERSION
	.align		4
        /*0000*/ 	.byte	0x04, 0x37
        /*0002*/ 	.short	(.L_647 - .L_646)
.L_646:
        /*0004*/ 	.word	0x00000082


	//----- nvinfo : EIATTR_SW2861232_WAR
	.align		4
.L_647:
        /*0008*/ 	.byte	0x01, 0x35
	.zero		2


	//----- nvinfo : EIATTR_PARAM_CBANK
	.align		4
        /*000c*/ 	.byte	0x04, 0x0a
        /*000e*/ 	.short	(.L_649 - .L_648)
	.align		4
.L_648:
        /*0010*/ 	.word	index@(.nv.constant0._ZN2at6native43_GLOBAL__N__c95f0927_10_LossCTC_cu_88d8892b37ctc_loss_backward_log_beta_gpu_kernelIdiEEvPT_PKS3_PKllPKT0_S8_lllllllS8_lll)
        /*0014*/ 	.short	0x0160
        /*0016*/ 	.short	0x0088


	//----- nvinfo : EIATTR_CBANK_PARAM_SIZE
	.align		4
.L_649:
        /*0018*/ 	.byte	0x03, 0x19
        /*001a*/ 	.short	0x0088


	//----- nvinfo : EIATTR_KPARAM_INFO
	.align		4
        /*001c*/ 	.byte	0x04, 0x17
        /*001e*/ 	.short	(.L_651 - .L_650)
.L_650:
        /*0020*/ 	.word	0x00000000
        /*0024*/ 	.short	0x0010
        /*0026*/ 	.short	0x0080
        /*0028*/ 	.byte	0x00, 0xf0, 0x21, 0x00


	//----- nvinfo : EIATTR_KPARAM_INFO
	.align		4
.L_651:
        /*002c*/ 	.byte	0x04, 0x17
        /*002e*/ 	.short	(.L_653 - .L_652)
.L_652:
        /*0030*/ 	.word	0x00000000
        /*0034*/ 	.short	0x000f
        /*0036*/ 	.short	0x0078
        /*0038*/ 	.byte	0x00, 0xf0, 0x21, 0x00


	//----- nvinfo : EIATTR_KPARAM_INFO
	.align		4
.L_653:
        /*003c*/ 	.byte	0x04, 0x17
        /*003e*/ 	.short	(.L_655 - .L_654)
.L_654:
        /*0040*/ 	.word	0x00000000
        /*0044*/ 	.short	0x000e
        /*0046*/ 	.short	0x0070
        /*0048*/ 	.byte	0x00, 0xf0, 0x21, 0x00


	//----- nvinfo : EIATTR_KPARAM_INFO
	.align		4
.L_655:
        /*004c*/ 	.byte	0x04, 0x17
        /*004e*/ 	.short	(.L_657 - .L_656)
.L_656:
        /*0050*/ 	.word	0x00000000
        /*0054*/ 	.short	0x000d
        /*0056*/ 	.short	0x0068
        /*0058*/ 	.byte	0x00, 0xf0, 0x21, 0x00


	//----- nvinfo : EIATTR_KPARAM_INFO
	.align		4
.L_657:
        /*005c*/ 	.byte	0x04, 0x17
        /*005e*/ 	.short	(.L_659 - .L_658)
.L_658:
        /*0060*/ 	.word	0x00000000
        /*0064*/ 	.short	0x000c
        /*0066*/ 	.short	0x0060
        /*0068*/ 	.byte	0x00, 0xf0, 0x21, 0x00


	//----- nvinfo : EIATTR_KPARAM_INFO
	.align		4
.L_659:
        /*006c*/ 	.byte	0x04, 0x17
        /*006e*/ 	.short	(.L_661 - .L_660)
.L_660:
        /*0070*/ 	.word	0x00000000
        /*0074*/ 	.short	0x000b
        /*0076*/ 	.short	0x0058
        /*0078*/ 	.byte	0x00, 0xf0, 0x21, 0x00


	//----- nvinfo : EIATTR_KPARAM_INFO
	.align		4
.L_661:
        /*007c*/ 	.byte	0x04, 0x17
        /*007e*/ 	.short	(.L_663 - .L_662)
.L_662:
        /*0080*/ 	.word	0x00000000
        /*0084*/ 	.short	0x000a
        /*0086*/ 	.short	0x0050
        /*0088*/ 	.byte	0x00, 0xf0, 0x21, 0x00


	//----- nvinfo : EIATTR_KPARAM_INFO
	.align		4
.L_663:
        /*008c*/ 	.byte	0x04, 0x17
        /*008e*/ 	.short	(.L_665 - .L_664)
.L_664:
        /*0090*/ 	.word	0x00000000
        /*0094*/ 	.short	0x0009
        /*0096*/ 	.short	0x0048
        /*0098*/ 	.byte	0x00, 0xf0, 0x21, 0x00


	//----- nvinfo : EIATTR_KPARAM_INFO
	.align		4
.L_665:
        /*009c*/ 	.byte	0x04, 0x17
        /*009e*/ 	.short	(.L_667 - .L_666)
.L_666:
        /*00a0*/ 	.word	0x00000000
        /*00a4*/ 	.short	0x0008
        /*00a6*/ 	.short	0x0040
        /*00a8*/ 	.byte	0x00, 0xf0, 0x21, 0x00


	//----- nvinfo : EIATTR_KPARAM_INFO
	.align		4
.L_667:
        /*00ac*/ 	.byte	0x04, 0x17
        /*00ae*/ 	.short	(.L_669 - .L_668)
.L_668:
        /*00b0*/ 	.word	0x00000000
        /*00b4*/ 	.short	0x0007
        /*00b6*/ 	.short	0x0038
        /*00b8*/ 	.byte	0x00, 0xf0, 0x21, 0x00


	//----- nvinfo : EIATTR_KPARAM_INFO
	.align		4
.L_669:
        /*00bc*/ 	.byte	0x04, 0x17
        /*00be*/ 	.short	(.L_671 - .L_670)
.L_670:
        /*00c0*/ 	.word	0x00000000
        /*00c4*/ 	.short	0x0006
        /*00c6*/ 	.short	0x0030
        /*00c8*/ 	.byte	0x00, 0xf0, 0x21, 0x00


	//----- nvinfo : EIATTR_KPARAM_INFO
	.align		4
.L_671:
        /*00cc*/ 	.byte	0x04, 0x17
        /*00ce*/ 	.short	(.L_673 - .L_672)
.L_672:
        /*00d0*/ 	.word	0x00000000
        /*00d4*/ 	.short	0x0005
        /*00d6*/ 	.short	0x0028
        /*00d8*/ 	.byte	0x00, 0xf0, 0x21, 0x00


	//----- nvinfo : EIATTR_KPARAM_INFO
	.align		4
.L_673:
        /*00dc*/ 	.byte	0x04, 0x17
        /*00de*/ 	.short	(.L_675 - .L_674)
.L_674:
        /*00e0*/ 	.word	0x00000000
        /*00e4*/ 	.short	0x0004
        /*00e6*/ 	.short	0x0020
        /*00e8*/ 	.byte	0x00, 0xf0, 0x21, 0x00


	//----- nvinfo : EIATTR_KPARAM_INFO
	.align		4
.L_675:
        /*00ec*/ 	.byte	0x04, 0x17
        /*00ee*/ 	.short	(.L_677 - .L_676)
.L_676:
        /*00f0*/ 	.word	0x00000000
        /*00f4*/ 	.short	0x0003
        /*00f6*/ 	.short	0x0018
        /*00f8*/ 	.byte	0x00, 0xf0, 0x21, 0x00


	//----- nvinfo : EIATTR_KPARAM_INFO
	.align		4
.L_677:
        /*00fc*/ 	.byte	0x04, 0x17
        /*00fe*/ 	.short	(.L_679 - .L_678)
.L_678:
        /*0100*/ 	.word	0x00000000
        /*0104*/ 	.short	0x0002
        /*0106*/ 	.short	0x0010
        /*0108*/ 	.byte	0x00, 0xf0, 0x21, 0x00


	//----- nvinfo : EIATTR_KPARAM_INFO
	.align		4
.L_679:
        /*010c*/ 	.byte	0x04, 0x17
        /*010e*/ 	.short	(.L_681 - .L_680)
.L_680:
        /*0110*/ 	.word	0x00000000
        /*0114*/ 	.short	0x0001
        /*0116*/ 	.short	0x0008
        /*0118*/ 	.byte	0x00, 0xf0, 0x21, 0x00


	//----- nvinfo : EIATTR_KPARAM_INFO
	.align		4
.L_681:
        /*011c*/ 	.byte	0x04, 0x17
        /*011e*/ 	.short	(.L_683 - .L_682)
.L_682:
        /*0120*/ 	.word	0x00000000
        /*0124*/ 	.short	0x0000
        /*0126*/ 	.short	0x0000
        /*0128*/ 	.byte	0x00, 0xf0, 0x21, 0x00


	//----- nvinfo : EIATTR_MAXREG_COUNT
	.align		4
.L_683:
        /*012c*/ 	.byte	0x03, 0x1b
        /*012e*/ 	.short	0x0048


	//----- nvinfo : EIATTR_NUM_BARRIERS
	.align		4
        /*0130*/ 	.byte	0x02, 0x4c
        /*0132*/ 	.byte	0x01
	.zero		1


	//----- nvinfo : EIATTR_MERCURY_ISA_VERSION
	.align		4
        /*0134*/ 	.byte	0x03, 0x5f
        /*0136*/ 	.short	0x0000


	//----- nvinfo : EIATTR_EXIT_INSTR_OFFSETS
	.align		4
        /*0138*/ 	.byte	0x04, 0x1c
        /*013a*/ 	.short	(.L_685 - .L_684)


	//   ....[0]....
.L_684:
        /*013c*/ 	.word	0x00000060


	//   ....[1]....
        /*0140*/ 	.word	0x00000130


	//   ....[2]....
        /*0144*/ 	.word	0x00000370


	//   ....[3]....
        /*0148*/ 	.word	0x00002170


	//----- nvinfo : EIATTR_MAX_THREADS
	.align		4
.L_685:
        /*014c*/ 	.byte	0x04, 0x05
        /*014e*/ 	.short	(.L_687 - .L_686)
.L_686:
        /*0150*/ 	.word	0x00000380
        /*0154*/ 	.word	0x00000001
        /*0158*/ 	.word	0x00000001


	//----- nvinfo : EIATTR_CRS_STACK_SIZE
	.align		4
.L_687:
        /*015c*/ 	.byte	0x04, 0x1e
        /*015e*/ 	.short	(.L_689 - .L_688)
.L_688:
        /*0160*/ 	.word	0x00000000
.L_689:


//--------------------- .nv.info._ZN2at6native43_GLOBAL__N__c95f0927_10_LossCTC_cu_88d8892b30ctc_loss_zero_padded_gradientsIdEEvPT_PKlllllll --------------------------
	.section	.nv.info._ZN2at6native43_GLOBAL__N__c95f0927_10_LossCTC_cu_88d8892b30ctc_loss_zero_padded_gradientsIdEEvPT_PKlllllll,"",@"SHT_CUDA_INFO"
	.sectionflags	@""
	.align	4


	//----- nvinfo : EIATTR_CUDA_API_VERSION
	.align		4
        /*0000*/ 	.byte	0x04, 0x37
        /*0002*/ 	.short	(.L_691 - .L_690)
.L_690:
        /*0004*/ 	.word	0x00000082


	//----- nvinfo : EIATTR_SW2861232_WAR
	.align		4
.L_691:
        /*0008*/ 	.byte	0x01, 0x35
	.zero		2


	//----- nvinfo : EIATTR_PARAM_CBANK
	.align		4
        /*000c*/ 	.byte	0x04, 0x0a
        /*000e*/ 	.short	(.L_693 - .L_692)
	.align		4
.L_692:
        /*0010*/ 	.word	index@(.nv.constant0._ZN2at6native43_GLOBAL__N__c95f0927_10_LossCTC_cu_88d8892b30ctc_loss_zero_padded_gradientsIdEEvPT_PKlllllll)
        /*0014*/ 	.short	0x0160
        /*0016*/ 	.short	0x0040


	//----- nvinfo : EIATTR_CBANK_PARAM_SIZE
	.align		4
.L_693:
        /*0018*/ 	.byte	0x03, 0x19
        /*001a*/ 	.short	0x0040


	//----- nvinfo : EIATTR_KPARAM_INFO
	.align		4
        /*001c*/ 	.byte	0x04, 0x17
        /*001e*/ 	.short	(.L_695 - .L_694)
.L_694:
        /*0020*/ 	.word	0x00000000
        /*0024*/ 	.short	0x0007
        /*0026*/ 	.short	0x0038
        /*0028*/ 	.byte	0x00, 0xf0, 0x21, 0x00


	//----- nvinfo : EIATTR_KPARAM_INFO
	.align		4
.L_695:
        /*002c*/ 	.byte	0x04, 0x17
        /*002e*/ 	.short	(.L_697 - .L_696)
.L_696:
        /*0030*/ 	.word	0x00000000
        /*0034*/ 	.short	0x0006
        /*0036*/ 	.short	0x0030
        /*0038*/ 	.byte	0x00, 0xf0, 0x21, 0x00


	//----- nvinfo : EIATTR_KPARAM_INFO
	.align		4
.L_697:
        /*003c*/ 	.byte	0x04, 0x17
        /*003e*/ 	.short	(.L_699 - .L_698)
.L_698:
        /*0040*/ 	.word	0x00000000
        /*0044*/ 	.short	0x0005
        /*0046*/ 	.short	0x0028
        /*0048*/ 	.byte	0x00, 0xf0, 0x21, 0x00


	//----- nvinfo : EIATTR_KPARAM_INFO
	.align		4
.L_699:
        /*004c*/ 	.byte	0x04, 0x17
        /*004e*/ 	.short	(.L_701 - .L_700)
.L_700:
        /*0050*/ 	.word	0x00000000
        /*0054*/ 	.short	0x0004
        /*0056*/ 	.short	0x0020
        /*0058*/ 	.byte	0x00, 0xf0, 0x21, 0x00


	//----- nvinfo : EIATTR_KPARAM_INFO
	.align		4
.L_701:
        /*005c*/ 	.byte	0x04, 0x17
        /*005e*/ 	.short	(.L_703 - .L_702)
.L_702:
        /*0060*/ 	.word	0x00000000
        /*0064*/ 	.short	0x0003
        /*0066*/ 	.short	0x0018
        /*0068*/ 	.byte	0x00, 0xf0, 0x21, 0x00


	//----- nvinfo : EIATTR_KPARAM_INFO
	.align		4
.L_703:
        /*006c*/ 	.byte	0x04, 0x17
        /*006e*/ 	.short	(.L_705 - .L_704)
.L_704:
        /*0070*/ 	.word	0x00000000
        /*0074*/ 	.short	0x0002
        /*0076*/ 	.short	0x0010
        /*0078*/ 	.byte	0x00, 0xf0, 0x21, 0x00


	//----- nvinfo : EIATTR_KPARAM_INFO
	.align		4
.L_705:
        /*007c*/ 	.byte	0x04, 0x17
        /*007e*/ 	.short	(.L_707 - .L_706)
.L_706:
        /*0080*/ 	.word	0x00000000
        /*0084*/ 	.short	0x0001
        /*0086*/ 	.short	0x0008
        /*0088*/ 	.byte	0x00, 0xf0, 0x21, 0x00


	//----- nvinfo : EIATTR_KPARAM_INFO
	.align		4
.L_707:
        /*008c*/ 	.byte	0x04, 0x17
        /*008e*/ 	.short	(.L_709 - .L_708)
.L_708:
        /*0090*/ 	.word	0x00000000
        /*0094*/ 	.short	0x0000
        /*0096*/ 	.short	0x0000
        /*0098*/ 	.byte	0x00, 0xf0, 0x21, 0x00


	//----- nvinfo : EIATTR_MAXREG_COUNT
	.align		4
.L_709:
        /*009c*/ 	.byte	0x03, 0x1b
        /*009e*/ 	.short	0x00ff


	//----- nvinfo : EIATTR_MERCURY_ISA_VERSION
	.align		4
        /*00a0*/ 	.byte	0x03, 0x5f
        /*00a2*/ 	.short	0x0000


	//----- nvinfo : EIATTR_EXIT_INSTR_OFFSETS
	.align		4
        /*00a4*/ 	.byte	0x04, 0x1c
        /*00a6*/ 	.short	(.L_711 - .L_710)


	//   ....[0]....
.L_710:
        /*00a8*/ 	.word	0x000000c0


	//   ....[1]....
        /*00ac*/ 	.word	0x00000180


	//   ....[2]....
        /*00b0*/ 	.word	0x00000a60


	//   ....[3]....
        /*00b4*/ 	.word	0x00000bb0
.L_711:


//--------------------- .nv.info._ZN2at6native43_GLOBAL__N__c95f0927_10_LossCTC_cu_88d8892b36ctc_loss_backward_collect_gpu_kernelIdlEEvPT_PKS3_lS6_S6_S6_PKllPKT0_S8_lS6_llllllllllllS8_llllb --------------------------
	.section	.nv.info._ZN2at6native43_GLOBAL__N__c95f0927_10_LossCTC_cu_88d8892b36ctc_loss_backward_collect_gpu_kernelIdlEEvPT_PKS3_lS6_S6_S6_PKllPKT0_S8_lS6_llllllllllllS8_llllb,"",@"SHT_CUDA_INFO"
	.sectionflags	@""
	.align	4


	//----- nvinfo : EIATTR_CUDA_API_VERSION
	.align		4
        /*0000*/ 	.byte	0x04, 0x37
        /*0002*/ 	.short	(.L_713 - .L_712)
.L_712:
        /*0004*/ 	.word	0x00000082


	//----- nvinfo : EIATTR_SW2861232_WAR
	.align		4
.L_713:
        /*0008*/ 	.byte	0x01, 0x35
	.zero		2


	//----- nvinfo : EIATTR_PARAM_CBANK
	.align		4
        /*000c*/ 	.byte	0x04, 0x0a
        /*000e*/ 	.short	(.L_715 - .L_714)
	.align		4
.L_714:
        /*0010*/ 	.word	index@(.nv.constant0._ZN2at6native43_GLOBAL__N__c95f0927_10_LossCTC_cu_88d8892b36ctc_loss_backward_collect_gpu_kernelIdlEEvPT_PKS3_lS6_S6_S6_PKllPKT0_S8_lS6_llllllllllllS8_llllb)
        /*0014*/ 	.short	0x0160
        /*0016*/ 	.short	0x00e9


	//----- nvinfo : EIATTR_CBANK_PARAM_SIZE
	.align		4
.L_715:
        /*0018*/ 	.byte	0x03, 0x19
        /*001a*/ 	.short	0x00e9


	//----- nvinfo : EIATTR_KPARAM_INFO
	.align		4
        /*001c*/ 	.byte	0x04, 0x17
        /*001e*/ 	.short	(.L_717 - .L_716)
.L_716:
        /*0020*/ 	.word	0x00000000
        /*0024*/ 	.short	0x001d
        /*0026*/ 	.short	0x00e8
        /*0028*/ 	.byte	0x00, 0xf0, 0x05, 0x00


	//----- nvinfo : EIATTR_KPARAM_INFO
	.align		4
.L_717:
        /*002c*/ 	.byte	0x04, 0x17
        /*002e*/ 	.short	(.L_719 - .L_718)
.L_718:
        /*0030*/ 	.word	0x00000000
        /*0034*/ 	.short	0x001c
        /*0036*/ 	.short	0x00e0
        /*0038*/ 	.byte	0x00, 0xf0, 0x21, 0x00


	//----- nvinfo : EIATTR_KPARAM_INFO
	.align		4
.L_719:
        /*003c*/ 	.byte	0x04, 0x17
        /*003e*/ 	.short	(.L_721 - .L_720)
.L_720:
        /*0040*/ 	.word	0x00000000
        /*0044*/ 	.short	0x001b
        /*0046*/ 	.short	0x00d8
        /*0048*/ 	.byte	0x00, 0xf0, 0x21, 0x00


	//----- nvinfo : EIATTR_KPARAM_INFO
	.align		4
.L_721:
        /*004c*/ 	.byte	0x04, 0x17
        /*004e*/ 	.short	(.L_723 - .L_722)
.L_722:
        /*0050*/ 	.word	0x00000000
        /*0054*/ 	.short	0x001a
        /*0056*/ 	.short	0x00d0
        /*0058*/ 	.byte	0x00, 0xf0, 0x21, 0x00


	//----- nvinfo : EIATTR_KPARAM_INFO
	.align		4
.L_723:
        /*005c*/ 	.byte	0x04, 0x17
        /*005e*/ 	.short	(.L_725 - .L_724)
.L_724:
        /*0060*/ 	.word	0x00000000
        /*0064*/ 	.short	0x0019
        /*0066*/ 	.short	0x00c8
        /*0068*/ 	.byte	0x00, 0xf0, 0x21, 0x00


	//----- nvinfo : EIATTR_KPARAM_INFO
	.align		4
.L_725:
        /*006c*/ 	.byte	0x04, 0x17
        /*006e*/ 	.short	(.L_727 - .L_726)
.L_726:
        /*0070*/ 	.word	0x00000000
        /*0074*/ 	.short	0x0018
        /*0076*/ 	.short	0x00c0
        /*0078*/ 	.byte	0x00, 0xf0, 0x21, 0x00


	//----- nvinfo : EIATTR_KPARAM_INFO
	.align		4
.L_727:
        /*007c*/ 	.byte	0x04, 0x17
        /*007e*/ 	.short	(.L_729 - .L_728)
.L_728:
        /*0080*/ 	.word	0x00000000
        /*0084*/ 	.short	0x0017
        /*0086*/ 	.short	0x00b8
        /*0088*/ 	.byte	0x00, 0xf0, 0x21, 0x00


	//----- nvinfo : EIATTR_KPARAM_INFO
	.align		4
.L_729:
        /*008c*/ 	.byte	0x04, 0x17
        /*008e*/ 	.short	(.L_731 - .L_730)
.L_730:
        /*0090*/ 	.word	0x00000000
        /*0094*/ 	.short	0x0016
        /*0096*/ 	.short	0x00b0
        /*0098*/ 	.byte	0x00, 0xf0, 0x21, 0x00


	//----- nvinfo : EIATTR_KPARAM_INFO
	.align		4
.L_731:
        /*009c*/ 	.byte	0x04, 0x17
        /*009e*/ 	.short	(.L_733 - .L_732)
.L_732:
        /*00a0*/ 	.word	0x00000000
        /*00a4*/ 	.short	0x0015
        /*00a6*/ 	.short	0x00a8
        /*00a8*/ 	.byte	0x00, 0xf0, 0x21, 0x00


	//----- nvinfo : EIATTR_KPARAM_INFO
	.align		4
.L_733:
        /*00ac*/ 	.byte	0x04, 0x17
        /*00ae*/ 	.short	(.L_735 - .L_734)
.L_734:
        /*00b0*/ 	.word	0x00000000
        /*00b4*/ 	.short	0x0014
        /*00b6*/ 	.short	0x00a0
        /*00b8*/ 	.byte	0x00, 0xf0, 0x21, 0x00


	//----- nvinfo : EIATTR_KPARAM_INFO
	.align		4
.L_735:
        /*00bc*/ 	.byte	0x04, 0x17
        /*00be*/ 	.short	(.L_737 - .L_736)
.L_736:
        /*00c0*/ 	.word	0x00000000
        /*00c4*/ 	.short	0x0013
        /*00c6*/ 	.short	0x0098
        /*00c8*/ 	.byte	0x00, 0xf0, 0x21, 0x00


	//----- nvinfo : EIATTR_KPARAM_INFO
	.align		4
.L_737:
        /*00cc*/ 	.byte	0x04, 0x17
        /*00ce*/ 	.short	(.L_739 - .L_738)
.L_738:
        /*00d0*/ 	.word	0x00000000
        /*00d4*/ 	.short	0x0012
        /*00d6*/ 	.short	0x0090
        /*00d8*/ 	.byte	0x00, 0xf0, 0x21, 0x00


	//----- nvinfo : EIATTR_KPARAM_INFO
	.align		4
.L_739:
        /*00dc*/ 	.byte	0x04, 0x17
        /*00de*/ 	.short	(.L_741 - .L_740)
.L_740:
        /*00e0*/ 	.word	0x00000000
        /*00e4*/ 	.short	0x0011
        /*00e6*/ 	.short	0x0088
        /*00e8*/ 	.byte	0x00, 0xf0, 0x21, 0x00


	//----- nvinfo : EIATTR_KPARAM_INFO
	.align		4
.L_741:
        /*00ec*/ 	.byte	0x04, 0x17
        /*00ee*/ 	.short	(.L_743 - .L_742)
.L_742:
        /*00f0*/ 	.word	0x00000000
        /*00f4*/ 	.short	0x0010
        /*00f6*/ 	.short	0x0080
        /*00f8*/ 	.byte	0x00, 0xf0, 0x21, 0x00


	//----- nvinfo : EIATTR_KPARAM_INFO
	.align		4
.L_743:
        /*00fc*/ 	.byte	0x04, 0x17
        /*00fe*/ 	.short	(.L_745 - .L_744)
.L_744:
        /*0100*/ 	.word	0x00000000
        /*0104*/ 	.short	0x000f
        /*0106*/ 	.short	0x0078
        /*0108*/ 	.byte	0x00, 0xf0, 0x21, 0x00


	//----- nvinfo : EIATTR_KPARAM_INFO
	.align		4
.L_745:
        /*010c*/ 	.byte	0x04, 0x17
        /*010e*/ 	.short	(.L_747 - .L_746)
.L_746:
        /*0110*/ 	.word	0x00000000
        /*0114*/ 	.short	0x000e
        /*0116*/ 	.short	0x0070
        /*0118*/ 	.byte	0x00, 0xf0, 0x21, 0x00


	//----- nvinfo : EIATTR_KPARAM_INFO
	.align		4
.L_747:
        /*011c*/ 	.byte	0x04, 0x17
        /*011e*/ 	.short	(.L_749 - .L_748)
.L_748:
        /*0120*/ 	.word	0x00000000
        /*0124*/ 	.short	0x000d
        /*0126*/ 	.short	0x0068
        /*0128*/ 	.byte	0x00, 0xf0, 0x21, 0x00


	//----- nvinfo : EIATTR_KPARAM_INFO
	.align		4
.L_749:
        /*012c*/ 	.byte	0x04, 0x17
        /*012e*/ 	.short	(.L_751 - .L_750)
.L_750:
        /*0130*/ 	.word	0x00000000
        /*0134*/ 	.short	0x000c
        /*0136*/ 	.short	0x0060
        /*0138*/ 	.byte	0x00, 0xf0, 0x21, 0x00


	//----- nvinfo : EIATTR_KPARAM_INFO
	.align		4
.L_751:
        /*013c*/ 	.byte	0x04, 0x17
        /*013e*/ 	.short	(.L_753 - .L_752)
.L_752:
        /*0140*/ 	.word	0x00000000
        /*0144*/ 	.short	0x000b
        /*0146*/ 	.short	0x0058
        /*0148*/ 	.byte	0x00, 0xf0, 0x21, 0x00


	//----- nvinfo : EIATTR_KPARAM_INFO
	.align		4
.L_753:
        /*014c*/ 	.byte	0x04, 0x17
        /*014e*/ 	.short	(.L_755 - .L_754)
.L_754:
        /*0150*/ 	.word	0x00000000
        /*0154*/ 	.short	0x000a
        /*0156*/ 	.short	0x0050
        /*0158*/ 	.byte	0x00, 0xf0, 0x21, 0x00


	//----- nvinfo : EIATTR_KPARAM_INFO
	.align		4
.L_755:
        /*015c*/ 	.byte	0x04, 0x17
        /*015e*/ 	.short	(.L_757 - .L_756)
.L_756:
        /*0160*/ 	.word	0x00000000
        /*0164*/ 	.short	0x0009
        /*0166*/ 	.short	0x0048
        /*0168*/ 	.byte	0x00, 0xf0, 0x21, 0x00


	//----- nvinfo : EIATTR_KPARAM_INFO
	.align		4
.L_757:
        /*016c*/ 	.byte	0x04, 0x17
        /*016e*/ 	.short	(.L_759 - .L_758)
.L_758:
        /*0170*/ 	.word	0x00000000
        /*0174*/ 	.short	0x0008
        /*0176*/ 	.short	0x0040
        /*0178*/ 	.byte	0x00, 0xf0, 0x21, 0x00


	//----- nvinfo : EIATTR_KPARAM_INFO
	.align		4
.L_759:
        /*017c*/ 	.byte	0x04, 0x17
        /*017e*/ 	.short	(.L_761 - .L_760)
.L_760:
        /*0180*/ 	.word	0x00000000
        /*0184*/ 	.short	0x0007
        /*0186*/ 	.short	0x0038
        /*0188*/ 	.byte	0x00, 0xf0, 0x21, 0x00


	//----- nvinfo : EIATTR_KPARAM_INFO
	.align		4
.L_761:
        /*018c*/ 	.byte	0x04, 0x17
        /*018e*/ 	.short	(.L_763 - .L_762)
.L_762:
        /*0190*/ 	.word	0x00000000
        /*0194*/ 	.short	0x0006
        /*0196*/ 	.short	0x0030
        /*0198*/ 	.byte	0x00, 0xf0, 0x21, 0x00


	//----- nvinfo : EIATTR_KPARAM_INFO
	.align		4
.L_763:
        /*019c*/ 	.byte	0x04, 0x17
        /*019e*/ 	.short	(.L_765 - .L_764)
.L_764:
        /*01a0*/ 	.word	0x00000000
        /*01a4*/ 	.short	0x0005
        /*01a6*/ 	.short	0x0028
        /*01a8*/ 	.byte	0x00, 0xf0, 0x21, 0x00


	//----- nvinfo : EIATTR_KPARAM_INFO
	.align		4
.L_765:
        /*01ac*/ 	.byte	0x04, 0x17
        /*01ae*/ 	.short	(.L_767 - .L_766)
.L_766:
        /*01b0*/ 	.word	0x00000000
        /*01b4*/ 	.short	0x0004
        /*01b6*/ 	.short	0x0020
        /*01b8*/ 	.byte	0x00, 0xf0, 0x21, 0x00


	//----- nvinfo : EIATTR_KPARAM_INFO
	.align		4
.L_767:
        /*01bc*/ 	.byte	0x04, 0x17
        /*01be*/ 	.short	(.L_769 - .L_768)
.L_768:
        /*01c0*/ 	.word	0x00000000
        /*01c4*/ 	.short	0x0003
        /*01c6*/ 	.short	0x0018
        /*01c8*/ 	.byte	0x00, 0xf0, 0x21, 0x00


	//----- nvinfo : EIATTR_KPARAM_INFO
	.align		4
.L_769:
        /*01cc*/ 	.byte	0x04, 0x17
        /*01ce*/ 	.short	(.L_771 - .L_770)
.L_770:
        /*01d0*/ 	.word	0x00000000
        /*01d4*/ 	.short	0x0002
        /*01d6*/ 	.short	0x0010
        /*01d8*/ 	.byte	0x00, 0xf0, 0x21, 0x00


	//----- nvinfo : EIATTR_KPARAM_INFO
	.align		4
.L_771:
        /*01dc*/ 	.byte	0x04, 0x17
        /*01de*/ 	.short	(.L_773 - .L_772)
.L_772:
        /*01e0*/ 	.word	0x00000000
        /*01e4*/ 	.short	0x0001
        /*01e6*/ 	.short	0x0008
        /*01e8*/ 	.byte	0x00, 0xf0, 0x21, 0x00


	//----- nvinfo : EIATTR_KPARAM_INFO
	.align		4
.L_773:
        /*01ec*/ 	.byte	0x04, 0x17
        /*01ee*/ 	.short	(.L_775 - .L_774)
.L_774:
        /*01f0*/ 	.word	0x00000000
        /*01f4*/ 	.short	0x0000
        /*01f6*/ 	.short	0x0000
        /*01f8*/ 	.byte	0x00, 0xf0, 0x21, 0x00


	//----- nvinfo : EIATTR_MAXREG_COUNT
	.align		4
.L_775:
        /*01fc*/ 	.byte	0x03, 0x1b
        /*01fe*/ 	.short	0x00ff


	//----- nvinfo : EIATTR_MERCURY_ISA_VERSION
	.align		4
        /*0200*/ 	.byte	0x03, 0x5f
        /*0202*/ 	.short	0x0000


	//----- nvinfo : EIATTR_EXIT_INSTR_OFFSETS
	.align		4
        /*0204*/ 	.byte	0x04, 0x1c
        /*0206*/ 	.short	(.L_777 - .L_776)


	//   ....[0]....
.L_776:
        /*0208*/ 	.word	0x000000c0


	//   ....[1]....
        /*020c*/ 	.word	0x00001020


	//   ....[2]....
        /*0210*/ 	.word	0x00001820


	//----- nvinfo : EIATTR_CRS_STACK_SIZE
	.align		4
.L_777:
        /*0214*/ 	.byte	0x04, 0x1e
        /*0216*/ 	.short	(.L_779 - .L_778)
.L_778:
        /*0218*/ 	.word	0x00000000
.L_779:


//--------------------- .nv.info._ZN2at6native43_GLOBAL__N__c95f0927_10_LossCTC_cu_88d8892b45ctc_loss_backward_collect_nonblank_gpu_kernelIdlEEvPT_PKS3_lS6_S6_S6_PKlPKT0_S8_S6_llllllllllllS8_llb --------------------------
	.section	.nv.info._ZN2at6native43_GLOBAL__N__c95f0927_10_LossCTC_cu_88d8892b45ctc_loss_backward_collect_nonblank_gpu_kernelIdlEEvPT_PKS3_lS6_S6_S6_PKlPKT0_S8_S6_llllllllllllS8_llb,"",@"SHT_CUDA_INFO"
	.sectionflags	@""
	.align	4


	//----- nvinfo : EIATTR_CUDA_API_VERSION
	.align		4
        /*0000*/ 	.byte	0x04, 0x37
        /*0002*/ 	.short	(.L_781 - .L_780)
.L_780:
        /*0004*/ 	.word	0x00000082


	//----- nvinfo : EIATTR_SW2861232_WAR
	.align		4
.L_781:
        /*0008*/ 	.byte	0x01, 0x35
	.zero		2


	//----- nvinfo : EIATTR_PARAM_CBANK
	.align		4
        /*000c*/ 	.byte	0x04, 0x0a
        /*000e*/ 	.short	(.L_783 - .L_782)
	.align		4
.L_782:
        /*0010*/ 	.word	index@(.nv.constant0._ZN2at6native43_GLOBAL__N__c95f0927_10_LossCTC_cu_88d8892b45ctc_loss_backward_collect_nonblank_gpu_kernelIdlEEvPT_PKS3_lS6_S6_S6_PKlPKT0_S8_S6_llllllllllllS8_llb)
        /*0014*/ 	.short	0x0160
        /*0016*/ 	.short	0x00c9


	//----- nvinfo : EIATTR_CBANK_PARAM_SIZE
	.align		4
.L_783:
        /*0018*/ 	.byte	0x03, 0x19
        /*001a*/ 	.short	0x00c9


	//----- nvinfo : EIATTR_KPARAM_INFO
	.align		4
        /*001c*/ 	.byte	0x04, 0x17
        /*001e*/ 	.short	(.L_785 - .L_784)
.L_784:
        /*0020*/ 	.word	0x00000000
        /*0024*/ 	.short	0x0019
        /*0026*/ 	.short	0x00c8
        /*0028*/ 	.byte	0x00, 0xf0, 0x05, 0x00


	//----- nvinfo : EIATTR_KPARAM_INFO
	.align		4
.L_785:
        /*002c*/ 	.byte	0x04, 0x17
        /*002e*/ 	.short	(.L_787 - .L_786)
.L_786:
        /*0030*/ 	.word	0x00000000
        /*0034*/ 	.short	0x0018
        /*0036*/ 	.short	0x00c0
        /*0038*/ 	.byte	0x00, 0xf0, 0x21, 0x00


	//----- nvinfo : EIATTR_KPARAM_INFO
	.align		4
.L_787:
        /*003c*/ 	.byte	0x04, 0x17
        /*003e*/ 	.short	(.L_789 - .L_788)
.L_788:
        /*0040*/ 	.word	0x00000000
        /*0044*/ 	.short	0x0017
        /*0046*/ 	.short	0x00b8
        /*0048*/ 	.byte	0x00, 0xf0, 0x21, 0x00


	//----- nvinfo : EIATTR_KPARAM_INFO
	.align		4
.L_789:
        /*004c*/ 	.byte	0x04, 0x17
        /*004e*/ 	.short	(.L_791 - .L_790)
.L_790:
        /*0050*/ 	.word	0x00000000
        /*0054*/ 	.short	0x0016
        /*0056*/ 	.short	0x00b0
        /*0058*/ 	.byte	0x00, 0xf0, 0x21, 0x00


	//----- nvinfo : EIATTR_KPARAM_INFO
	.align		4
.L_791:
        /*005c*/ 	.byte	0x04, 0x17
        /*005e*/ 	.short	(.L_793 - .L_792)
.L_792:
        /*0060*/ 	.word	0x00000000
        /*0064*/ 	.short	0x0015
        /*0066*/ 	.short	0x00a8
        /*0068*/ 	.byte	0x00, 0xf0, 0x21, 0x00


	//----- nvinfo : EIATTR_KPARAM_INFO
	.align		4
.L_793:
        /*006c*/ 	.byte	0x04, 0x17
        /*006e*/ 	.short	(.L_795 - .L_794)
.L_794:
        /*0070*/ 	.word	0x00000000
        /*0074*/ 	.short	0x0014
        /*0076*/ 	.short	0x00a0
        /*0078*/ 	.byte	0x00, 0xf0, 0x21, 0x00


	//----- nvinfo : EIATTR_KPARAM_INFO
	.align		4
.L_795:
        /*007c*/ 	.byte	0x04, 0x17
        /*007e*/ 	.short	(.L_797 - .L_796)
.L_796:
        /*0080*/ 	.word	0x00000000
        /*0084*/ 	.short	0x0013
        /*0086*/ 	.short	0x0098
        /*0088*/ 	.byte	0x00, 0xf0, 0x21, 0x00


	//----- nvinfo : EIATTR_KPARAM_INFO
	.align		4
.L_797:
        /*008c*/ 	.byte	0x04, 0x17
        /*008e*/ 	.short	(.L_799 - .L_798)
.L_798:
        /*0090*/ 	.word	0x00000000
        /*0094*/ 	.short	0x0012
        /*0096*/ 	.short	0x0090
        /*0098*/ 	.byte	0x00, 0xf0, 0x21, 0x00


	//----- nvinfo : EIATTR_KPARAM_INFO
	.align		4
.L_799:
        /*009c*/ 	.byte	0x04, 0x17
        /*009e*/ 	.short	(.L_801 - .L_800)
.L_800:
        /*00a0*/ 	.word	0x00000000
        /*00a4*/ 	.short	0x0011
        /*00a6*/ 	.short	0x0088
        /*00a8*/ 	.byte	0x00, 0xf0, 0x21, 0x00


	//----- nvinfo : EIATTR_KPARAM_INFO
	.align		4
.L_801:
        /*00ac*/ 	.byte	0x04, 0x17
        /*00ae*/ 	.short	(.L_803 - .L_802)
.L_802:
        /*00b0*/ 	.word	0x00000000
        /*00b4*/ 	.short	0x0010
        /*00b6*/ 	.short	0x0080
        /*00b8*/ 	.byte	0x00, 0xf0, 0x21, 0x00


	//----- nvinfo : EIATTR_KPARAM_INFO
	.align		4
.L_803:
        /*00bc*/ 	.byte	0x04, 0x17
        /*00be*/ 	.short	(.L_805 - .L_804)
.L_804:
        /*00c0*/ 	.word	0x00000000
        /*00c4*/ 	.short	0x000f
        /*00c6*/ 	.short	0x0078
        /*00c8*/ 	.byte	0x00, 0xf0, 0x21, 0x00


	//----- nvinfo : EIATTR_KPARAM_INFO
	.align		4
.L_805:
        /*00cc*/ 	.byte	0x04, 0x17
        /*00ce*/ 	.short	(.L_807 - .L_806)
.L_806:
        /*00d0*/ 	.word	0x00000000
        /*00d4*/ 	.short	0x000e
        /*00d6*/ 	.short	0x0070
        /*00d8*/ 	.byte	0x00, 0xf0, 0x21, 0x00


	//----- nvinfo : EIATTR_KPARAM_INFO
	.align		4
.L_807:
        /*00dc*/ 	.byte	0x04, 0x17
        /*00de*/ 	.short	(.L_809 - .L_808)
.L_808:
        /*00e0*/ 	.word	0x00000000
        /*00e4*/ 	.short	0x000d
        /*00e6*/ 	.short	0x0068
        /*00e8*/ 	.byte	0x00, 0xf0, 0x21, 0x00


	//----- nvinfo : EIATTR_KPARAM_INFO
	.align		4
.L_809:
        /*00ec*/ 	.byte	0x04, 0x17
        /*00ee*/ 	.short	(.L_811 - .L_810)
.L_810:
        /*00f0*/ 	.word	0x00000000
        /*00f4*/ 	.short	0x000c
        /*00f6*/ 	.short	0x0060
        /*00f8*/ 	.byte	0x00, 0xf0, 0x21, 0x00


	//----- nvinfo : EIATTR_KPARAM_INFO
	.align		4
.L_811:
        /*00fc*/ 	.byte	0x04, 0x17
        /*00fe*/ 	.short	(.L_813 - .L_812)
.L_812:
        /*0100*/ 	.word	0x00000000
        /*0104*/ 	.short	0x000b
        /*0106*/ 	.short	0x0058
        /*0108*/ 	.byte	0x00, 0xf0, 0x21, 0x00


	//----- nvinfo : EIATTR_KPARAM_INFO
	.align		4
.L_813:
        /*010c*/ 	.byte	0x04, 0x17
        /*010e*/ 	.short	(.L_815 - .L_814)
.L_814:
        /*0110*/ 	.word	0x00000000
        /*0114*/ 	.short	0x000a
        /*0116*/ 	.short	0x0050
        /*0118*/ 	.byte	0x00, 0xf0, 0x21, 0x00


	//----- nvinfo : EIATTR_KPARAM_INFO
	.align		4
.L_815:
        /*011c*/ 	.byte	0x04, 0x17
        /*011e*/ 	.short	(.L_817 - .L_816)
.L_816:
        /*0120*/ 	.word	0x00000000
        /*0124*/ 	.short	0x0009
        /*0126*/ 	.short	0x0048
        /*0128*/ 	.byte	0x00, 0xf0, 0x21, 0x00


	//----- nvinfo : EIATTR_KPARAM_INFO
	.align		4
.L_817:
        /*012c*/ 	.byte	0x04, 0x17
        /*012e*/ 	.short	(.L_819 - .L_818)
.L_818:
        /*0130*/ 	.word	0x00000000
        /*0134*/ 	.short	0x0008
        /*0136*/ 	.short	0x0040
        /*0138*/ 	.byte	0x00, 0xf0, 0x21, 0x00


	//----- nvinfo : EIATTR_KPARAM_INFO
	.align		4
.L_819:
        /*013c*/ 	.byte	0x04, 0x17
        /*013e*/ 	.short	(.L_821 - .L_820)
.L_820:
        /*0140*/ 	.word	0x00000000
        /*0144*/ 	.short	0x0007
        /*0146*/ 	.short	0x0038
        /*0148*/ 	.byte	0x00, 0xf0, 0x21, 0x00


	//----- nvinfo : EIATTR_KPARAM_INFO
	.align		4
.L_821:
        /*014c*/ 	.byte	0x04, 0x17
        /*014e*/ 	.short	(.L_823 - .L_822)
.L_822:
        /*0150*/ 	.word	0x00000000
        /*0154*/ 	.short	0x0006
        /*0156*/ 	.short	0x0030
        /*0158*/ 	.byte	0x00, 0xf0, 0x21, 0x00


	//----- nvinfo : EIATTR_KPARAM_INFO
	.align		4
.L_823:
        /*015c*/ 	.byte	0x04, 0x17
        /*015e*/ 	.short	(.L_825 - .L_824)
.L_824:
        /*0160*/ 	.word	0x00000000
        /*0164*/ 	.short	0x0005
        /*0166*/ 	.short	0x0028
        /*0168*/ 	.byte	0x00, 0xf0, 0x21, 0x00


	//----- nvinfo : EIATTR_KPARAM_INFO
	.align		4
.L_825:
        /*016c*/ 	.byte	0x04, 0x17
        /*016e*/ 	.short	(.L_827 - .L_826)
.L_826:
        /*0170*/ 	.word	0x00000000
        /*0174*/ 	.short	0x0004
        /*0176*/ 	.short	0x0020
        /*0178*/ 	.byte	0x00, 0xf0, 0x21, 0x00


	//----- nvinfo : EIATTR_KPARAM_INFO
	.align		4
.L_827:
        /*017c*/ 	.byte	0x04, 0x17
        /*017e*/ 	.short	(.L_829 - .L_828)
.L_828:
        /*0180*/ 	.word	0x00000000
        /*0184*/ 	.short	0x0003
        /*0186*/ 	.short	0x0018
        /*0188*/ 	.byte	0x00, 0xf0, 0x21, 0x00


	//----- nvinfo : EIATTR_KPARAM_INFO
	.align		4
.L_829:
        /*018c*/ 	.byte	0x04, 0x17
        /*018e*/ 	.short	(.L_831 - .L_830)
.L_830:
        /*0190*/ 	.word	0x00000000
        /*0194*/ 	.short	0x0002
        /*0196*/ 	.short	0x0010
        /*0198*/ 	.byte	0x00, 0xf0, 0x21, 0x00


	//----- nvinfo : EIATTR_KPARAM_INFO
	.align		4
.L_831:
        /*019c*/ 	.byte	0x04, 0x17
        /*019e*/ 	.short	(.L_833 - .L_832)
.L_832:
        /*01a0*/ 	.word	0x00000000
        /*01a4*/ 	.short	0x0001
        /*01a6*/ 	.short	0x0008
        /*01a8*/ 	.byte	0x00, 0xf0, 0x21, 0x00


	//----- nvinfo : EIATTR_KPARAM_INFO
	.align		4
.L_833:
        /*01ac*/ 	.byte	0x04, 0x17
        /*01ae*/ 	.short	(.L_835 - .L_834)
.L_834:
        /*01b0*/ 	.word	0x00000000
        /*01b4*/ 	.short	0x0000
        /*01b6*/ 	.short	0x0000
        /*01b8*/ 	.byte	0x00, 0xf0, 0x21, 0x00


	//----- nvinfo : EIATTR_MAXREG_COUNT
	.align		4
.L_835:
        /*01bc*/ 	.byte	0x03, 0x1b
        /*01be*/ 	.short	0x00ff


	//----- nvinfo : EIATTR_MERCURY_ISA_VERSION
	.align		4
        /*01c0*/ 	.byte	0x03, 0x5f
        /*01c2*/ 	.short	0x0000


	//----- nvinfo : EIATTR_EXIT_INSTR_OFFSETS
	.align		4
        /*01c4*/ 	.byte	0x04, 0x1c
        /*01c6*/ 	.short	(.L_837 - .L_836)


	//   ....[0]....
.L_836:
        /*01c8*/ 	.word	0x00000070


	//   ....[1]....
        /*01cc*/ 	.word	0x00000130


	//   ....[2]....
        /*01d0*/ 	.word	0x000001f0


	//   ....[3]....
        /*01d4*/ 	.word	0x00000e60


	//   ....[4]....
        /*01d8*/ 	.word	0x00001320


	//----- nvinfo : EIATTR_CRS_STACK_SIZE
	.align		4
.L_837:
        /*01dc*/ 	.byte	0x04, 0x1e
        /*01de*/ 	.short	(.L_839 - .L_838)
.L_838:
        /*01e0*/ 	.word	0x00000000
.L_839:


//--------------------- .nv.info._ZN2at6native43_GLOBAL__N__c95f0927_10_LossCTC_cu_88d8892b37ctc_loss_backward_log_beta_gpu_kernelIdlEEvPT_PKS3_PKllPKT0_S8_lllllllS8_lll --------------------------
	.section	.nv.info._ZN2at6native43_GLOBAL__N__c95f0927_10_LossCTC_cu_88d8892b37ctc_loss_backward_log_beta_gpu_kernelIdlEEvPT_PKS3_PKllPKT0_S8_lllllllS8_lll,"",@"SHT_CUDA_INFO"
	.sectionflags	@""
	.align	4


	//----- nvinfo : EIATTR_CUDA_API_VERSION
	.align		4
        /*0000*/ 	.byte	0x04, 0x37
        /*0002*/ 	.short	(.L_841 - .L_840)
.L_840:
        /*0004*/ 	.word	0x00000082


	//----- nvinfo : EIATTR_SW2861232_WAR
	.align		4
.L_841:
        /*0008*/ 	.byte	0x01, 0x35
	.zero		2


	//----- nvinfo : EIATTR_PARAM_CBANK
	.align		4
        /*000c*/ 	.byte	0x04, 0x0a
        /*000e*/ 	.short	(.L_843 - .L_842)
	.align		4
.L_842:
        /*0010*/ 	.word	index@(.nv.constant0._ZN2at6native43_GLOBAL__N__c95f0927_10_LossCTC_cu_88d8892b37ctc_loss_backward_log_beta_gpu_kernelIdlEEvPT_PKS3_PKllPKT0_S8_lllllllS8_lll)
        /*0014*/ 	.short	0x0160
        /*0016*/ 	.short	0x0088


	//----- nvinfo : EIATTR_CBANK_PARAM_SIZE
	.align		4
.L_843:
        /*0018*/ 	.byte	0x03, 0x19
        /*001a*/ 	.short	0x0088


	//----- nvinfo : EIATTR_KPARAM_INFO
	.align		4
        /*001c*/ 	.byte	0x04, 0x17
        /*001e*/ 	.short	(.L_845 - .L_844)
.L_844:
        /*0020*/ 	.word	0x00000000
        /*0024*/ 	.short	0x0010
        /*0026*/ 	.short	0x0080
        /*0028*/ 	.byte	0x00, 0xf0, 0x21, 0x00


	//----- nvinfo : EIATTR_KPARAM_INFO
	.align		4
.L_845:
        /*002c*/ 	.byte	0x04, 0x17
        /*002e*/ 	.short	(.L_847 - .L_846)
.L_846:
        /*0030*/ 	.word	0x00000000
        /*0034*/ 	.short	0x000f
        /*0036*/ 	.short	0x0078
        /*0038*/ 	.byte	0x00, 0xf0, 0x21, 0x00


	//----- nvinfo : EIATTR_KPARAM_INFO
	.align		4
.L_847:
        /*003c*/ 	.byte	0x04, 0x17
        /*003e*/ 	.short	(.L_849 - .L_848)
.L_848:
        /*0040*/ 	.word	0x00000000
        /*0044*/ 	.short	0x000e
        /*0046*/ 	.short	0x0070
        /*0048*/ 	.byte	0x00, 0xf0, 0x21, 0x00


	//----- nvinfo : EIATTR_KPARAM_INFO
	.align		4
.L_849:
        /*004c*/ 	.byte	0x04, 0x17
        /*004e*/ 	.short	(.L_851 - .L_850)
.L_850:
        /*0050*/ 	.word	0x00000000
        /*0054*/ 	.short	0x000d
        /*0056*/ 	.short	0x0068
        /*0058*/ 	.byte	0x00, 0xf0, 0x21, 0x00


	//----- nvinfo : EIATTR_KPARAM_INFO
	.align		4
.L_851:
        /*005c*/ 	.byte	0x04, 0x17
        /*005e*/ 	.short	(.L_853 - .L_852)
.L_852:
        /*0060*/ 	.word	0x00000000
        /*0064*/ 	.short	0x000c
        /*0066*/ 	.short	0x0060
        /*0068*/ 	.byte	0x00, 0xf0, 0x21, 0x00


	//----- nvinfo : EIATTR_KPARAM_INFO
	.align		4
.L_853:
        /*006c*/ 	.byte	0x04, 0x17
        /*006e*/ 	.short	(.L_855 - .L_854)
.L_854:
        /*0070*/ 	.word	0x00000000
        /*0074*/ 	.short	0x000b
        /*0076*/ 	.short	0x0058
        /*0078*/ 	.byte	0x00, 0xf0, 0x21, 0x00


	//----- nvinfo : EIATTR_KPARAM_INFO
	.align		4
.L_855:
        /*007c*/ 	.byte	0x04, 0x17
        /*007e*/ 	.short	(.L_857 - .L_856)
.L_856:
        /*0080*/ 	.word	0x00000000
        /*0084*/ 	.short	0x000a
        /*0086*/ 	.short	0x0050
        /*0088*/ 	.byte	0x00, 0xf0, 0x21, 0x00


	//----- nvinfo : EIATTR_KPARAM_INFO
	.align		4
.L_857:
        /*008c*/ 	.byte	0x04, 0x17
        /*008e*/ 	.short	(.L_859 - .L_858)
.L_858:
        /*0090*/ 	.word	0x00000000
        /*0094*/ 	.short	0x0009
        /*0096*/ 	.short	0x0048
        /*0098*/ 	.byte	0x00, 0xf0, 0x21, 0x00


	//----- nvinfo : EIATTR_KPARAM_INFO
	.align		4
.L_859:
        /*009c*/ 	.byte	0x04, 0x17
        /*009e*/ 	.short	(.L_861 - .L_860)
.L_860:
        /*00a0*/ 	.word	0x00000000
        /*00a4*/ 	.short	0x0008
        /*00a6*/ 	.short	0x0040
        /*00a8*/ 	.byte	0x00, 0xf0, 0x21, 0x00


	//----- nvinfo : EIATTR_KPARAM_INFO
	.align		4
.L_861:
        /*00ac*/ 	.byte	0x04, 0x17
        /*00ae*/ 	.short	(.L_863 - .L_862)
.L_862:
        /*00b0*/ 	.word	0x00000000
        /*00b4*/ 	.short	0x0007
        /*00b6*/ 	.short	0x0038
        /*00b8*/ 	.byte	0x00, 0xf0, 0x21, 0x00


	//----- nvinfo : EIATTR_KPARAM_INFO
	.align		4
.L_863:
        /*00bc*/ 	.byte	0x04, 0x17
        /*00be*/ 	.short	(.L_865 - .L_864)
.L_864:
        /*00c0*/ 	.word	0x00000000
        /*00c4*/ 	.short	0x0006
        /*00c6*/ 	.short	0x0030
        /*00c8*/ 	.byte	0x00, 0xf0, 0x21, 0x00


	//----- nvinfo : EIATTR_KPARAM_INFO
	.align		4
.L_865:
        /*00cc*/ 	.byte	0x04, 0x17
        /*00ce*/ 	.short	(.L_867 - .L_866)
.L_866:
        /*00d0*/ 	.word	0x00000000
        /*00d4*/ 	.short	0x0005
        /*00d6*/ 	.short	0x0028
        /*00d8*/ 	.byte	0x00, 0xf0, 0x21, 0x00


	//----- nvinfo : EIATTR_KPARAM_INFO
	.align		4
.L_867:
        /*00dc*/ 	.byte	0x04, 0x17
        /*00de*/ 	.short	(.L_869 - .L_868)
.L_868:
        /*00e0*/ 	.word	0x00000000
        /*00e4*/ 	.short	0x0004
        /*00e6*/ 	.short	0x0020
        /*00e8*/ 	.byte	0x00, 0xf0, 0x21, 0x00


	//----- nvinfo : EIATTR_KPARAM_INFO
	.align		4
.L_869:
        /*00ec*/ 	.byte	0x04, 0x17
        /*00ee*/ 	.short	(.L_871 - .L_870)
.L_870:
        /*00f0*/ 	.word	0x00000000
        /*00f4*/ 	.short	0x0003
        /*00f6*/ 	.short	0x0018
        /*00f8*/ 	.byte	0x00, 0xf0, 0x21, 0x00


	//----- nvinfo : EIATTR_KPARAM_INFO
	.align		4
.L_871:
        /*00fc*/ 	.byte	0x04, 0x17
        /*00fe*/ 	.short	(.L_873 - .L_872)
.L_872:
        /*0100*/ 	.word	0x00000000
        /*0104*/ 	.short	0x0002
        /*0106*/ 	.short	0x0010
        /*0108*/ 	.byte	0x00, 0xf0, 0x21, 0x00


	//----- nvinfo : EIATTR_KPARAM_INFO
	.align		4
.L_873:
        /*010c*/ 	.byte	0x04, 0x17
        /*010e*/ 	.short	(.L_875 - .L_874)
.L_874:
        /*0110*/ 	.word	0x00000000
        /*0114*/ 	.short	0x0001
        /*0116*/ 	.short	0x0008
        /*0118*/ 	.byte	0x00, 0xf0, 0x21, 0x00


	//----- nvinfo : EIATTR_KPARAM_INFO
	.align		4
.L_875:
        /*011c*/ 	.byte	0x04, 0x17
        /*011e*/ 	.short	(.L_877 - .L_876)
.L_876:
        /*0120*/ 	.word	0x00000000
        /*0124*/ 	.short	0x0000
        /*0126*/ 	.short	0x0000
        /*0128*/ 	.byte	0x00, 0xf0, 0x21, 0x00


	//----- nvinfo : EIATTR_MAXREG_COUNT
	.align		4
.L_877:
        /*012c*/ 	.byte	0x03, 0x1b
        /*012e*/ 	.short	0x0048


	//----- nvinfo : EIATTR_NUM_BARRIERS
	.align		4
        /*0130*/ 	.byte	0x02, 0x4c
        /*0132*/ 	.byte	0x01
	.zero		1


	//----- nvinfo : EIATTR_MERCURY_ISA_VERSION
	.align		4
        /*0134*/ 	.byte	0x03, 0x5f
        /*0136*/ 	.short	0x0000


	//----- nvinfo : EIATTR_EXIT_INSTR_OFFSETS
	.align		4
        /*0138*/ 	.byte	0x04, 0x1c
        /*013a*/ 	.short	(.L_879 - .L_878)


	//   ....[0]....
.L_878:
        /*013c*/ 	.word	0x00000060


	//   ....[1]....
        /*0140*/ 	.word	0x00000130


	//   ....[2]....
        /*0144*/ 	.word	0x00000370


	//   ....[3]....
        /*0148*/ 	.word	0x00002140


	//----- nvinfo : EIATTR_MAX_THREADS
	.align		4
.L_879:
        /*014c*/ 	.byte	0x04, 0x05
        /*014e*/ 	.short	(.L_881 - .L_880)
.L_880:
        /*0150*/ 	.word	0x00000380
        /*0154*/ 	.word	0x00000001
        /*0158*/ 	.word	0x00000001


	//----- nvinfo : EIATTR_CRS_STACK_SIZE
	.align		4
.L_881:
        /*015c*/ 	.byte	0x04, 0x1e
        /*015e*/ 	.short	(.L_883 - .L_882)
.L_882:
        /*0160*/ 	.word	0x00000000
.L_883:


//--------------------- .nv.info._ZN2at6native43_GLOBAL__N__c95f0927_10_LossCTC_cu_88d8892b29ctc_loss_log_alpha_gpu_kernelIfiEEvPT_PKS3_PKllPKT0_S8_lS4_llllllS8_lll --------------------------
	.section	.nv.info._ZN2at6native43_GLOBAL__N__c95f0927_10_LossCTC_cu_88d8892b29ctc_loss_log_alpha_gpu_kernelIfiEEvPT_PKS3_PKllPKT0_S8_lS4_llllllS8_lll,"",@"SHT_CUDA_INFO"
	.sectionflags	@""
	.align	4


	//----- nvinfo : EIATTR_CUDA_API_VERSION
	.align		4
        /*0000*/ 	.byte	0x04, 0x37
        /*0002*/ 	.short	(.L_885 - .L_884)
.L_884:
        /*0004*/ 	.word	0x00000082


	//----- nvinfo : EIATTR_SW2861232_WAR
	.align		4
.L_885:
        /*0008*/ 	.byte	0x01, 0x35
	.zero		2


	//----- nvinfo : EIATTR_PARAM_CBANK
	.align		4
        /*000c*/ 	.byte	0x04, 0x0a
        /*000e*/ 	.short	(.L_887 - .L_886)
	.align		4
.L_886:
        /*0010*/ 	.word	index@(.nv.constant0._ZN2at6native43_GLOBAL__N__c95f0927_10_LossCTC_cu_88d8892b29ctc_loss_log_alpha_gpu_kernelIfiEEvPT_PKS3_PKllPKT0_S8_lS4_llllllS8_lll)
        /*0014*/ 	.short	0x0160
        /*0016*/ 	.short	0x0090


	//----- nvinfo : EIATTR_CBANK_PARAM_SIZE
	.align		4
.L_887:
        /*0018*/ 	.byte	0x03, 0x19
        /*001a*/ 	.short	0x0090


	//----- nvinfo : EIATTR_KPARAM_INFO
	.align		4
        /*001c*/ 	.byte	0x04, 0x17
        /*001e*/ 	.short	(.L_889 - .L_888)
.L_888:
        /*0020*/ 	.word	0x00000000
        /*0024*/ 	.short	0x0011
        /*0026*/ 	.short	0x0088
        /*0028*/ 	.byte	0x00, 0xf0, 0x21, 0x00


	//----- nvinfo : EIATTR_KPARAM_INFO
	.align		4
.L_889:
        /*002c*/ 	.byte	0x04, 0x17
        /*002e*/ 	.short	(.L_891 - .L_890)
.L_890:
        /*0030*/ 	.word	0x00000000
        /*0034*/ 	.short	0x0010
        /*0036*/ 	.short	0x0080
        /*0038*/ 	.byte	0x00, 0xf0, 0x21, 0x00


	//----- nvinfo : EIATTR_KPARAM_INFO
	.align		4
.L_891:
        /*003c*/ 	.byte	0x04, 0x17
        /*003e*/ 	.short	(.L_893 - .L_892)
.L_892:
        /*0040*/ 	.word	0x00000000
        /*0044*/ 	.short	0x000f
        /*0046*/ 	.short	0x0078
        /*0048*/ 	.byte	0x00, 0xf0, 0x21, 0x00


	//----- nvinfo : EIATTR_KPARAM_INFO
	.align		4
.L_893:
        /*004c*/ 	.byte	0x04, 0x17
        /*004e*/ 	.short	(.L_895 - .L_894)
.L_894:
        /*0050*/ 	.word	0x00000000
        /*0054*/ 	.short	0x000e
        /*0056*/ 	.short	0x0070
        /*0058*/ 	.byte	0x00, 0xf0, 0x21, 0x00


	//----- nvinfo : EIATTR_KPARAM_INFO
	.align		4
.L_895:
        /*005c*/ 	.byte	0x04, 0x17
        /*005e*/ 	.short	(.L_897 - .L_896)
.L_896:
        /*0060*/ 	.word	0x00000000
        /*0064*/ 	.short	0x000d
        /*0066*/ 	.short	0x0068
        /*0068*/ 	.byte	0x00, 0xf0, 0x21, 0x00


	//----- nvinfo : EIATTR_KPARAM_INFO
	.align		4
.L_897:
        /*006c*/ 	.byte	0x04, 0x17
        /*006e*/ 	.short	(.L_899 - .L_898)
.L_898:
        /*0070*/ 	.word	0x00000000
        /*0074*/ 	.short	0x000c
        /*0076*/ 	.short	0x0060
        /*0078*/ 	.byte	0x00, 0xf0, 0x21, 0x00


	//----- nvinfo : EIATTR_KPARAM_INFO
	.align		4
.L_899:
        /*007c*/ 	.byte	0x04, 0x17
        /*007e*/ 	.short	(.L_901 - .L_900)
.L_900:
        /*0080*/ 	.word	0x00000000
        /*0084*/ 	.short	0x000b
        /*0086*/ 	.short	0x0058
        /*0088*/ 	.byte	0x00, 0xf0, 0x21, 0x00


	//----- nvinfo : EIATTR_KPARAM_INFO
	.align		4
.L_901:
        /*008c*/ 	.byte	0x04, 0x17
        /*008e*/ 	.short	(.L_903 - .L_902)
.L_902:
        /*0090*/ 	.word	0x00000000
        /*0094*/ 	.short	0x000a
        /*0096*/ 	.short	0x0050
        /*0098*/ 	.byte	0x00, 0xf0, 0x21, 0x00


	//----- nvinfo : EIATTR_KPARAM_INFO
	.align		4
.L_903:
        /*009c*/ 	.byte	0x04, 0x17
        /*009e*/ 	.short	(.L_905 - .L_904)
.L_904:
        /*00a0*/ 	.word	0x00000000
        /*00a4*/ 	.short	0x0009
        /*00a6*/ 	.short	0x0048
        /*00a8*/ 	.byte	0x00, 0xf0, 0x21, 0x00


	//----- nvinfo : EIATTR_KPARAM_INFO
	.align		4
.L_905:
        /*00ac*/ 	.byte	0x04, 0x17
        /*00ae*/ 	.short	(.L_907 - .L_906)
.L_906:
        /*00b0*/ 	.word	0x00000000
        /*00b4*/ 	.short	0x0008
        /*00b6*/ 	.short	0x0040
        /*00b8*/ 	.byte	0x00, 0xf0, 0x21, 0x00


	//----- nvinfo : EIATTR_KPARAM_INFO
	.align		4
.L_907:
        /*00bc*/ 	.byte	0x04, 0x17
        /*00be*/ 	.short	(.L_909 - .L_908)
.L_908:
        /*00c0*/ 	.word	0x00000000
        /*00c4*/ 	.short	0x0007
        /*00c6*/ 	.short	0x0038
        /*00c8*/ 	.byte	0x00, 0xf0, 0x21, 0x00


	//----- nvinfo : EIATTR_KPARAM_INFO
	.align		4
.L_909:
        /*00cc*/ 	.byte	0x04, 0x17
        /*00ce*/ 	.short	(.L_911 - .L_910)
.L_910:
        /*00d0*/ 	.word	0x00000000
        /*00d4*/ 	.short	0x0006
        /*00d6*/ 	.short	0x0030
        /*00d8*/ 	.byte	0x00, 0xf0, 0x21, 0x00


	//----- nvinfo : EIATTR_KPARAM_INFO
	.align		4
.L_911:
        /*00dc*/ 	.byte	0x04, 0x17
        /*00de*/ 	.short	(.L_913 - .L_912)
.L_912:
        /*00e0*/ 	.word	0x00000000
        /*00e4*/ 	.short	0x0005
        /*00e6*/ 	.short	0x0028
        /*00e8*/ 	.byte	0x00, 0xf0, 0x21, 0x00


	//----- nvinfo : EIATTR_KPARAM_INFO
	.align		4
.L_913:
        /*00ec*/ 	.byte	0x04, 0x17
        /*00ee*/ 	.short	(.L_915 - .L_914)
.L_914:
        /*00f0*/ 	.word	0x00000000
        /*00f4*/ 	.short	0x0004
        /*00f6*/ 	.short	0x0020
        /*00f8*/ 	.byte	0x00, 0xf0, 0x21, 0x00


	//----- nvinfo : EIATTR_KPARAM_INFO
	.align		4
.L_915:
        /*00fc*/ 	.byte	0x04, 0x17
        /*00fe*/ 	.short	(.L_917 - .L_916)
.L_916:
        /*0100*/ 	.word	0x00000000
        /*0104*/ 	.short	0x0003
        /*0106*/ 	.short	0x0018
        /*0108*/ 	.byte	0x00, 0xf0, 0x21, 0x00


	//----- nvinfo : EIATTR_KPARAM_INFO
	.align		4
.L_917:
        /*010c*/ 	.byte	0x04, 0x17
        /*010e*/ 	.short	(.L_919 - .L_918)
.L_918:
        /*0110*/ 	.word	0x00000000
        /*0114*/ 	.short	0x0002
        /*0116*/ 	.short	0x0010
        /*0118*/ 	.byte	0x00, 0xf0, 0x21, 0x00


	//----- nvinfo : EIATTR_KPARAM_INFO
	.align		4
.L_919:
        /*011c*/ 	.byte	0x04, 0x17
        /*011e*/ 	.short	(.L_921 - .L_920)
.L_920:
        /*0120*/ 	.word	0x00000000
        /*0124*/ 	.short	0x0001
        /*0126*/ 	.short	0x0008
        /*0128*/ 	.byte	0x00, 0xf0, 0x21, 0x00


	//----- nvinfo : EIATTR_KPARAM_INFO
	.align		4
.L_921:
        /*012c*/ 	.byte	0x04, 0x17
        /*012e*/ 	.short	(.L_923 - .L_922)
.L_922:
        /*0130*/ 	.word	0x00000000
        /*0134*/ 	.short	0x0000
        /*0136*/ 	.short	0x0000
        /*0138*/ 	.byte	0x00, 0xf0, 0x21, 0x00


	//----- nvinfo : EIATTR_MAXREG_COUNT
	.align		4
.L_923:
        /*013c*/ 	.byte	0x03, 0x1b
        /*013e*/ 	.short	0x00ff


	//----- nvinfo : EIATTR_NUM_BARRIERS
	.align		4
        /*0140*/ 	.byte	0x02, 0x4c
        /*0142*/ 	.byte	0x01
	.zero		1


	//----- nvinfo : EIATTR_MERCURY_ISA_VERSION
	.align		4
        /*0144*/ 	.byte	0x03, 0x5f
        /*0146*/ 	.short	0x0000


	//----- nvinfo : EIATTR_EXIT_INSTR_OFFSETS
	.align		4
        /*0148*/ 	.byte	0x04, 0x1c
        /*014a*/ 	.short	(.L_925 - .L_924)


	//   ....[0]....
.L_924:
        /*014c*/ 	.word	0x00000060


	//   ....[1]....
        /*0150*/ 	.word	0x00002a90


	//   ....[2]....
        /*0154*/ 	.word	0x00002d80


	//   ....[3]....
        /*0158*/ 	.word	0x00002db0


	//   ....[4]....
        /*015c*/ 	.word	0x00002e00


	//----- nvinfo : EIATTR_CRS_STACK_SIZE
	.align		4
.L_925:
        /*0160*/ 	.byte	0x04, 0x1e
        /*0162*/ 	.short	(.L_927 - .L_926)
.L_926:
        /*0164*/ 	.word	0x00000000
.L_927:


//--------------------- .nv.info._ZN2at6native43_GLOBAL__N__c95f0927_10_LossCTC_cu_88d8892b29ctc_loss_log_alpha_gpu_kernelIflEEvPT_PKS3_PKllPKT0_S8_lS4_llllllS8_lll --------------------------
	.section	.nv.info._ZN2at6native43_GLOBAL__N__c95f0927_10_LossCTC_cu_88d8892b29ctc_loss_log_alpha_gpu_kernelIflEEvPT_PKS3_PKllPKT0_S8_lS4_llllllS8_lll,"",@"SHT_CUDA_INFO"
	.sectionflags	@""
	.align	4


	//----- nvinfo : EIATTR_CUDA_API_VERSION
	.align		4
        /*0000*/ 	.byte	0x04, 0x37
        /*0002*/ 	.short	(.L_929 - .L_928)
.L_928:
        /*0004*/ 	.word	0x00000082


	//----- nvinfo : EIATTR_SW2861232_WAR
	.align		4
.L_929:
        /*0008*/ 	.byte	0x01, 0x35
	.zero		2


	//----- nvinfo : EIATTR_PARAM_CBANK
	.align		4
        /*000c*/ 	.byte	0x04, 0x0a
        /*000e*/ 	.short	(.L_931 - .L_930)
	.align		4
.L_930:
        /*0010*/ 	.word	index@(.nv.constant0._ZN2at6native43_GLOBAL__N__c95f0927_10_LossCTC_cu_88d8892b29ctc_loss_log_alpha_gpu_kernelIflEEvPT_PKS3_PKllPKT0_S8_lS4_llllllS8_lll)
        /*0014*/ 	.short	0x0160
        /*0016*/ 	.short	0x0090


	//----- nvinfo : EIATTR_CBANK_PARAM_SIZE
	.align		4
.L_931:
        /*0018*/ 	.byte	0x03, 0x19
        /*001a*/ 	.short	0x0090


	//----- nvinfo : EIATTR_KPARAM_INFO
	.align		4
        /*001c*/ 	.byte	0x04, 0x17
        /*001e*/ 	.short	(.L_933 - .L_932)
.L_932:
        /*0020*/ 	.word	0x00000000
        /*0024*/ 	.short	0x0011
        /*0026*/ 	.short	0x0088
        /*0028*/ 	.byte	0x00, 0xf0, 0x21, 0x00


	//----- nvinfo : EIATTR_KPARAM_INFO
	.align		4
.L_933:
        /*002c*/ 	.byte	0x04, 0x17
        /*002e*/ 	.short	(.L_935 - .L_934)
.L_934:
        /*0030*/ 	.word	0x00000000
        /*0034*/ 	.short	0x0010
        /*0036*/ 	.short	0x0080
        /*0038*/ 	.byte	0x00, 0xf0, 0x21, 0x00


	//----- nvinfo : EIATTR_KPARAM_INFO
	.align		4
.L_935:
        /*003c*/ 	.byte	0x04, 0x17
        /*003e*/ 	.short	(.L_937 - .L_936)
.L_936:
        /*0040*/ 	.word	0x00000000
        /*0044*/ 	.short	0x000f
        /*0046*/ 	.short	0x0078
        /*0048*/ 	.byte	0x00, 0xf0, 0x21, 0x00


	//----- nvinfo : EIATTR_KPARAM_INFO
	.align		4
.L_937:
        /*004c*/ 	.byte	0x04, 0x17
        /*004e*/ 	.short	(.L_939 - .L_938)
.L_938:
        /*0050*/ 	.word	0x00000000
        /*0054*/ 	.short	0x000e
        /*0056*/ 	.short	0x0070
        /*0058*/ 	.byte	0x00, 0xf0, 0x21, 0x00


	//----- nvinfo : EIATTR_KPARAM_INFO
	.align		4
.L_939:
        /*005c*/ 	.byte	0x04, 0x17
        /*005e*/ 	.short	(.L_941 - .L_940)
.L_940:
        /*0060*/ 	.word	0x00000000
        /*0064*/ 	.short	0x000d
        /*0066*/ 	.short	0x0068
        /*0068*/ 	.byte	0x00, 0xf0, 0x21, 0x00


	//----- nvinfo : EIATTR_KPARAM_INFO
	.align		4
.L_941:
        /*006c*/ 	.byte	0x04, 0x17
        /*006e*/ 	.short	(.L_943 - .L_942)
.L_942:
        /*0070*/ 	.word	0x00000000
        /*0074*/ 	.short	0x000c
        /*0076*/ 	.short	0x0060
        /*0078*/ 	.byte	0x00, 0xf0, 0x21, 0x00


	//----- nvinfo : EIATTR_KPARAM_INFO
	.align		4
.L_943:
        /*007c*/ 	.byte	0x04, 0x17
        /*007e*/ 	.short	(.L_945 - .L_944)
.L_944:
        /*0080*/ 	.word	0x00000000
        /*0084*/ 	.short	0x000b
        /*0086*/ 	.short	0x0058
        /*0088*/ 	.byte	0x00, 0xf0, 0x21, 0x00


	//----- nvinfo : EIATTR_KPARAM_INFO
	.align		4
.L_945:
        /*008c*/ 	.byte	0x04, 0x17
        /*008e*/ 	.short	(.L_947 - .L_946)
.L_946:
        /*0090*/ 	.word	0x00000000
        /*0094*/ 	.short	0x000a
        /*0096*/ 	.short	0x0050
        /*0098*/ 	.byte	0x00, 0xf0, 0x21, 0x00


	//----- nvinfo : EIATTR_KPARAM_INFO
	.align		4
.L_947:
        /*009c*/ 	.byte	0x04, 0x17
        /*009e*/ 	.short	(.L_949 - .L_948)
.L_948:
        /*00a0*/ 	.word	0x00000000
        /*00a4*/ 	.short	0x0009
        /*00a6*/ 	.short	0x0048
        /*00a8*/ 	.byte	0x00, 0xf0, 0x21, 0x00


	//----- nvinfo : EIATTR_KPARAM_INFO
	.align		4
.L_949:
        /*00ac*/ 	.byte	0x04, 0x17
        /*00ae*/ 	.short	(.L_951 - .L_950)
.L_950:
        /*00b0*/ 	.word	0x00000000
        /*00b4*/ 	.short	0x0008
        /*00b6*/ 	.short	0x0040
        /*00b8*/ 	.byte	0x00, 0xf0, 0x21, 0x00


	//----- nvinfo : EIATTR_KPARAM_INFO
	.align		4
.L_951:
        /*00bc*/ 	.byte	0x04, 0x17
        /*00be*/ 	.short	(.L_953 - .L_952)
.L_952:
        /*00c0*/ 	.word	0x00000000
        /*00c4*/ 	.short	0x0007
        /*00c6*/ 	.short	0x0038
        /*00c8*/ 	.byte	0x00, 0xf0, 0x21, 0x00


	//----- nvinfo : EIATTR_KPARAM_INFO
	.align		4
.L_953:
        /*00cc*/ 	.byte	0x04, 0x17
        /*00ce*/ 	.short	(.L_955 - .L_954)
.L_954:
        /*00d0*/ 	.word	0x00000000
        /*00d4*/ 	.short	0x0006
        /*00d6*/ 	.short	0x0030
        /*00d8*/ 	.byte	0x00, 0xf0, 0x21, 0x00


	//----- nvinfo : EIATTR_KPARAM_INFO
	.align		4
.L_955:
        /*00dc*/ 	.byte	0x04, 0x17
        /*00de*/ 	.short	(.L_957 - .L_956)
.L_956:
        /*00e0*/ 	.word	0x00000000
        /*00e4*/ 	.short	0x0005
        /*00e6*/ 	.short	0x0028
        /*00e8*/ 	.byte	0x00, 0xf0, 0x21, 0x00


	//----- nvinfo : EIATTR_KPARAM_INFO
	.align		4
.L_957:
        /*00ec*/ 	.byte	0x04, 0x17
        /*00ee*/ 	.short	(.L_959 - .L_958)
.L_958:
        /*00f0*/ 	.word	0x00000000
        /*00f4*/ 	.short	0x0004
        /*00f6*/ 	.short	0x0020
        /*00f8*/ 	.byte	0x00, 0xf0, 0x21, 0x00


	//----- nvinfo : EIATTR_KPARAM_INFO
	.align		4
.L_959:
        /*00fc*/ 	.byte	0x04, 0x17
        /*00fe*/ 	.short	(.L_961 - .L_960)
.L_960:
        /*0100*/ 	.word	0x00000000
        /*0104*/ 	.short	0x0003
        /*0106*/ 	.short	0x0018
        /*0108*/ 	.byte	0x00, 0xf0, 0x21, 0x00


	//----- nvinfo : EIATTR_KPARAM_INFO
	.align		4
.L_961:
        /*010c*/ 	.byte	0x04, 0x17
        /*010e*/ 	.short	(.L_963 - .L_962)
.L_962:
        /*0110*/ 	.word	0x00000000
        /*0114*/ 	.short	0x0002
        /*0116*/ 	.short	0x0010
        /*0118*/ 	.byte	0x00, 0xf0, 0x21, 0x00


	//----- nvinfo : EIATTR_KPARAM_INFO
	.align		4
.L_963:
        /*011c*/ 	.byte	0x04, 0x17
        /*011e*/ 	.short	(.L_965 - .L_964)
.L_964:
        /*0120*/ 	.word	0x00000000
        /*0124*/ 	.short	0x0001
        /*0126*/ 	.short	0x0008
        /*0128*/ 	.byte	0x00, 0xf0, 0x21, 0x00


	//----- nvinfo : EIATTR_KPARAM_INFO
	.align		4
.L_965:
        /*012c*/ 	.byte	0x04, 0x17
        /*012e*/ 	.short	(.L_967 - .L_966)
.L_966:
        /*0130*/ 	.word	0x00000000
        /*0134*/ 	.short	0x0000
        /*0136*/ 	.short	0x0000
        /*0138*/ 	.byte	0x00, 0xf0, 0x21, 0x00


	//----- nvinfo : EIATTR_MAXREG_COUNT
	.align		4
.L_967:
        /*013c*/ 	.byte	0x03, 0x1b
        /*013e*/ 	.short	0x00ff


	//----- nvinfo : EIATTR_NUM_BARRIERS
	.align		4
        /*0140*/ 	.byte	0x02, 0x4c
        /*0142*/ 	.byte	0x01
	.zero		1


	//----- nvinfo : EIATTR_MERCURY_ISA_VERSION
	.align		4
        /*0144*/ 	.byte	0x03, 0x5f
        /*0146*/ 	.short	0x0000


	//----- nvinfo : EIATTR_EXIT_INSTR_OFFSETS
	.align		4
        /*0148*/ 	.byte	0x04, 0x1c
        /*014a*/ 	.short	(.L_969 - .L_968)


	//   ....[0]....
.L_968:
        /*014c*/ 	.word	0x00000060


	//   ....[1]....
        /*0150*/ 	.word	0x00002a40


	//   ....[2]....
        /*0154*/ 	.word	0x00002d30


	//   ....[3]....
        /*0158*/ 	.word	0x00002d60


	//   ....[4]....
        /*015c*/ 	.word	0x00002db0


	//----- nvinfo : EIATTR_CRS_STACK_SIZE
	.align		4
.L_969:
        /*0160*/ 	.byte	0x04, 0x1e
        /*0162*/ 	.short	(.L_971 - .L_970)
.L_970:
        /*0164*/ 	.word	0x00000000
.L_971:


//--------------------- .nv.info._ZN2at6native43_GLOBAL__N__c95f0927_10_LossCTC_cu_88d8892b29ctc_loss_log_alpha_gpu_kernelIdiEEvPT_PKS3_PKllPKT0_S8_lS4_llllllS8_lll --------------------------
	.section	.nv.info._ZN2at6native43_GLOBAL__N__c95f0927_10_LossCTC_cu_88d8892b29ctc_loss_log_alpha_gpu_kernelIdiEEvPT_PKS3_PKllPKT0_S8_lS4_llllllS8_lll,"",@"SHT_CUDA_INFO"
	.sectionflags	@""
	.align	4


	//----- nvinfo : EIATTR_CUDA_API_VERSION
	.align		4
        /*0000*/ 	.byte	0x04, 0x37
        /*0002*/ 	.short	(.L_973 - .L_972)
.L_972:
        /*0004*/ 	.word	0x00000082


	//----- nvinfo : EIATTR_SW2861232_WAR
	.align		4
.L_973:
        /*0008*/ 	.byte	0x01, 0x35
	.zero		2


	//----- nvinfo : EIATTR_PARAM_CBANK
	.align		4
        /*000c*/ 	.byte	0x04, 0x0a
        /*000e*/ 	.short	(.L_975 - .L_974)
	.align		4
.L_974:
        /*0010*/ 	.word	index@(.nv.constant0._ZN2at6native43_GLOBAL__N__c95f0927_10_LossCTC_cu_88d8892b29ctc_loss_log_alpha_gpu_kernelIdiEEvPT_PKS3_PKllPKT0_S8_lS4_llllllS8_lll)
        /*0014*/ 	.short	0x0160
        /*0016*/ 	.short	0x0090


	//----- nvinfo : EIATTR_CBANK_PARAM_SIZE
	.align		4
.L_975:
        /*0018*/ 	.byte	0x03, 0x19
        /*001a*/ 	.short	0x0090


	//----- nvinfo : EIATTR_KPARAM_INFO
	.align		4
        /*001c*/ 	.byte	0x04, 0x17
        /*001e*/ 	.short	(.L_977 - .L_976)
.L_976:
        /*0020*/ 	.word	0x00000000
        /*0024*/ 	.short	0x0011
        /*0026*/ 	.short	0x0088
        /*0028*/ 	.byte	0x00, 0xf0, 0x21, 0x00


	//----- nvinfo : EIATTR_KPARAM_INFO
	.align		4
.L_977:
        /*002c*/ 	.byte	0x04, 0x17
        /*002e*/ 	.short	(.L_979 - .L_978)
.L_978:
        /*0030*/ 	.word	0x00000000
        /*0034*/ 	.short	0x0010
        /*0036*/ 	.short	0x0080
        /*0038*/ 	.byte	0x00, 0xf0, 0x21, 0x00


	//----- nvinfo : EIATTR_KPARAM_INFO
	.align		4
.L_979:
        /*003c*/ 	.byte	0x04, 0x17
        /*003e*/ 	.short	(.L_981 - .L_980)
.L_980:
        /*0040*/ 	.word	0x00000000
        /*0044*/ 	.short	0x000f
        /*0046*/ 	.short	0x0078
        /*0048*/ 	.byte	0x00, 0xf0, 0x21, 0x00


	//----- nvinfo : EIATTR_KPARAM_INFO
	.align		4
.L_981:
        /*004c*/ 	.byte	0x04, 0x17
        /*004e*/ 	.short	(.L_983 - .L_982)
.L_982:
        /*0050*/ 	.word	0x00000000
        /*0054*/ 	.short	0x000e
        /*0056*/ 	.short	0x0070
        /*0058*/ 	.byte	0x00, 0xf0, 0x21, 0x00


	//----- nvinfo : EIATTR_KPARAM_INFO
	.align		4
.L_983:
        /*005c*/ 	.byte	0x04, 0x17
        /*005e*/ 	.short	(.L_985 - .L_984)
.L_984:
        /*0060*/ 	.word	0x00000000
        /*0064*/ 	.short	0x000d
        /*0066*/ 	.short	0x0068
        /*0068*/ 	.byte	0x00, 0xf0, 0x21, 0x00


	//----- nvinfo : EIATTR_KPARAM_INFO
	.align		4
.L_985:
        /*006c*/ 	.byte	0x04, 0x17
        /*006e*/ 	.short	(.L_987 - .L_986)
.L_986:
        /*0070*/ 	.word	0x00000000
        /*0074*/ 	.short	0x000c
        /*0076*/ 	.short	0x0060
        /*0078*/ 	.byte	0x00, 0xf0, 0x21, 0x00


	//----- nvinfo : EIATTR_KPARAM_INFO
	.align		4
.L_987:
        /*007c*/ 	.byte	0x04, 0x17
        /*007e*/ 	.short	(.L_989 - .L_988)
.L_988:
        /*0080*/ 	.word	0x00000000
        /*0084*/ 	.short	0x000b
        /*0086*/ 	.short	0x0058
        /*0088*/ 	.byte	0x00, 0xf0, 0x21, 0x00


	//----- nvinfo : EIATTR_KPARAM_INFO
	.align		4
.L_989:
        /*008c*/ 	.byte	0x04, 0x17
        /*008e*/ 	.short	(.L_991 - .L_990)
.L_990:
        /*0090*/ 	.word	0x00000000
        /*0094*/ 	.short	0x000a
        /*0096*/ 	.short	0x0050
        /*0098*/ 	.byte	0x00, 0xf0, 0x21, 0x00


	//----- nvinfo : EIATTR_KPARAM_INFO
	.align		4
.L_991:
        /*009c*/ 	.byte	0x04, 0x17
        /*009e*/ 	.short	(.L_993 - .L_992)
.L_992:
        /*00a0*/ 	.word	0x00000000
        /*00a4*/ 	.short	0x0009
        /*00a6*/ 	.short	0x0048
        /*00a8*/ 	.byte	0x00, 0xf0, 0x21, 0x00


	//----- nvinfo : EIATTR_KPARAM_INFO
	.align		4
.L_993:
        /*00ac*/ 	.byte	0x04, 0x17
        /*00ae*/ 	.short	(.L_995 - .L_994)
.L_994:
        /*00b0*/ 	.word	0x00000000
        /*00b4*/ 	.short	0x0008
        /*00b6*/ 	.short	0x0040
        /*00b8*/ 	.byte	0x00, 0xf0, 0x21, 0x00


	//----- nvinfo : EIATTR_KPARAM_INFO
	.align		4
.L_995:
        /*00bc*/ 	.byte	0x04, 0x17
        /*00be*/ 	.short	(.L_997 - .L_996)
.L_996:
        /*00c0*/ 	.word	0x00000000
        /*00c4*/ 	.short	0x0007
        /*00c6*/ 	.short	0x0038
        /*00c8*/ 	.byte	0x00, 0xf0, 0x21, 0x00


	//----- nvinfo : EIATTR_KPARAM_INFO
	.align		4
.L_997:
        /*00cc*/ 	.byte	0x04, 0x17
        /*00ce*/ 	.short	(.L_999 - .L_998)
.L_998:
        /*00d0*/ 	.word	0x00000000
        /*00d4*/ 	.short	0x0006
        /*00d6*/ 	.short	0x0030
        /*00d8*/ 	.byte	0x00, 0xf0, 0x21, 0x00


	//----- nvinfo : EIATTR_KPARAM_INFO
	.align		4
.L_999:
        /*00dc*/ 	.byte	0x04, 0x17
        /*00de*/ 	.short	(.L_1001 - .L_1000)
.L_1000:
        /*00e0*/ 	.word	0x00000000
        /*00e4*/ 	.short	0x0005
        /*00e6*/ 	.short	0x0028
        /*00e8*/ 	.byte	0x00, 0xf0, 0x21, 0x00


	//----- nvinfo : EIATTR_KPARAM_INFO
	.align		4
.L_1001:
        /*00ec*/ 	.byte	0x04, 0x17
        /*00ee*/ 	.short	(.L_1003 - .L_1002)
.L_1002:
        /*00f0*/ 	.word	0x00000000
        /*00f4*/ 	.short	0x0004
        /*00f6*/ 	.short	0x0020
        /*00f8*/ 	.byte	0x00, 0xf0, 0x21, 0x00


	//----- nvinfo : EIATTR_KPARAM_INFO
	.align		4
.L_1003:
        /*00fc*/ 	.byte	0x04, 0x17
        /*00fe*/ 	.short	(.L_1005 - .L_1004)
.L_1004:
        /*0100*/ 	.word	0x00000000
        /*0104*/ 	.short	0x0003
        /*0106*/ 	.short	0x0018
        /*0108*/ 	.byte	0x00, 0xf0, 0x21, 0x00


	//----- nvinfo : EIATTR_KPARAM_INFO
	.align		4
.L_1005:
        /*010c*/ 	.byte	0x04, 0x17
        /*010e*/ 	.short	(.L_1007 - .L_1006)
.L_1006:
        /*0110*/ 	.word	0x00000000
        /*0114*/ 	.short	0x0002
        /*0116*/ 	.short	0x0010
        /*0118*/ 	.byte	0x00, 0xf0, 0x21, 0x00


	//----- nvinfo : EIATTR_KPARAM_INFO
	.align		4
.L_1007:
        /*011c*/ 	.byte	0x04, 0x17
        /*011e*/ 	.short	(.L_1009 - .L_1008)
.L_1008:
        /*0120*/ 	.word	0x00000000
        /*0124*/ 	.short	0x0001
        /*0126*/ 	.short	0x0008
        /*0128*/ 	.byte	0x00, 0xf0, 0x21, 0x00


	//----- nvinfo : EIATTR_KPARAM_INFO
	.align		4
.L_1009:
        /*012c*/ 	.byte	0x04, 0x17
        /*012e*/ 	.short	(.L_1011 - .L_1010)
.L_1010:
        /*0130*/ 	.word	0x00000000
        /*0134*/ 	.short	0x0000
        /*0136*/ 	.short	0x0000
        /*0138*/ 	.byte	0x00, 0xf0, 0x21, 0x00


	//----- nvinfo : EIATTR_MAXREG_COUNT
	.align		4
.L_1011:
        /*013c*/ 	.byte	0x03, 0x1b
        /*013e*/ 	.short	0x00ff


	//----- nvinfo : EIATTR_NUM_BARRIERS
	.align		4
        /*0140*/ 	.byte	0x02, 0x4c
        /*0142*/ 	.byte	0x01
	.zero		1


	//----- nvinfo : EIATTR_MERCURY_ISA_VERSION
	.align		4
        /*0144*/ 	.byte	0x03, 0x5f
        /*0146*/ 	.short	0x0000


	//----- nvinfo : EIATTR_EXIT_INSTR_OFFSETS
	.align		4
        /*0148*/ 	.byte	0x04, 0x1c
        /*014a*/ 	.short	(.L_1013 - .L_1012)


	//   ....[0]....
.L_1012:
        /*014c*/ 	.word	0x00000060


	//   ....[1]....
        /*0150*/ 	.word	0x00002b30


	//   ....[2]....
        /*0154*/ 	.word	0x00003660


	//   ....[3]....
        /*0158*/ 	.word	0x00003690


	//   ....[4]....
        /*015c*/ 	.word	0x000036f0


	//----- nvinfo : EIATTR_CRS_STACK_SIZE
	.align		4
.L_1013:
        /*0160*/ 	.byte	0x04, 0x1e
        /*0162*/ 	.short	(.L_1015 - .L_1014)
.L_1014:
        /*0164*/ 	.word	0x00000000
.L_1015:


//--------------------- .nv.info._ZN2at6native43_GLOBAL__N__c95f0927_10_LossCTC_cu_88d8892b29ctc_loss_log_alpha_gpu_kernelIdlEEvPT_PKS3_PKllPKT0_S8_lS4_llllllS8_lll --------------------------
	.section	.nv.info._ZN2at6native43_GLOBAL__N__c95f0927_10_LossCTC_cu_88d8892b29ctc_loss_log_alpha_gpu_kernelIdlEEvPT_PKS3_PKllPKT0_S8_lS4_llllllS8_lll,"",@"SHT_CUDA_INFO"
	.sectionflags	@""
	.align	4


	//----- nvinfo : EIATTR_CUDA_API_VERSION
	.align		4
        /*0000*/ 	.byte	0x04, 0x37
        /*0002*/ 	.short	(.L_1017 - .L_1016)
.L_1016:
        /*0004*/ 	.word	0x00000082


	//----- nvinfo : EIATTR_SW2861232_WAR
	.align		4
.L_1017:
        /*0008*/ 	.byte	0x01, 0x35
	.zero		2


	//----- nvinfo : EIATTR_PARAM_CBANK
	.align		4
        /*000c*/ 	.byte	0x04, 0x0a
        /*000e*/ 	.short	(.L_1019 - .L_1018)
	.align		4
.L_1018:
        /*0010*/ 	.word	index@(.nv.constant0._ZN2at6native43_GLOBAL__N__c95f0927_10_LossCTC_cu_88d8892b29ctc_loss_log_alpha_gpu_kernelIdlEEvPT_PKS3_PKllPKT0_S8_lS4_llllllS8_lll)
        /*0014*/ 	.short	0x0160
        /*0016*/ 	.short	0x0090


	//----- nvinfo : EIATTR_CBANK_PARAM_SIZE
	.align		4
.L_1019:
        /*0018*/ 	.byte	0x03, 0x19
        /*001a*/ 	.short	0x0090


	//----- nvinfo : EIATTR_KPARAM_INFO
	.align		4
        /*001c*/ 	.byte	0x04, 0x17
        /*001e*/ 	.short	(.L_1021 - .L_1020)
.L_1020:
        /*0020*/ 	.word	0x00000000
        /*0024*/ 	.short	0x0011
        /*0026*/ 	.short	0x0088
        /*0028*/ 	.byte	0x00, 0xf0, 0x21, 0x00


	//----- nvinfo : EIATTR_KPARAM_INFO
	.align		4
.L_1021:
        /*002c*/ 	.byte	0x04, 0x17
        /*002e*/ 	.short	(.L_1023 - .L_1022)
.L_1022:
        /*0030*/ 	.word	0x00000000
        /*0034*/ 	.short	0x0010
        /*0036*/ 	.short	0x0080
        /*0038*/ 	.byte	0x00, 0xf0, 0x21, 0x00


	//----- nvinfo : EIATTR_KPARAM_INFO
	.align		4
.L_1023:
        /*003c*/ 	.byte	0x04, 0x17
        /*003e*/ 	.short	(.L_1025 - .L_1024)
.L_1024:
        /*0040*/ 	.word	0x00000000
        /*0044*/ 	.short	0x000f
        /*0046*/ 	.short	0x0078
        /*0048*/ 	.byte	0x00, 0xf0, 0x21, 0x00


	//----- nvinfo : EIATTR_KPARAM_INFO
	.align		4
.L_1025:
        /*004c*/ 	.byte	0x04, 0x17
        /*004e*/ 	.short	(.L_1027 - .L_1026)
.L_1026:
        /*0050*/ 	.word	0x00000000
        /*0054*/ 	.short	0x000e
        /*0056*/ 	.short	0x0070
        /*0058*/ 	.byte	0x00, 0xf0, 0x21, 0x00


	//----- nvinfo : EIATTR_KPARAM_INFO
	.align		4
.L_1027:
        /*005c*/ 	.byte	0x04, 0x17
        /*005e*/ 	.short	(.L_1029 - .L_1028)
.L_1028:
        /*0060*/ 	.word	0x00000000
        /*0064*/ 	.short	0x000d
        /*0066*/ 	.short	0x0068
        /*0068*/ 	.byte	0x00, 0xf0, 0x21, 0x00


	//----- nvinfo : EIATTR_KPARAM_INFO
	.align		4
.L_1029:
        /*006c*/ 	.byte	0x04, 0x17
        /*006e*/ 	.short	(.L_1031 - .L_1030)
.L_1030:
        /*0070*/ 	.word	0x00000000
        /*0074*/ 	.short	0x000c
        /*0076*/ 	.short	0x0060
        /*0078*/ 	.byte	0x00, 0xf0, 0x21, 0x00


	//----- nvinfo : EIATTR_KPARAM_INFO
	.align		4
.L_1031:
        /*007c*/ 	.byte	0x04, 0x17
        /*007e*/ 	.short	(.L_1033 - .L_1032)
.L_1032:
        /*0080*/ 	.word	0x00000000
        /*0084*/ 	.short	0x000b
        /*0086*/ 	.short	0x0058
        /*0088*/ 	.byte	0x00, 0xf0, 0x21, 0x00


	//----- nvinfo : EIATTR_KPARAM_INFO
	.align		4
.L_1033:
        /*008c*/ 	.byte	0x04, 0x17
        /*008e*/ 	.short	(.L_1035 - .L_1034)
.L_1034:
        /*0090*/ 	.word	0x00000000
        /*0094*/ 	.short	0x000a
        /*0096*/ 	.short	0x0050
        /*0098*/ 	.byte	0x00, 0xf0, 0x21, 0x00


	//----- nvinfo : EIATTR_KPARAM_INFO
	.align		4
.L_1035:
        /*009c*/ 	.byte	0x04, 0x17
        /*009e*/ 	.short	(.L_1037 - .L_1036)
.L_1036:
        /*00a0*/ 	.word	0x00000000
        /*00a4*/ 	.short	0x0009
        /*00a6*/ 	.short	0x0048
        /*00a8*/ 	.byte	0x00, 0xf0, 0x21, 0x00


	//----- nvinfo : EIATTR_KPARAM_INFO
	.align		4
.L_1037:
        /*00ac*/ 	.byte	0x04, 0x17
        /*00ae*/ 	.short	(.L_1039 - .L_1038)
.L_1038:
        /*00b0*/ 	.word	0x00000000
        /*00b4*/ 	.short	0x0008
        /*00b6*/ 	.short	0x0040
        /*00b8*/ 	.byte	0x00, 0xf0, 0x21, 0x00


	//----- nvinfo : EIATTR_KPARAM_INFO
	.align		4
.L_1039:
        /*00bc*/ 	.byte	0x04, 0x17
        /*00be*/ 	.short	(.L_1041 - .L_1040)
.L_1040:
        /*00c0*/ 	.word	0x00000000
        /*00c4*/ 	.short	0x0007
        /*00c6*/ 	.short	0x0038
        /*00c8*/ 	.byte	0x00, 0xf0, 0x21, 0x00


	//----- nvinfo : EIATTR_KPARAM_INFO
	.align		4
.L_1041:
        /*00cc*/ 	.byte	0x04, 0x17
        /*00ce*/ 	.short	(.L_1043 - .L_1042)
.L_1042:
        /*00d0*/ 	.word	0x00000000
        /*00d4*/ 	.short	0x0006
        /*00d6*/ 	.short	0x0030
        /*00d8*/ 	.byte	0x00, 0xf0, 0x21, 0x00


	//----- nvinfo : EIATTR_KPARAM_INFO
	.align		4
.L_1043:
        /*00dc*/ 	.byte	0x04, 0x17
        /*00de*/ 	.short	(.L_1045 - .L_1044)
.L_1044:
        /*00e0*/ 	.word	0x00000000
        /*00e4*/ 	.short	0x0005
        /*00e6*/ 	.short	0x0028
        /*00e8*/ 	.byte	0x00, 0xf0, 0x21, 0x00


	//----- nvinfo : EIATTR_KPARAM_INFO
	.align		4
.L_1045:
        /*00ec*/ 	.byte	0x04, 0x17
        /*00ee*/ 	.short	(.L_1047 - .L_1046)
.L_1046:
        /*00f0*/ 	.word	0x00000000
        /*00f4*/ 	.short	0x0004
        /*00f6*/ 	.short	0x0020
        /*00f8*/ 	.byte	0x00, 0xf0, 0x21, 0x00


	//----- nvinfo : EIATTR_KPARAM_INFO
	.align		4
.L_1047:
        /*00fc*/ 	.byte	0x04, 0x17
        /*00fe*/ 	.short	(.L_1049 - .L_1048)
.L_1048:
        /*0100*/ 	.word	0x00000000
        /*0104*/ 	.short	0x0003
        /*0106*/ 	.short	0x0018
        /*0108*/ 	.byte	0x00, 0xf0, 0x21, 0x00


	//----- nvinfo : EIATTR_KPARAM_INFO
	.align		4
.L_1049:
        /*010c*/ 	.byte	0x04, 0x17
        /*010e*/ 	.short	(.L_1051 - .L_1050)
.L_1050:
        /*0110*/ 	.word	0x00000000
        /*0114*/ 	.short	0x0002
        /*0116*/ 	.short	0x0010
        /*0118*/ 	.byte	0x00, 0xf0, 0x21, 0x00


	//----- nvinfo : EIATTR_KPARAM_INFO
	.align		4
.L_1051:
        /*011c*/ 	.byte	0x04, 0x17
        /*011e*/ 	.short	(.L_1053 - .L_1052)
.L_1052:
        /*0120*/ 	.word	0x00000000
        /*0124*/ 	.short	0x0001
        /*0126*/ 	.short	0x0008
        /*0128*/ 	.byte	0x00, 0xf0, 0x21, 0x00


	//----- nvinfo : EIATTR_KPARAM_INFO
	.align		4
.L_1053:
        /*012c*/ 	.byte	0x04, 0x17
        /*012e*/ 	.short	(.L_1055 - .L_1054)
.L_1054:
        /*0130*/ 	.word	0x00000000
        /*0134*/ 	.short	0x0000
        /*0136*/ 	.short	0x0000
        /*0138*/ 	.byte	0x00, 0xf0, 0x21, 0x00


	//----- nvinfo : EIATTR_MAXREG_COUNT
	.align		4
.L_1055:
        /*013c*/ 	.byte	0x03, 0x1b
        /*013e*/ 	.short	0x00ff


	//----- nvinfo : EIATTR_NUM_BARRIERS
	.align		4
        /*0140*/ 	.byte	0x02, 0x4c
        /*0142*/ 	.byte	0x01
	.zero		1


	//----- nvinfo : EIATTR_MERCURY_ISA_VERSION
	.align		4
        /*0144*/ 	.byte	0x03, 0x5f
        /*0146*/ 	.short	0x0000


	//----- nvinfo : EIATTR_EXIT_INSTR_OFFSETS
	.align		4
        /*0148*/ 	.byte	0x04, 0x1c
        /*014a*/ 	.short	(.L_1057 - .L_1056)


	//   ....[0]....
.L_1056:
        /*014c*/ 	.word	0x00000060


	//   ....[1]....
        /*0150*/ 	.word	0x00002ac0


	//   ....[2]....
        /*0154*/ 	.word	0x000035f0


	//   ....[3]....
        /*0158*/ 	.word	0x00003620


	//   ....[4]....
        /*015c*/ 	.word	0x00003680


	//----- nvinfo : EIATTR_CRS_STACK_SIZE
	.align		4
.L_1057:
        /*0160*/ 	.byte	0x04, 0x1e
        /*0162*/ 	.short	(.L_1059 - .L_1058)
.L_1058:
        /*0164*/ 	.word	0x00000000
.L_1059:


//--------------------- .nv.callgraph             --------------------------
	.section	.nv.callgraph,"",@"SHT_CUDA_CALLGRAPH"
	.align	4
	.sectionentsize	8
	.align		4
        /*0000*/ 	.word	0x00000000
	.align		4
        /*0004*/ 	.word	0xffffffff
	.align		4
        /*0008*/ 	.word	0x00000000
	.align		4
        /*000c*/ 	.word	0xfffffffe
	.align		4
        /*0010*/ 	.word	0x00000000
	.align		4
        /*0014*/ 	.word	0xfffffffd
	.align		4
        /*0018*/ 	.word	0x00000000
	.align		4
        /*001c*/ 	.word	0xfffffffc


//--------------------- .nv.rel.action            --------------------------
	.section	.nv.rel.action,"",@"SHT_CUDA_RELOCINFO"
	.align	8
	.sectionentsize	8
        /*0000*/ 	.byte	0x73, 0x00, 0x00, 0x00, 0x00, 0x00, 0x00, 0x00, 0x00, 0x00, 0x00, 0x11, 0x25, 0x00, 0x05, 0x36


//--------------------- .nv.constant4             --------------------------
	.section	.nv.constant4,"a",@progbits
	.align	8
	.align		8
.nv.constant4:
        /*0000*/ 	.dword	_ZN41_INTERNAL_c95f0927_10_LossCTC_cu_88d8892b4cuda3std3__45__cpo5beginE
	.align		8
        /*0008*/ 	.dword	_ZN41_INTERNAL_c95f0927_10_LossCTC_cu_88d8892b4cuda3std3__45__cpo3endE
	.align		8
        /*0010*/ 	.dword	_ZN41_INTERNAL_c95f0927_10_LossCTC_cu_88d8892b4cuda3std3__45__cpo6cbeginE
	.align		8
        /*0018*/ 	.dword	_ZN41_INTERNAL_c95f0927_10_LossCTC_cu_88d8892b4cuda3std3__45__cpo4cendE
	.align		8
        /*0020*/ 	.dword	_ZN41_INTERNAL_c95f0927_10_LossCTC_cu_88d8892b4cuda3std3__45__cpo6rbeginE
	.align		8
        /*0028*/ 	.dword	_ZN41_INTERNAL_c95f0927_10_LossCTC_cu_88d8892b4cuda3std3__45__cpo4rendE
	.align		8
        /*0030*/ 	.dword	_ZN41_INTERNAL_c95f0927_10_LossCTC_cu_88d8892b4cuda3std3__45__cpo7crbeginE
	.align		8
        /*0038*/ 	.dword	_ZN41_INTERNAL_c95f0927_10_LossCTC_cu_88d8892b4cuda3std3__45__cpo5crendE
	.align		8
        /*0040*/ 	.dword	_ZN41_INTERNAL_c95f0927_10_LossCTC_cu_88d8892b4cuda3std3__443_GLOBAL__N__c95f0927_10_LossCTC_cu_88d8892b6ignoreE
	.align		8
        /*0048*/ 	.dword	_ZN41_INTERNAL_c95f0927_10_LossCTC_cu_88d8892b4cuda3std3__419piecewise_constructE
	.align		8
        /*0050*/ 	.dword	_ZN41_INTERNAL_c95f0927_10_LossCTC_cu_88d8892b4cuda3std3__48in_placeE
	.align		8
        /*0058*/ 	.dword	_ZN41_INTERNAL_c95f0927_10_LossCTC_cu_88d8892b4cuda3std3__420unreachable_sentinelE
	.align		8
        /*0060*/ 	.dword	_ZN41_INTERNAL_c95f0927_10_LossCTC_cu_88d8892b4cuda3std6ranges3__45__cpo4swapE
	.align		8
        /*0068*/ 	.dword	_ZN41_INTERNAL_c95f0927_10_LossCTC_cu_88d8892b4cuda3std6ranges3__45__cpo9iter_moveE
	.align		8
        /*0070*/ 	.dword	_ZN41_INTERNAL_c95f0927_10_LossCTC_cu_88d8892b4cuda3std6ranges3__45__cpo5beginE
	.align		8
        /*0078*/ 	.dword	_ZN41_INTERNAL_c95f0927_10_LossCTC_cu_88d8892b4cuda3std6ranges3__45__cpo3endE
	.align		8
        /*0080*/ 	.dword	_ZN41_INTERNAL_c95f0927_10_LossCTC_cu_88d8892b4cuda3std6ranges3__45__cpo6cbeginE
	.align		8
        /*0088*/ 	.dword	_ZN41_INTERNAL_c95f0927_10_LossCTC_cu_88d8892b4cuda3std6ranges3__45__cpo4cendE
	.align		8
        /*0090*/ 	.dword	_ZN41_INTERNAL_c95f0927_10_LossCTC_cu_88d8892b4cuda3std6ranges3__45__cpo7advanceE
	.align		8
        /*0098*/ 	.dword	_ZN41_INTERNAL_c95f0927_10_LossCTC_cu_88d8892b4cuda3std6ranges3__45__cpo9iter_swapE
	.align		8
        /*00a0*/ 	.dword	_ZN41_INTERNAL_c95f0927_10_LossCTC_cu_88d8892b4cuda3std6ranges3__45__cpo4nextE
	.align		8
        /*00a8*/ 	.dword	_ZN41_INTERNAL_c95f0927_10_LossCTC_cu_88d8892b4cuda3std6ranges3__45__cpo4prevE
	.align		8
        /*00b0*/ 	.dword	_ZN41_INTERNAL_c95f0927_10_LossCTC_cu_88d8892b4cuda3std6ranges3__45__cpo4dataE
	.align		8
        /*00b8*/ 	.dword	_ZN41_INTERNAL_c95f0927_10_LossCTC_cu_88d8892b4cuda3std6ranges3__45__cpo5cdataE
	.align		8
        /*00c0*/ 	.dword	_ZN41_INTERNAL_c95f0927_10_LossCTC_cu_88d8892b4cuda3std6ranges3__45__cpo4sizeE
	.align		8
        /*00c8*/ 	.dword	_ZN41_INTERNAL_c95f0927_10_LossCTC_cu_88d8892b4cuda3std6ranges3__45__cpo5ssizeE
	.align		8
        /*00d0*/ 	.dword	_ZN41_INTERNAL_c95f0927_10_LossCTC_cu_88d8892b4cuda3std6ranges3__45__cpo8distanceE
	.align		8
        /*00d8*/ 	.dword	_ZN41_INTERNAL_c95f0927_10_LossCTC_cu_88d8892b6thrust23THRUST_300001_SM_800_NS6system6detail10sequential3seqE


//--------------------- .nv.constant0._ZN2at6native43_GLOBAL__N__c95f0927_10_LossCTC_cu_88d8892b36ctc_loss_backward_collect_gpu_kernelIfiEEvPT_PKS3_lS6_S6_S6_PKllPKT0_S8_lS6_llllllllllllS8_llllb --------------------------
	.section	.nv.constant0._ZN2at6native43_GLOBAL__N__c95f0927_10_LossCTC_cu_88d8892b36ctc_loss_backward_collect_gpu_kernelIfiEEvPT_PKS3_lS6_S6_S6_PKllPKT0_S8_lS6_llllllllllllS8_llllb,"a",@progbits
	.sectionflags	@""
	.align	4
.nv.constant0._ZN2at6native43_GLOBAL__N__c95f0927_10_LossCTC_cu_88d8892b36ctc_loss_backward_collect_gpu_kernelIfiEEvPT_PKS3_lS6_S6_S6_PKllPKT0_S8_lS6_llllllllllllS8_llllb:
	.zero		585


//--------------------- .nv.constant0._ZN2at6native43_GLOBAL__N__c95f0927_10_LossCTC_cu_88d8892b45ctc_loss_backward_collect_nonblank_gpu_kernelIfiEEvPT_PKS3_lS6_S6_S6_PKlPKT0_S8_S6_llllllllllllS8_llb --------------------------
	.section	.nv.constant0._ZN2at6native43_GLOBAL__N__c95f0927_10_LossCTC_cu_88d8892b45ctc_loss_backward_collect_nonblank_gpu_kernelIfiEEvPT_PKS3_lS6_S6_S6_PKlPKT0_S8_S6_llllllllllllS8_llb,"a",@progbits
	.sectionflags	@""
	.align	4
.nv.constant0._ZN2at6native43_GLOBAL__N__c95f0927_10_LossCTC_cu_88d8892b45ctc_loss_backward_collect_nonblank_gpu_kernelIfiEEvPT_PKS3_lS6_S6_S6_PKlPKT0_S8_S6_llllllllllllS8_llb:
	.zero		553


//--------------------- .nv.constant0._ZN2at6native43_GLOBAL__N__c95f0927_10_LossCTC_cu_88d8892b37ctc_loss_backward_log_beta_gpu_kernelIfiEEvPT_PKS3_PKllPKT0_S8_lllllllS8_lll --------------------------
	.section	.nv.constant0._ZN2at6native43_GLOBAL__N__c95f0927_10_LossCTC_cu_88d8892b37ctc_loss_backward_log_beta_gpu_kernelIfiEEvPT_PKS3_PKllPKT0_S8_lllllllS8_lll,"a",@progbits
	.sectionflags	@""
	.align	4
.nv.constant0._ZN2at6native43_GLOBAL__N__c95f0927_10_LossCTC_cu_88d8892b37ctc_loss_backward_log_beta_gpu_kernelIfiEEvPT_PKS3_PKllPKT0_S8_lllllllS8_lll:
	.zero		488


//--------------------- .nv.constant0._ZN2at6native43_GLOBAL__N__c95f0927_10_LossCTC_cu_88d8892b30ctc_loss_zero_padded_gradientsIfEEvPT_PKlllllll --------------------------
	.section	.nv.constant0._ZN2at6native43_GLOBAL__N__c95f0927_10_LossCTC_cu_88d8892b30ctc_loss_zero_padded_gradientsIfEEvPT_PKlllllll,"a",@progbits
	.sectionflags	@""
	.align	4
.nv.constant0._ZN2at6native43_GLOBAL__N__c95f0927_10_LossCTC_cu_88d8892b30ctc_loss_zero_padded_gradientsIfEEvPT_PKlllllll:
	.zero		416


//--------------------- .nv.constant0._ZN2at6native43_GLOBAL__N__c95f0927_10_LossCTC_cu_88d8892b36ctc_loss_backward_collect_gpu_kernelIflEEvPT_PKS3_lS6_S6_S6_PKllPKT0_S8_lS6_llllllllllllS8_llllb --------------------------
	.section	.nv.constant0._ZN2at6native43_GLOBAL__N__c95f0927_10_LossCTC_cu_88d8892b36ctc_loss_backward_collect_gpu_kernelIflEEvPT_PKS3_lS6_S6_S6_PKllPKT0_S8_lS6_llllllllllllS8_llllb,"a",@progbits
	.sectionflags	@""
	.align	4
.nv.constant0._ZN2at6native43_GLOBAL__N__c95f0927_10_LossCTC_cu_88d8892b36ctc_loss_backward_collect_gpu_kernelIflEEvPT_PKS3_lS6_S6_S6_PKllPKT0_S8_lS6_llllllllllllS8_llllb:
	.zero		585


//--------------------- .nv.constant0._ZN2at6native43_GLOBAL__N__c95f0927_10_LossCTC_cu_88d8892b45ctc_loss_backward_collect_nonblank_gpu_kernelIflEEvPT_PKS3_lS6_S6_S6_PKlPKT0_S8_S6_llllllllllllS8_llb --------------------------
	.section	.nv.constant0._ZN2at6native43_GLOBAL__N__c95f0927_10_LossCTC_cu_88d8892b45ctc_loss_backward_collect_nonblank_gpu_kernelIflEEvPT_PKS3_lS6_S6_S6_PKlPKT0_S8_S6_llllllllllllS8_llb,"a",@progbits
	.sectionflags	@""
	.align	4
.nv.constant0._ZN2at6native43_GLOBAL__N__c95f0927_10_LossCTC_cu_88d8892b45ctc_loss_backward_collect_nonblank_gpu_kernelIflEEvPT_PKS3_lS6_S6_S6_PKlPKT0_S8_S6_llllllllllllS8_llb:
	.zero		553


//--------------------- .nv.constant0._ZN2at6native43_GLOBAL__N__c95f0927_10_LossCTC_cu_88d8892b37ctc_loss_backward_log_beta_gpu_kernelIflEEvPT_PKS3_PKllPKT0_S8_lllllllS8_lll --------------------------
	.section	.nv.constant0._ZN2at6native43_GLOBAL__N__c95f0927_10_LossCTC_cu_88d8892b37ctc_loss_backward_log_beta_gpu_kernelIflEEvPT_PKS3_PKllPKT0_S8_lllllllS8_lll,"a",@progbits
	.sectionflags	@""
	.align	4
.nv.constant0._ZN2at6native43_GLOBAL__N__c95f0927_10_LossCTC_cu_88d8892b37ctc_loss_backward_log_beta_gpu_kernelIflEEvPT_PKS3_PKllPKT0_S8_lllllllS8_lll:
	.zero		488


//--------------------- .nv.constant2._ZN2at6native43_GLOBAL__N__c95f0927_10_LossCTC_cu_88d8892b36ctc_loss_backward_collect_gpu_kernelIdiEEvPT_PKS3_lS6_S6_S6_PKllPKT0_S8_lS6_llllllllllllS8_llllb --------------------------
	.section	.nv.constant2._ZN2at6native43_GLOBAL__N__c95f0927_10_LossCTC_cu_88d8892b36ctc_loss_backward_collect_gpu_kernelIdiEEvPT_PKS3_lS6_S6_S6_PKllPKT0_S8_lS6_llllllllllllS8_llllb,"a",@progbits
	.sectionflags	@""
	.align	4
.nv.constant2._ZN2at6native43_GLOBAL__N__c95f0927_10_LossCTC_cu_88d8892b36ctc_loss_backward_collect_gpu_kernelIdiEEvPT_PKS3_lS6_S6_S6_PKllPKT0_S8_lS6_llllllllllllS8_llllb:
        /*0000*/ 	.byte	0xef, 0x39, 0xfa, 0xfe, 0x42, 0x2e, 0xe6, 0xbf, 0x3f, 0x80, 0x39, 0x3b, 0x9e, 0xbc, 0x7a, 0xbc
        /* <DEDUP_REMOVED lines=9> */
        /*00a0*/ 	.byte	0x3f, 0x80, 0x39, 0x3b, 0x9e, 0xbc, 0x7a, 0x3c


//--------------------- .nv.constant0._ZN2at6native43_GLOBAL__N__c95f0927_10_LossCTC_cu_88d8892b36ctc_loss_backward_collect_gpu_kernelIdiEEvPT_PKS3_lS6_S6_S6_PKllPKT0_S8_lS6_llllllllllllS8_llllb --------------------------
	.section	.nv.constant0._ZN2at6native43_GLOBAL__N__c95f0927_10_LossCTC_cu_88d8892b36ctc_loss_backward_collect_gpu_kernelIdiEEvPT_PKS3_lS6_S6_S6_PKllPKT0_S8_lS6_llllllllllllS8_llllb,"a",@progbits
	.sectionflags	@""
	.align	4
.nv.constant0._ZN2at6native43_GLOBAL__N__c95f0927_10_LossCTC_cu_88d8892b36ctc_loss_backward_collect_gpu_kernelIdiEEvPT_PKS3_lS6_S6_S6_PKllPKT0_S8_lS6_llllllllllllS8_llllb:
	.zero		585


//--------------------- .nv.constant2._ZN2at6native43_GLOBAL__N__c95f0927_10_LossCTC_cu_88d8892b45ctc_loss_backward_collect_nonblank_gpu_kernelIdiEEvPT_PKS3_lS6_S6_S6_PKlPKT0_S8_S6_llllllllllllS8_llb --------------------------
	.section	.nv.constant2._ZN2at6native43_GLOBAL__N__c95f0927_10_LossCTC_cu_88d8892b45ctc_loss_backward_collect_nonblank_gpu_kernelIdiEEvPT_PKS3_lS6_S6_S6_PKlPKT0_S8_S6_llllllllllllS8_llb,"a",@progbits
	.sectionflags	@""
	.align	4
.nv.constant2._ZN2at6native43_GLOBAL__N__c95f0927_10_LossCTC_cu_88d8892b45ctc_loss_backward_collect_nonblank_gpu_kernelIdiEEvPT_PKS3_lS6_S6_S6_PKlPKT0_S8_S6_llllllllllllS8_llb:
        /*0000*/ 	.byte	0xef, 0x39, 0xfa, 0xfe, 0x42, 0x2e, 0xe6, 0xbf, 0x3f, 0x80, 0x39, 0x3b, 0x9e, 0xbc, 0x7a, 0xbc
        /*0010*/ 	.byte	0xea, 0x13, 0xa2, 0xfc, 0xf3, 0x8a, 0x92, 0x3e, 0x15, 0x13, 0x40, 0x62, 0xee, 0x1d, 0xc7, 0x3e
        /*0020*/ 	.byte	0x71, 0xeb, 0x89, 0x7c, 0x99, 0x01, 0xfa, 0x3e, 0x65, 0x1f, 0x76, 0x14, 0xa0, 0x01, 0x2a, 0x3f
        /*0030*/ 	.byte	0xaf, 0xb7, 0x52, 0x18, 0x6c, 0xc1, 0x56, 0x3f, 0x22, 0x23, 0x12, 0x11, 0x11, 0x11, 0x81, 0x3f
        /*0040*/ 	.byte	0xa1, 0x02, 0x55, 0x55, 0x55, 0x55, 0xa5, 0x3f, 0x11, 0x55, 0x55, 0x55, 0x55, 0x55, 0xc5, 0x3f
        /*0050*/ 	.byte	0x0b, 0x00, 0x00, 0x00, 0x00, 0x00, 0xe0, 0x3f


//--------------------- .nv.constant0._ZN2at6native43_GLOBAL__N__c95f0927_10_LossCTC_cu_88d8892b45ctc_loss_backward_collect_nonblank_gpu_kernelIdiEEvPT_PKS3_lS6_S6_S6_PKlPKT0_S8_S6_llllllllllllS8_llb --------------------------
	.section	.nv.constant0._ZN2at6native43_GLOBAL__N__c95f0927_10_LossCTC_cu_88d8892b45ctc_loss_backward_collect_nonblank_gpu_kernelIdiEEvPT_PKS3_lS6_S6_S6_PKlPKT0_S8_S6_llllllllllllS8_llb,"a",@progbits
	.sectionflags	@""
	.align	4
.nv.constant0._ZN2at6native43_GLOBAL__N__c95f0927_10_LossCTC_cu_88d8892b45ctc_loss_backward_collect_nonblank_gpu_kernelIdiEEvPT_PKS3_lS6_S6_S6_PKlPKT0_S8_S6_llllllllllllS8_llb:
	.zero		553


//--------------------- .nv.constant2._ZN2at6native43_GLOBAL__N__c95f0927_10_LossCTC_cu_88d8892b37ctc_loss_backward_log_beta_gpu_kernelIdiEEvPT_PKS3_PKllPKT0_S8_lllllllS8_lll --------------------------
	.section	.nv.constant2._ZN2at6native43_GLOBAL__N__c95f0927_10_LossCTC_cu_88d8892b37ctc_loss_backward_log_beta_gpu_kernelIdiEEvPT_PKS3_PKllPKT0_S8_lllllllS8_lll,"a",@progbits
	.sectionflags	@""
	.align	4
.nv.constant2._ZN2at6native43_GLOBAL__N__c95f0927_10_LossCTC_cu_88d8892b37ctc_loss_backward_log_beta_gpu_kernelIdiEEvPT_PKS3_PKllPKT0_S8_lllllllS8_lll:
        /* <DEDUP_REMOVED lines=11> */


//--------------------- .nv.constant0._ZN2at6native43_GLOBAL__N__c95f0927_10_LossCTC_cu_88d8892b37ctc_loss_backward_log_beta_gpu_kernelIdiEEvPT_PKS3_PKllPKT0_S8_lllllllS8_lll --------------------------
	.section	.nv.constant0._ZN2at6native43_GLOBAL__N__c95f0927_10_LossCTC_cu_88d8892b37ctc_loss_backward_log_beta_gpu_kernelIdiEEvPT_PKS3_PKllPKT0_S8_lllllllS8_lll,"a",@progbits
	.sectionflags	@""
	.align	4
.nv.constant0._ZN2at6native43_GLOBAL__N__c95f0927_10_LossCTC_cu_88d8892b37ctc_loss_backward_log_beta_gpu_kernelIdiEEvPT_PKS3_PKllPKT0_S8_lllllllS8_lll:
	.zero		488


//--------------------- .nv.constant0._ZN2at6native43_GLOBAL__N__c95f0927_10_LossCTC_cu_88d8892b30ctc_loss_zero_padded_gradientsIdEEvPT_PKlllllll --------------------------
	.section	.nv.constant0._ZN2at6native43_GLOBAL__N__c95f0927_10_LossCTC_cu_88d8892b30ctc_loss_zero_padded_gradientsIdEEvPT_PKlllllll,"a",@progbits
	.sectionflags	@""
	.align	4
.nv.constant0._ZN2at6native43_GLOBAL__N__c95f0927_10_LossCTC_cu_88d8892b30ctc_loss_zero_padded_gradientsIdEEvPT_PKlllllll:
	.zero		416


//--------------------- .nv.constant2._ZN2at6native43_GLOBAL__N__c95f0927_10_LossCTC_cu_88d8892b36ctc_loss_backward_collect_gpu_kernelIdlEEvPT_PKS3_lS6_S6_S6_PKllPKT0_S8_lS6_llllllllllllS8_llllb --------------------------
	.section	.nv.constant2._ZN2at6native43_GLOBAL__N__c95f0927_10_LossCTC_cu_88d8892b36ctc_loss_backward_collect_gpu_kernelIdlEEvPT_PKS3_lS6_S6_S6_PKllPKT0_S8_lS6_llllllllllllS8_llllb,"a",@progbits
	.sectionflags	@""
	.align	4
.nv.constant2._ZN2at6native43_GLOBAL__N__c95f0927_10_LossCTC_cu_88d8892b36ctc_loss_backward_collect_gpu_kernelIdlEEvPT_PKS3_lS6_S6_S6_PKllPKT0_S8_lS6_llllllllllllS8_llllb:
        /* <DEDUP_REMOVED lines=11> */


//--------------------- .nv.constant0._ZN2at6native43_GLOBAL__N__c95f0927_10_LossCTC_cu_88d8892b36ctc_loss_backward_collect_gpu_kernelIdlEEvPT_PKS3_lS6_S6_S6_PKllPKT0_S8_lS6_llllllllllllS8_llllb --------------------------
	.section	.nv.constant0._ZN2at6native43_GLOBAL__N__c95f0927_10_LossCTC_cu_88d8892b36ctc_loss_backward_collect_gpu_kernelIdlEEvPT_PKS3_lS6_S6_S6_PKllPKT0_S8_lS6_llllllllllllS8_llllb,"a",@progbits
	.sectionflags	@""
	.align	4
.nv.constant0._ZN2at6native43_GLOBAL__N__c95f0927_10_LossCTC_cu_88d8892b36ctc_loss_backward_collect_gpu_kernelIdlEEvPT_PKS3_lS6_S6_S6_PKllPKT0_S8_lS6_llllllllllllS8_llllb:
	.zero		585


//--------------------- .nv.constant2._ZN2at6native43_GLOBAL__N__c95f0927_10_LossCTC_cu_88d8892b45ctc_loss_backward_collect_nonblank_gpu_kernelIdlEEvPT_PKS3_lS6_S6_S6_PKlPKT0_S8_S6_llllllllllllS8_llb --------------------------
	.section	.nv.constant2._ZN2at6native43_GLOBAL__N__c95f0927_10_LossCTC_cu_88d8892b45ctc_loss_backward_collect_nonblank_gpu_kernelIdlEEvPT_PKS3_lS6_S6_S6_PKlPKT0_S8_S6_llllllllllllS8_llb,"a",@progbits
	.sectionflags	@""
	.align	4
.nv.constant2._ZN2at6native43_GLOBAL__N__c95f0927_10_LossCTC_cu_88d8892b45ctc_loss_backward_collect_nonblank_gpu_kernelIdlEEvPT_PKS3_lS6_S6_S6_PKlPKT0_S8_S6_llllllllllllS8_llb:
        /*0000*/ 	.byte	0xef, 0x39, 0xfa, 0xfe, 0x42, 0x2e, 0xe6, 0xbf, 0x3f, 0x80, 0x39, 0x3b, 0x9e, 0xbc, 0x7a, 0xbc
        /*0010*/ 	.byte	0xea, 0x13, 0xa2, 0xfc, 0xf3, 0x8a, 0x92, 0x3e, 0x15, 0x13, 0x40, 0x62, 0xee, 0x1d, 0xc7, 0x3e
        /*0020*/ 	.byte	0x71, 0xeb, 0x89, 0x7c, 0x99, 0x01, 0xfa, 0x3e, 0x65, 0x1f, 0x76, 0x14, 0xa0, 0x01, 0x2a, 0x3f
        /*0030*/ 	.byte	0xaf, 0xb7, 0x52, 0x18, 0x6c, 0xc1, 0x56, 0x3f, 0x22, 0x23, 0x12, 0x11, 0x11, 0x11, 0x81, 0x3f
        /*0040*/ 	.byte	0xa1, 0x02, 0x55, 0x55, 0x55, 0x55, 0xa5, 0x3f, 0x11, 0x55, 0x55, 0x55, 0x55, 0x55, 0xc5, 0x3f
        /*0050*/ 	.byte	0x0b, 0x00, 0x00, 0x00, 0x00, 0x00, 0xe0, 0x3f


//--------------------- .nv.constant0._ZN2at6native43_GLOBAL__N__c95f0927_10_LossCTC_cu_88d8892b45ctc_loss_backward_collect_nonblank_gpu_kernelIdlEEvPT_PKS3_lS6_S6_S6_PKlPKT0_S8_S6_llllllllllllS8_llb --------------------------
	.section	.nv.constant0._ZN2at6native43_GLOBAL__N__c95f0927_10_LossCTC_cu_88d8892b45ctc_loss_backward_collect_nonblank_gpu_kernelIdlEEvPT_PKS3_lS6_S6_S6_PKlPKT0_S8_S6_llllllllllllS8_llb,"a",@progbits
	.sectionflags	@""
	.align	4
.nv.constant0._ZN2at6native43_GLOBAL__N__c95f0927_10_LossCTC_cu_88d8892b45ctc_loss_backward_collect_nonblank_gpu_kernelIdlEEvPT_PKS3_lS6_S6_S6_PKlPKT0_S8_S6_llllllllllllS8_llb:
	.zero		553


//--------------------- .nv.constant2._ZN2at6native43_GLOBAL__N__c95f0927_10_LossCTC_cu_88d8892b37ctc_loss_backward_log_beta_gpu_kernelIdlEEvPT_PKS3_PKllPKT0_S8_lllllllS8_lll --------------------------
	.section	.nv.constant2._ZN2at6native43_GLOBAL__N__c95f0927_10_LossCTC_cu_88d8892b37ctc_loss_backward_log_beta_gpu_kernelIdlEEvPT_PKS3_PKllPKT0_S8_lllllllS8_lll,"a",@progbits
	.sectionflags	@""
	.align	4
.nv.constant2._ZN2at6native43_GLOBAL__N__c95f0927_10_LossCTC_cu_88d8892b37ctc_loss_backward_log_beta_gpu_kernelIdlEEvPT_PKS3_PKllPKT0_S8_lllllllS8_lll:
        /* <DEDUP_REMOVED lines=11> */


//--------------------- .nv.constant0._ZN2at6native43_GLOBAL__N__c95f0927_10_LossCTC_cu_88d8892b37ctc_loss_backward_log_beta_gpu_kernelIdlEEvPT_PKS3_PKllPKT0_S8_lllllllS8_lll --------------------------
	.section	.nv.constant0._ZN2at6native43_GLOBAL__N__c95f0927_10_LossCTC_cu_88d8892b37ctc_loss_backward_log_beta_gpu_kernelIdlEEvPT_PKS3_PKllPKT0_S8_lllllllS8_lll,"a",@progbits
	.sectionflags	@""
	.align	4
.nv.constant0._ZN2at6native43_GLOBAL__N__c95f0927_10_LossCTC_cu_88d8892b37ctc_loss_backward_log_beta_gpu_kernelIdlEEvPT_PKS3_PKllPKT0_S8_lllllllS8_lll:
	.zero		488


//--------------------- .nv.constant0._ZN2at6native43_GLOBAL__N__c95f0927_10_LossCTC_cu_88d8892b29ctc_loss_log_alpha_gpu_kernelIfiEEvPT_PKS3_PKllPKT0_S8_lS4_llllllS8_lll --------------------------
	.section	.nv.constant0._ZN2at6native43_GLOBAL__N__c95f0927_10_LossCTC_cu_88d8892b29ctc_loss_log_alpha_gpu_kernelIfiEEvPT_PKS3_PKllPKT0_S8_lS4_llllllS8_lll,"a",@progbits
	.sectionflags	@""
	.align	4
.nv.constant0._ZN2at6native43_GLOBAL__N__c95f0927_10_LossCTC_cu_88d8892b29ctc_loss_log_alpha_gpu_kernelIfiEEvPT_PKS3_PKllPKT0_S8_lS4_llllllS8_lll:
	.zero		496


//--------------------- .nv.constant0._ZN2at6native43_GLOBAL__N__c95f0927_10_LossCTC_cu_88d8892b29ctc_loss_log_alpha_gpu_kernelIflEEvPT_PKS3_PKllPKT0_S8_lS4_llllllS8_lll --------------------------
	.section	.nv.constant0._ZN2at6native43_GLOBAL__N__c95f0927_10_LossCTC_cu_88d8892b29ctc_loss_log_alpha_gpu_kernelIflEEvPT_PKS3_PKllPKT0_S8_lS4_llllllS8_lll,"a",@progbits
	.sectionflags	@""
	.align	4
.nv.constant0._ZN2at6native43_GLOBAL__N__c95f0927_10_LossCTC_cu_88d8892b29ctc_loss_log_alpha_gpu_kernelIflEEvPT_PKS3_PKllPKT0_S8_lS4_llllllS8_lll:
	.zero		496


//--------------------- .nv.constant2._ZN2at6native43_GLOBAL__N__c95f0927_10_LossCTC_cu_88d8892b29ctc_loss_log_alpha_gpu_kernelIdiEEvPT_PKS3_PKllPKT0_S8_lS4_llllllS8_lll --------------------------
	.section	.nv.constant2._ZN2at6native43_GLOBAL__N__c95f0927_10_LossCTC_cu_88d8892b29ctc_loss_log_alpha_gpu_kernelIdiEEvPT_PKS3_PKllPKT0_S8_lS4_llllllS8_lll,"a",@progbits
	.sectionflags	@""
	.align	4
.nv.constant2._ZN2at6native43_GLOBAL__N__c95f0927_10_LossCTC_cu_88d8892b29ctc_loss_log_alpha_gpu_kernelIdiEEvPT_PKS3_PKllPKT0_S8_lS4_llllllS8_lll:
        /* <DEDUP_REMOVED lines=11> */


//--------------------- .nv.constant0._ZN2at6native43_GLOBAL__N__c95f0927_10_LossCTC_cu_88d8892b29ctc_loss_log_alpha_gpu_kernelIdiEEvPT_PKS3_PKllPKT0_S8_lS4_llllllS8_lll --------------------------
	.section	.nv.constant0._ZN2at6native43_GLOBAL__N__c95f0927_10_LossCTC_cu_88d8892b29ctc_loss_log_alpha_gpu_kernelIdiEEvPT_PKS3_PKllPKT0_S8_lS4_llllllS8_lll,"a",@progbits
	.sectionflags	@""
	.align	4
.nv.constant0._ZN2at6native43_GLOBAL__N__c95f0927_10_LossCTC_cu_88d8892b29ctc_loss_log_alpha_gpu_kernelIdiEEvPT_PKS3_PKllPKT0_S8_lS4_llllllS8_lll:
	.zero		496


//--------------------- .nv.constant2._ZN2at6native43_GLOBAL__N__c95f0927_10_LossCTC_cu_88d8892b29ctc_loss_log_alpha_gpu_kernelIdlEEvPT_PKS3_PKllPKT0_S8_lS4_llllllS8_lll --------------------------
	.section	.nv.constant2._ZN2at6native43_GLOBAL__N__c95f0927_10_LossCTC_cu_88d8892b29ctc_loss_log_alpha_gpu_kernelIdlEEvPT_PKS3_PKllPKT0_S8_lS4_llllllS8_lll,"a",@progbits
	.sectionflags	@""
	.align	4
.nv.constant2._ZN2at6native43_GLOBAL__N__c95f0927_10_LossCTC_cu_88d8892b29ctc_loss_log_alpha_gpu_kernelIdlEEvPT_PKS3_PKllPKT0_S8_lS4_llllllS8_lll:
        /* <DEDUP_REMOVED lines=11> */


//--------------------- .nv.constant0._ZN2at6native43_GLOBAL__N__c95f0927_10_LossCTC_cu_88d8892b29ctc_loss_log_alpha_gpu_kernelIdlEEvPT_PKS3_PKllPKT0_S8_lS4_llllllS8_lll --------------------------
	.section	.nv.constant0._ZN2at6native43_GLOBAL__N__c95f0927_10_LossCTC_cu_88d8892b29ctc_loss_log_alpha_gpu_kernelIdlEEvPT_PKS3_PKllPKT0_S8_lS4_llllllS8_lll,"a",@progbits
	.sectionflags	@""
	.align	4
.nv.constant0._ZN2at6native43_GLOBAL__N__c95f0927_10_LossCTC_cu_88d8892b29ctc_loss_log_alpha_gpu_kernelIdlEEvPT_PKS3_PKllPKT0_S8_lS4_llllllS8_lll:
	.zero		496


//--------------------- .text._ZN2at6native43_GLOBAL__N__c95f0927_10_LossCTC_cu_88d8892b36ctc_loss_backward_collect_gpu_kernelIfiEEvPT_PKS3_lS6_S6_S6_PKllPKT0_S8_lS6_llllllllllllS8_llllb --------------------------
	.section	.text._ZN2at6native43_GLOBAL__N__c95f0927_10_LossCTC_cu_88d8892b36ctc_loss_backward_collect_gpu_kernelIfiEEvPT_PKS3_lS6_S6_S6_PKllPKT0_S8_lS6_llllllllllllS8_llllb,"ax",@progbits
	.sectioninfo	@"SHI_REGISTERS=56"
	.align	128
.text._ZN2at6native43_GLOBAL__N__c95f0927_10_LossCTC_cu_88d8892b36ctc_loss_backward_collect_gpu_kernelIfiEEvPT_PKS3_lS6_S6_S6_PKllPKT0_S8_lS6_llllllllllllS8_llllb:
        .type           _ZN2at6native43_GLOBAL__N__c95f0927_10_LossCTC_cu_88d8892b36ctc_loss_backward_collect_gpu_kernelIfiEEvPT_PKS3_lS6_S6_S6_PKllPKT0_S8_lS6_llllllllllllS8_llllb,@function
        .size           _ZN2at6native43_GLOBAL__N__c95f0927_10_LossCTC_cu_88d8892b36ctc_loss_backward_collect_gpu_kernelIfiEEvPT_PKS3_lS6_S6_S6_PKllPKT0_S8_lS6_llllllllllllS8_llllb,(.L_x_472 - _ZN2at6native43_GLOBAL__N__c95f0927_10_LossCTC_cu_88d8892b36ctc_loss_backward_collect_gpu_kernelIfiEEvPT_PKS3_lS6_S6_S6_PKllPKT0_S8_lS6_llllllllllllS8_llllb)
        .other          _ZN2at6native43_GLOBAL__N__c95f0927_10_LossCTC_cu_88d8892b36ctc_loss_backward_collect_gpu_kernelIfiEEvPT_PKS3_lS6_S6_S6_PKllPKT0_S8_lS6_llllllllllllS8_llllb,@"STO_CUDA_ENTRY STV_DEFAULT"
_ZN2at6native43_GLOBAL__N__c95f0927_10_LossCTC_cu_88d8892b36ctc_loss_backward_collect_gpu_kernelIfiEEvPT_PKS3_lS6_S6_S6_PKllPKT0_S8_lS6_llllllllllllS8_llllb:
[----:B------:R-:W-:Y:S02]  /*0000*/  IMAD.MOV.U32 R1, RZ, RZ, c[0x0][0x28] ;  /* 0x00000a00ff017624 */ /* 0x000fe400078e00ff */
[----:B------:R-:W0:Y:S01]  /*0010*/  S2R R0, SR_CTAID.Y ;  /* 0x0000000000007919 */ /* 0x000e220000002600 */
[----:B------:R-:W-:-:S03]  /*0020*/  IMAD.MOV.U32 R15, RZ, RZ, RZ ;  /* 0x000000ffff0f7224 */ /* 0x000fc600078e00ff */
[----:B------:R-:W0:Y:S04]  /*0030*/  S2R R3, SR_TID.Y ;  /* 0x0000000000037919 */ /* 0x000e280000002200 */
[----:B------:R-:W1:Y:S04]  /*0040*/  S2R R14, SR_TID.X ;  /* 0x00000000000e7919 */ /* 0x000e680000002100 */
[----:B------:R-:W1:Y:S01]  /*0050*/  S2R R5, SR_CTAID.X ;  /* 0x0000000000057919 */ /* 0x000e620000002500 */
[----:B0-----:R-:W-:-:S05]  /*0060*/  IMAD R0, R0, c[0x0][0x4], R3 ;  /* 0x0000010000007a24 */ /* 0x001fca00078e0203 */
[----:B------:R-:W-:Y:S01]  /*0070*/  ISETP.GE.U32.AND P0, PT, R0, c[0x0][0x230], PT ;  /* 0x00008c0000007a0c */ /* 0x000fe20003f06070 */
[----:B-1----:R-:W-:-:S03]  /*0080*/  IMAD.WIDE.U32 R14, R5, c[0x0][0x0], R14 ;  /* 0x00000000050e7a25 */ /* 0x002fc600078e000e */
[----:B------:R-:W-:Y:S02]  /*0090*/  ISETP.GE.AND.EX P0, PT, RZ, c[0x0][0x234], PT, P0 ;  /* 0x00008d00ff007a0c */ /* 0x000fe40003f06300 */
[----:B------:R-:W-:-:S04]  /*00a0*/  ISETP.GE.U32.AND P1, PT, R14, c[0x0][0x198], PT ;  /* 0x000066000e007a0c */ /* 0x000fc80003f26070 */
[----:B------:R-:W-:-:S13]  /*00b0*/  ISETP.GE.OR.EX P0, PT, R15, c[0x0][0x19c], P0, P1 ;  /* 0x000067000f007a0c */ /* 0x000fda0000706710 */
[----:B------:R-:W-:Y:S05]  /*00c0*/  @P0 EXIT ;  /* 0x000000000000094d */ /* 0x000fea0003800000 */
[----:B------:R-:W-:Y:S01]  /*00d0*/  IMAD.SHL.U32 R4, R0, 0x8, RZ ;  /* 0x0000000800047824 */ /* 0x000fe200078e00ff */
[----:B------:R-:W-:Y:S01]  /*00e0*/  SHF.R.U32.HI R2, RZ, 0x1d, R0 ;  /* 0x0000001dff027819 */ /* 0x000fe20000011600 */
[----:B------:R-:W-:-:S03]  /*00f0*/  ULDC.64 UR14, c[0x0][0x118] ;  /* 0x00004600000e7ab9 */ /* 0x000fc60000000a00 */
[----:B------:R-:W-:-:S04]  /*0100*/  IADD3 R16, P0, R4, c[0x0][0x190], RZ ;  /* 0x0000640004107a10 */ /* 0x000fc80007f1e0ff */
[----:B------:R-:W-:-:S06]  /*0110*/  IADD3.X R17, R2, c[0x0][0x194], RZ, P0, !PT ;  /* 0x0000650002117a10 */ /* 0x000fcc00007fe4ff */
[----:B------:R-:W5:Y:S01]  /*0120*/  LDG.E.64.CONSTANT R16, [R16.64] ;  /* 0x0000000e10107981 */ /* 0x000f62000c1e9b00 */
[----:B------:R-:W-:Y:S01]  /*0130*/  ISETP.LE.AND P0, PT, RZ, c[0x0][0x1b4], PT ;  /* 0x00006d00ff007a0c */ /* 0x000fe20003f03270 */
[----:B------:R-:W-:Y:S01]  /*0140*/  IMAD.WIDE.U32 R18, R0, c[0x0][0x1c8], RZ ;  /* 0x0000720000127a25 */ /* 0x000fe200078e00ff */
[----:B------:R-:W-:-:S03]  /*0150*/  IADD3 R22, P1, R4, c[0x0][0x220], RZ ;  /* 0x0000880004167a10 */ /* 0x000fc60007f3e0ff */
[----:B------:R-:W-:Y:S01]  /*0160*/  IMAD R21, R0, c[0x0][0x1cc], R19 ;  /* 0x0000730000157a24 */ /* 0x000fe200078e0213 */
[----:B------:R-:W-:-:S07]  /*0170*/  IADD3.X R23, R2, c[0x0][0x224], RZ, P1, !PT ;  /* 0x0000890002177a10 */ /* 0x000fce0000ffe4ff */
[----:B------:R-:W-:Y:S05]  /*0180*/  @!P0 BRA `(.L_x_0) ;  /* 0x0000165000008947 */ /* 0x000fea0003800000 */
[----:B------:R-:W-:Y:S01]  /*0190*/  IADD3 R4, P0, R4, c[0x0][0x1a8], RZ ;  /* 0x00006a0004047a10 */ /* 0x000fe20007f1e0ff */
[----:B------:R-:W5:Y:S01]  /*01a0*/  LDG.E.64.CONSTANT R22, [R22.64] ;  /* 0x0000000e16167981 */ /* 0x000f62000c1e9b00 */
[----:B------:R-:W-:Y:S02]  /*01b0*/  ULDC.64 UR12, c[0x0][0x1b0] ;  /* 0x00006c00000c7ab9 */ /* 0x000fe40000000a00 */
[----:B------:R-:W-:-:S06]  /*01c0*/  IADD3.X R5, R2, c[0x0][0x1ac], RZ, P0, !PT ;  /* 0x00006b0002057a10 */ /* 0x000fcc00007fe4ff */
[----:B------:R-:W2:Y:S01]  /*01d0*/  LDG.E.64.CONSTANT R4, [R4.64] ;  /* 0x0000000e04047981 */ /* 0x000ea2000c1e9b00 */
[----:B------:R-:W-:Y:S02]  /*01e0*/  USHF.L.U32 UR7, UR12, 0x1, URZ ;  /* 0x000000010c077899 */ /* 0x000fe4000800063f */
[----:B------:R-:W-:Y:S02]  /*01f0*/  UMOV UR4, 0x1 ;  /* 0x0000000100047882 */ /* 0x000fe40000000000 */
[----:B------:R-:W-:Y:S02]  /*0200*/  ULOP3.LUT UR7, UR7, 0x1, URZ, 0xfc, !UPT ;  /* 0x0000000107077892 */ /* 0x000fe4000f8efc3f */
[----:B------:R-:W-:Y:S02]  /*0210*/  USHF.L.U64.HI UR12, UR12, UR4, UR13 ;  /* 0x000000040c0c7299 */ /* 0x000fe4000801020d */
[----:B------:R-:W-:-:S04]  /*0220*/  UISETP.GT.U32.AND UP0, UPT, UR7, 0x1, UPT ;  /* 0x000000010700788c */ /* 0x000fc8000bf04070 */
[----:B------:R-:W-:-:S04]  /*0230*/  UISETP.GT.AND.EX UP0, UPT, UR12, URZ, UPT, UP0 ;  /* 0x0000003f0c00728c */ /* 0x000fc8000bf04300 */
[----:B------:R-:W-:Y:S02]  /*0240*/  USEL UR7, UR7, 0x1, UP0 ;  /* 0x0000000107077887 */ /* 0x000fe40008000000 */
[----:B------:R-:W-:Y:S02]  /*0250*/  USEL UR12, UR12, URZ, UP0 ;  /* 0x0000003f0c0c7287 */ /* 0x000fe40008000000 */
[----:B------:R-:W-:-:S04]  /*0260*/  UIADD3 UR5, UP0, UR7, -0x1, URZ ;  /* 0xffffffff07057890 */ /* 0x000fc8000ff1e03f */
[----:B------:R-:W-:Y:S02]  /*0270*/  UIADD3.X UR6, UR12, -0x1, URZ, UP0, !UPT ;  /* 0xffffffff0c067890 */ /* 0x000fe400087fe43f */
[----:B------:R-:W-:-:S04]  /*0280*/  UISETP.GE.U32.AND UP0, UPT, UR5, 0x3, UPT ;  /* 0x000000030500788c */ /* 0x000fc8000bf06070 */
[----:B------:R-:W-:Y:S01]  /*0290*/  UISETP.GE.U32.AND.EX UP0, UPT, UR6, URZ, UPT, UP0 ;  /* 0x0000003f0600728c */ /* 0x000fe2000bf06100 */
[C---:B------:R-:W-:Y:S02]  /*02a0*/  IMAD R13, R15.reuse, c[0x0][0x1f8], RZ ;  /* 0x00007e000f0d7a24 */ /* 0x040fe400078e02ff */
[----:B------:R-:W-:-:S03]  /*02b0*/  IMAD R27, R15, c[0x0][0x210], RZ ;  /* 0x000084000f1b7a24 */ /* 0x000fc600078e02ff */
[----:B------:R-:W-:Y:S01]  /*02c0*/  PLOP3.LUT P2, PT, PT, PT, UP0, 0x80, 0x0 ;  /* 0x000000000000781c */ /* 0x000fe20003f4f008 */
[----:B------:R-:W-:Y:S02]  /*02d0*/  IMAD R29, R15, c[0x0][0x1c0], RZ ;  /* 0x000070000f1d7a24 */ /* 0x000fe400078e02ff */
[----:B------:R-:W-:Y:S02]  /*02e0*/  IMAD.MOV.U32 R20, RZ, RZ, R18 ;  /* 0x000000ffff147224 */ /* 0x000fe400078e0012 */
[----:B------:R-:W-:-:S04]  /*02f0*/  IMAD.WIDE.U32 R10, R14, c[0x0][0x1f8], RZ ;  /* 0x00007e000e0a7a25 */ /* 0x000fc800078e00ff */
[----:B------:R-:W-:-:S04]  /*0300*/  IMAD.WIDE.U32 R8, R14, c[0x0][0x210], RZ ;  /* 0x000084000e087a25 */ /* 0x000fc800078e00ff */
[----:B------:R-:W-:-:S04]  /*0310*/  IMAD.WIDE.U32 R6, R0, c[0x0][0x1f0], RZ ;  /* 0x00007c0000067a25 */ /* 0x000fc800078e00ff */
[C---:B------:R-:W-:Y:S02]  /*0320*/  IMAD R13, R14.reuse, c[0x0][0x1fc], R13 ;  /* 0x00007f000e0d7a24 */ /* 0x040fe400078e020d */
[----:B------:R-:W-:Y:S01]  /*0330*/  IMAD R27, R14, c[0x0][0x214], R27 ;  /* 0x000085000e1b7a24 */ /* 0x000fe200078e021b */
[----:B------:R-:W-:Y:S01]  /*0340*/  IADD3 R26, P0, R6, R10, RZ ;  /* 0x0000000a061a7210 */ /* 0x000fe20007f1e0ff */
[----:B------:R-:W-:Y:S01]  /*0350*/  IMAD.WIDE.U32 R24, R14, c[0x0][0x1c0], R20 ;  /* 0x000070000e187a25 */ /* 0x000fe200078e0014 */
[----:B------:R-:W-:-:S03]  /*0360*/  UMOV UR4, URZ ;  /* 0x0000003f00047c82 */ /* 0x000fc60008000000 */
[----:B------:R-:W-:Y:S01]  /*0370*/  IMAD R29, R14, c[0x0][0x1c4], R29 ;  /* 0x000071000e1d7a24 */ /* 0x000fe200078e021d */
[----:B------:R-:W-:Y:S01]  /*0380*/  UMOV UR5, URZ ;  /* 0x0000003f00057c82 */ /* 0x000fe20008000000 */
[----:B------:R-:W-:Y:S01]  /*0390*/  IMAD R33, R0, c[0x0][0x1f4], R7 ;  /* 0x00007d0000217a24 */ /* 0x000fe200078e0207 */
[----:B------:R-:W-:Y:S01]  /*03a0*/  UMOV UR6, URZ ;  /* 0x0000003f00067c82 */ /* 0x000fe20008000000 */
[----:B------:R-:W-:Y:S02]  /*03b0*/  IMAD.IADD R30, R11, 0x1, R13 ;  /* 0x000000010b1e7824 */ /* 0x000fe400078e020d */
[----:B------:R-:W-:Y:S01]  /*03c0*/  IMAD.IADD R12, R9, 0x1, R27 ;  /* 0x00000001090c7824 */ /* 0x000fe200078e021b */
[----:B------:R-:W-:Y:S01]  /*03d0*/  IADD3 R31, R25, R29, RZ ;  /* 0x0000001d191f7210 */ /* 0x000fe20007ffe0ff */
[----:B------:R-:W-:Y:S01]  /*03e0*/  IMAD.X R27, R30, 0x1, R33, P0 ;  /* 0x000000011e1b7824 */ /* 0x000fe200000e0621 */
[C---:B--2---:R-:W-:Y:S02]  /*03f0*/  SHF.L.U64.HI R2, R4.reuse, 0x1, R5 ;  /* 0x0000000104027819 */ /* 0x044fe40000010205 */
[----:B------:R-:W-:Y:S01]  /*0400*/  SHF.L.U32 R3, R4, 0x1, RZ ;  /* 0x0000000104037819 */ /* 0x000fe200000006ff */
[----:B------:R-:W-:-:S04]  /*0410*/  IMAD.WIDE.U32 R4, R0, c[0x0][0x208], RZ ;  /* 0x0000820000047a25 */ /* 0x000fc800078e00ff */
[----:B------:R-:W-:Y:S01]  /*0420*/  IMAD R41, R0, c[0x0][0x20c], R5 ;  /* 0x0000830000297a24 */ /* 0x000fe200078e0205 */
[----:B------:R-:W-:-:S05]  /*0430*/  IADD3 R28, P1, R4, R8, RZ ;  /* 0x00000008041c7210 */ /* 0x000fca0007f3e0ff */
[----:B------:R-:W-:Y:S01]  /*0440*/  IMAD.X R29, R12, 0x1, R41, P1 ;  /* 0x000000010c1d7824 */ /* 0x000fe200008e0629 */
[----:B------:R-:W-:Y:S05]  /*0450*/  @!P2 BRA `(.L_x_1) ;  /* 0x00000df00000a947 */ /* 0x000fea0003800000 */
[C---:B------:R-:W-:Y:S01]  /*0460*/  SHF.L.U64.HI R13, R4.reuse, 0x2, R41 ;  /* 0x00000002040d7819 */ /* 0x040fe20000010229 */
[C---:B------:R-:W-:Y:S01]  /*0470*/  IMAD.SHL.U32 R11, R4.reuse, 0x4, RZ ;  /* 0x00000004040b7824 */ /* 0x040fe200078e00ff */
[----:B------:R-:W-:Y:S01]  /*0480*/  IADD3 R4, P1, P2, R4, c[0x0][0x218], R8 ;  /* 0x0000860004047a10 */ /* 0x000fe20007a3e008 */
[----:B------:R-:W-:Y:S01]  /*0490*/  IMAD.MOV.U32 R37, RZ, RZ, c[0x0][0x1d0] ;  /* 0x00007400ff257624 */ /* 0x000fe200078e00ff */
[C---:B------:R-:W-:Y:S01]  /*04a0*/  SHF.L.U32 R7, R6.reuse, 0x2, RZ ;  /* 0x0000000206077819 */ /* 0x040fe200000006ff */
[----:B------:R-:W-:Y:S01]  /*04b0*/  ULDC.64 UR20, c[0x0][0x218] ;  /* 0x0000860000147ab9 */ /* 0x000fe20000000a00 */
[C---:B------:R-:W-:Y:S01]  /*04c0*/  SHF.L.U64.HI R9, R6.reuse, 0x2, R33 ;  /* 0x0000000206097819 */ /* 0x040fe20000010221 */
[----:B------:R-:W-:Y:S01]  /*04d0*/  UMOV UR13, 0x3 ;  /* 0x00000003000d7882 */ /* 0x000fe20000000000 */
[----:B------:R-:W-:Y:S01]  /*04e0*/  IADD3 R5, P3, P4, R6, c[0x0][0x200], R10 ;  /* 0x0000800006057a10 */ /* 0x000fe20007c7e00a */
[----:B------:R-:W-:Y:S01]  /*04f0*/  ULDC.64 UR22, c[0x0][0x200] ;  /* 0x0000800000167ab9 */ /* 0x000fe20000000a00 */
[----:B------:R-:W-:Y:S01]  /*0500*/  LEA R6, P0, R8, R11, 0x2 ;  /* 0x0000000b08067211 */ /* 0x000fe200078010ff */
[----:B------:R-:W-:Y:S01]  /*0510*/  IMAD.MOV.U32 R32, RZ, RZ, c[0x0][0x240] ;  /* 0x00009000ff207624 */ /* 0x000fe200078e00ff */
[--C-:B------:R-:W-:Y:S01]  /*0520*/  IADD3.X R41, R41, c[0x0][0x21c], R12.reuse, P1, P2 ;  /* 0x0000870029297a10 */ /* 0x100fe20000fe440c */
[----:B------:R-:W-:Y:S01]  /*0530*/  IMAD.U32 R47, RZ, RZ, UR22 ;  /* 0x00000016ff2f7e24 */ /* 0x000fe2000f8e00ff */
[----:B------:R-:W-:Y:S01]  /*0540*/  LEA R7, P1, R10, R7, 0x2 ;  /* 0x000000070a077211 */ /* 0x000fe200078210ff */
[----:B------:R-:W-:Y:S01]  /*0550*/  ULDC.64 UR8, c[0x0][0x228] ;  /* 0x00008a0000087ab9 */ /* 0x000fe20000000a00 */
[----:B------:R-:W-:Y:S01]  /*0560*/  LEA.HI.X R8, R8, R13, R12, 0x2, P0 ;  /* 0x0000000d08087211 */ /* 0x000fe200000f140c */
[----:B------:R-:W-:Y:S01]  /*0570*/  IMAD.U32 R13, RZ, RZ, UR20 ;  /* 0x00000014ff0d7e24 */ /* 0x000fe2000f8e00ff */
[--C-:B------:R-:W-:Y:S01]  /*0580*/  IADD3.X R40, R33, c[0x0][0x204], R30.reuse, P3, P4 ;  /* 0x0000810021287a10 */ /* 0x100fe20001fe841e */
[----:B------:R-:W-:Y:S01]  /*0590*/  IMAD.U32 R35, RZ, RZ, UR13 ;  /* 0x0000000dff237e24 */ /* 0x000fe2000f8e00ff */
[----:B------:R-:W-:Y:S01]  /*05a0*/  LEA.HI.X R9, R10, R9, R30, 0x2, P1 ;  /* 0x000000090a097211 */ /* 0x000fe200008f141e */
[----:B------:R-:W-:Y:S01]  /*05b0*/  IMAD.MOV.U32 R30, RZ, RZ, R24 ;  /* 0x000000ffff1e7224 */ /* 0x000fe200078e0018 */
[----:B-----5:R-:W-:Y:S01]  /*05c0*/  IADD3 R11, P0, R22, c[0x0][0x228], RZ ;  /* 0x00008a00160b7a10 */ /* 0x020fe20007f1e0ff */
[----:B------:R-:W-:Y:S01]  /*05d0*/  USHF.L.U64.HI UR9, UR8, UR13, UR9 ;  /* 0x0000000d08097299 */ /* 0x000fe20008010209 */
[----:B------:R-:W-:Y:S01]  /*05e0*/  MOV R33, UR13 ;  /* 0x0000000d00217c02 */ /* 0x000fe20008000f00 */
[----:B------:R-:W-:Y:S01]  /*05f0*/  IMAD.WIDE.U32 R38, R37, c[0x0][0x240], R30 ;  /* 0x0000900025267a25 */ /* 0x000fe200078e001e */
[----:B------:R-:W-:Y:S01]  /*0600*/  IADD3.X R12, R23, c[0x0][0x22c], RZ, P0, !PT ;  /* 0x00008b00170c7a10 */ /* 0x000fe200007fe4ff */
[----:B------:R-:W-:Y:S01]  /*0610*/  UIMAD UR16, UR13, UR21, URZ ;  /* 0x000000150d1072a4 */ /* 0x000fe2000f8e023f */
[----:B------:R-:W-:Y:S01]  /*0620*/  LEA R10, P0, R11, c[0x0][0x1a0], 0x2 ;  /* 0x000068000b0a7a11 */ /* 0x000fe200078010ff */
[----:B------:R-:W-:Y:S01]  /*0630*/  IMAD R37, R37, c[0x0][0x244], RZ ;  /* 0x0000910025257a24 */ /* 0x000fe200078e02ff */
[----:B------:R-:W-:Y:S01]  /*0640*/  UIMAD UR13, UR13, UR23, URZ ;  /* 0x000000170d0d72a4 */ /* 0x000fe2000f8e023f */
[----:B------:R-:W-:Y:S01]  /*0650*/  IMAD.MOV.U32 R43, RZ, RZ, c[0x0][0x21c] ;  /* 0x00008700ff2b7624 */ /* 0x000fe200078e00ff */
[----:B------:R-:W-:Y:S01]  /*0660*/  LEA.HI.X R11, R11, c[0x0][0x1a4], R12, 0x2, P0 ;  /* 0x000069000b0b7a11 */ /* 0x000fe200000f140c */
[----:B------:R-:W-:Y:S01]  /*0670*/  IMAD R37, R32, c[0x0][0x1d4], R37 ;  /* 0x0000750020257a24 */ /* 0x000fe200078e0225 */
[----:B------:R-:W-:Y:S01]  /*0680*/  LEA R12, P0, R13, R28, 0x1 ;  /* 0x0000001c0d0c7211 */ /* 0x000fe200078008ff */
[----:B------:R-:W-:Y:S01]  /*0690*/  IMAD.U32 R36, RZ, RZ, UR20 ;  /* 0x00000014ff247e24 */ /* 0x000fe2000f8e00ff */
[----:B------:R-:W-:Y:S01]  /*06a0*/  MOV R45, c[0x0][0x204] ;  /* 0x00008100002d7a02 */ /* 0x000fe20000000f00 */
[----:B------:R-:W-:Y:S01]  /*06b0*/  IMAD.U32 R42, RZ, RZ, UR22 ;  /* 0x00000016ff2a7e24 */ /* 0x000fe2000f8e00ff */
[----:B------:R-:W-:Y:S01]  /*06c0*/  LEA R13, P1, R47, R26, 0x1 ;  /* 0x0000001a2f0d7211 */ /* 0x000fe200078208ff */
[----:B------:R-:W-:Y:S01]  /*06d0*/  IMAD.WIDE.U32 R32, R33, c[0x0][0x218], R28 ;  /* 0x0000860021207a25 */ /* 0x000fe200078e001c */
[----:B------:R-:W-:Y:S01]  /*06e0*/  ULOP3.LUT UR4, UR7, 0x3, URZ, 0xc0, !UPT ;  /* 0x0000000307047892 */ /* 0x000fe2000f8ec03f */
[----:B------:R-:W-:Y:S01]  /*06f0*/  LEA.HI.X R43, R36, R29, R43, 0x1, P0 ;  /* 0x0000001d242b7211 */ /* 0x000fe200000f0c2b */
[----:B------:R-:W-:Y:S01]  /*0700*/  UMOV UR10, 0x4 ;  /* 0x00000004000a7882 */ /* 0x000fe20000000000 */
[----:B------:R-:W-:Y:S01]  /*0710*/  IMAD.WIDE.U32 R34, R35, c[0x0][0x200], R26 ;  /* 0x0000800023227a25 */ /* 0x000fe200078e001a */
[----:B------:R-:W-:Y:S01]  /*0720*/  LEA.HI.X R42, R42, R27, R45, 0x1, P1 ;  /* 0x0000001b2a2a7211 */ /* 0x000fe200008f0c2d */
[----:B------:R-:W-:Y:S01]  /*0730*/  UIADD3 UR4, UP0, UR4, -UR7, URZ ;  /* 0x8000000704047290 */ /* 0x000fe2000ff1e03f */
[----:B------:R-:W-:Y:S01]  /*0740*/  IADD3 R37, R39, R37, RZ ;  /* 0x0000002527257210 */ /* 0x000fe20007ffe0ff */
[----:B------:R-:W-:Y:S01]  /*0750*/  USHF.L.U64.HI UR11, UR20, UR10, UR21 ;  /* 0x0000000a140b7299 */ /* 0x000fe20008010215 */
[----:B------:R-:W-:Y:S01]  /*0760*/  LEA R36, P0, R38, c[0x0][0x160], 0x2 ;  /* 0x0000580026247a11 */ /* 0x000fe200078010ff */
[----:B------:R-:W-:Y:S01]  /*0770*/  USHF.L.U32 UR8, UR8, 0x3, URZ ;  /* 0x0000000308087899 */ /* 0x000fe2000800063f */
[----:B------:R-:W-:Y:S01]  /*0780*/  LEA R44, P1, R22, c[0x0][0x1a0], 0x2 ;  /* 0x00006800162c7a11 */ /* 0x000fe200078210ff */
[----:B------:R-:W-:Y:S01]  /*0790*/  UMOV UR5, URZ ;  /* 0x0000003f00057c82 */ /* 0x000fe20008000000 */
[----:B------:R-:W-:Y:S01]  /*07a0*/  IADD3 R39, R33, UR16, RZ ;  /* 0x0000001021277c10 */ /* 0x000fe2000fffe0ff */
[----:B------:R-:W-:Y:S01]  /*07b0*/  UMOV UR6, URZ ;  /* 0x0000003f00067c82 */ /* 0x000fe20008000000 */
[----:B------:R-:W-:Y:S01]  /*07c0*/  IADD3 R51, R35, UR13, RZ ;  /* 0x0000000d23337c10 */ /* 0x000fe2000fffe0ff */
[----:B------:R-:W-:Y:S01]  /*07d0*/  ULDC.64 UR18, c[0x0][0x178] ;  /* 0x00005e0000127ab9 */ /* 0x000fe20000000a00 */
[----:B------:R-:W-:Y:S01]  /*07e0*/  LEA.HI.X R37, R38, c[0x0][0x164], R37, 0x2, P0 ;  /* 0x0000590026257a11 */ /* 0x000fe200000f1425 */
[----:B------:R-:W-:Y:S01]  /*07f0*/  USHF.L.U64.HI UR10, UR22, UR10, UR23 ;  /* 0x0000000a160a7299 */ /* 0x000fe20008010217 */
[----:B------:R-:W-:Y:S01]  /*0800*/  LEA.HI.X R45, R22, c[0x0][0x1a4], R23, 0x2, P1 ;  /* 0x00006900162d7a11 */ /* 0x000fe200008f1417 */
[----:B------:R-:W-:Y:S01]  /*0810*/  UIADD3.X UR7, URZ, ~UR12, URZ, UP0, !UPT ;  /* 0x8000000c3f077290 */ /* 0x000fe200087fe43f */
[----:B------:R-:W-:Y:S01]  /*0820*/  SHF.L.U64.HI R46, R4, 0x2, R41 ;  /* 0x00000002042e7819 */ /* 0x000fe20000010229 */
[----:B------:R-:W-:Y:S01]  /*0830*/  ULDC.64 UR16, c[0x0][0x180] ;  /* 0x0000600000107ab9 */ /* 0x000fe20000000a00 */
[----:B------:R-:W-:-:S02]  /*0840*/  SHF.L.U64.HI R47, R5, 0x2, R40 ;  /* 0x00000002052f7819 */ /* 0x000fc40000010228 */
[----:B------:R-:W-:Y:S02]  /*0850*/  SHF.L.U64.HI R48, R12, 0x2, R43 ;  /* 0x000000020c307819 */ /* 0x000fe4000001022b */
[----:B------:R-:W-:Y:S02]  /*0860*/  SHF.L.U64.HI R49, R13, 0x2, R42 ;  /* 0x000000020d317819 */ /* 0x000fe4000001022a */
[----:B------:R-:W-:Y:S02]  /*0870*/  SHF.L.U64.HI R50, R32, 0x2, R39 ;  /* 0x0000000220327819 */ /* 0x000fe40000010227 */
[----:B------:R-:W-:Y:S02]  /*0880*/  SHF.L.U64.HI R51, R34, 0x2, R51 ;  /* 0x0000000222337819 */ /* 0x000fe40000010233 */
.L_x_13:
[----:B------:R-:W-:Y:S01]  /*0890*/  ISETP.GE.U32.AND P0, PT, R3, UR5, PT ;  /* 0x0000000503007c0c */ /* 0x000fe2000bf06070 */
[----:B------:R-:W-:Y:S03]  /*08a0*/  BSSY B0, `(.L_x_2) ;  /* 0x000001b000007945 */ /* 0x000fe60003800000 */
[----:B------:R-:W-:-:S13]  /*08b0*/  ISETP.GE.AND.EX P0, PT, R2, UR6, PT, P0 ;  /* 0x0000000602007c0c */ /* 0x000fda000bf06300 */
[----:B0-----:R-:W-:Y:S05]  /*08c0*/  @!P0 BRA `(.L_x_3) ;  /* 0x0000018000008947 */ /* 0x001fea0003800000 */
[----:B------:R-:W2:Y:S01]  /*08d0*/  LDG.E R43, [R36.64] ;  /* 0x0000000e242b7981 */ /* 0x000ea2000c1e1900 */
[----:B------:R-:W-:Y:S02]  /*08e0*/  IADD3 R38, P0, R7, UR18, RZ ;  /* 0x0000001207267c10 */ /* 0x000fe4000ff1e0ff */
[----:B------:R-:W-:Y:S02]  /*08f0*/  IADD3 R40, P1, R6, UR16, RZ ;  /* 0x0000001006287c10 */ /* 0x000fe4000ff3e0ff */
[----:B------:R-:W-:Y:S02]  /*0900*/  IADD3.X R39, R9, UR19, RZ, P0, !PT ;  /* 0x0000001309277c10 */ /* 0x000fe400087fe4ff */
[----:B------:R-:W-:-:S04]  /*0910*/  IADD3.X R41, R8, UR17, RZ, P1, !PT ;  /* 0x0000001108297c10 */ /* 0x000fc80008ffe4ff */
[----:B------:R-:W3:Y:S04]  /*0920*/  LDG.E.CONSTANT R39, [R38.64] ;  /* 0x0000000e26277981 */ /* 0x000ee8000c1e9900 */
[----:B------:R-:W3:Y:S01]  /*0930*/  LDG.E.CONSTANT R40, [R40.64] ;  /* 0x0000000e28287981 */ /* 0x000ee2000c1e9900 */
[----:B--2---:R-:W-:Y:S01]  /*0940*/  FSETP.NEU.FTZ.AND P0, PT, R43, -INF , PT ;  /* 0xff8000002b00780b */ /* 0x004fe20003f1d000 */
[----:B---3--:R-:W-:-:S12]  /*0950*/  FADD.FTZ R42, R40, R39 ;  /* 0x00000027282a7221 */ /* 0x008fd80000010000 */
[----:B------:R-:W-:Y:S05]  /*0960*/  @!P0 BRA `(.L_x_4) ;  /* 0x000000d000008947 */ /* 0x000fea0003800000 */
[----:B------:R-:W-:-:S04]  /*0970*/  FSETP.GT.FTZ.AND P0, PT, R43, R42, PT ;  /* 0x0000002a2b00720b */ /* 0x000fc80003f14000 */
[----:B------:R-:W-:-:S05]  /*0980*/  FSEL R38, R43, R42, P0 ;  /* 0x0000002a2b267208 */ /* 0x000fca0000000000 */
[--C-:B------:R-:W-:Y:S02]  /*0990*/  FADD.FTZ R43, R43, -R38.reuse ;  /* 0x800000262b2b7221 */ /* 0x100fe40000010000 */
[----:B------:R-:W-:Y:S02]  /*09a0*/  FADD.FTZ R39, R42, -R38 ;  /* 0x800000262a277221 */ /* 0x000fe40000010000 */
[----:B------:R-:W-:Y:S02]  /*09b0*/  FMUL.FTZ R43, R43, 1.4426950216293334961 ;  /* 0x3fb8aa3b2b2b7820 */ /* 0x000fe40000410000 */
[----:B------:R-:W-:-:S04]  /*09c0*/  FMUL.FTZ R39, R39, 1.4426950216293334961 ;  /* 0x3fb8aa3b27277820 */ /* 0x000fc80000410000 */
[----:B------:R-:W-:Y:S08]  /*09d0*/  MUFU.EX2 R43, R43 ;  /* 0x0000002b002b7308 */ /* 0x000ff00000000800 */
[----:B------:R-:W0:Y:S02]  /*09e0*/  MUFU.EX2 R40, R39 ;  /* 0x0000002700287308 */ /* 0x000e240000000800 */
[----:B0-----:R-:W-:-:S06]  /*09f0*/  FADD.FTZ R40, R43, R40 ;  /* 0x000000282b287221 */ /* 0x001fcc0000010000 */
[----:B------:R-:W0:Y:S02]  /*0a00*/  MUFU.LG2 R41, R40 ;  /* 0x0000002800297308 */ /* 0x000e240000000c00 */
[----:B0-----:R-:W-:-:S05]  /*0a10*/  FFMA.FTZ R41, R41, 0.69314718246459960938, R38 ;  /* 0x3f31721829297823 */ /* 0x001fca0000010026 */
[----:B------:R0:W-:Y:S01]  /*0a20*/  STG.E [R36.64], R41 ;  /* 0x0000002924007986 */ /* 0x0001e2000c10190e */
[----:B------:R-:W-:Y:S05]  /*0a30*/  BRA `(.L_x_3) ;  /* 0x0000001000007947 */ /* 0x000fea0003800000 */
.L_x_4:
[----:B------:R0:W-:Y:S02]  /*0a40*/  STG.E [R36.64], R42 ;  /* 0x0000002a24007986 */ /* 0x0001e4000c10190e */
.L_x_3:
[----:B------:R-:W-:Y:S05]  /*0a50*/  BSYNC B0 ;  /* 0x0000000000007941 */ /* 0x000fea0003800000 */
.L_x_2:
[----:B------:R-:W-:Y:S01]  /*0a60*/  UIADD3 UR12, UP0, UR5, 0x1, URZ ;  /* 0x00000001050c7890 */ /* 0x000fe2000ff1e03f */
[----:B------:R-:W-:Y:S03]  /*0a70*/  BSSY B0, `(.L_x_5) ;  /* 0x0000027000007945 */ /* 0x000fe60003800000 */
[----:B------:R-:W-:Y:S02]  /*0a80*/  UIADD3.X UR13, URZ, UR6, URZ, UP0, !UPT ;  /* 0x000000063f0d7290 */ /* 0x000fe400087fe43f */
[----:B------:R-:W-:-:S04]  /*0a90*/  ISETP.GE.U32.AND P0, PT, R3, UR12, PT ;  /* 0x0000000c03007c0c */ /* 0x000fc8000bf06070 */
[----:B------:R-:W-:-:S13]  /*0aa0*/  ISETP.GE.AND.EX P0, PT, R2, UR13, PT, P0 ;  /* 0x0000000d02007c0c */ /* 0x000fda000bf06300 */
[----:B------:R-:W-:Y:S05]  /*0ab0*/  @!P0 BRA `(.L_x_6) ;  /* 0x0000022000008947 */ /* 0x000fea0003800000 */
[----:B------:R-:W2:Y:S01]  /*0ac0*/  LDG.E.CONSTANT R39, [R44.64] ;  /* 0x0000000e2c277981 */ /* 0x000ea2000c1e9900 */
[----:B------:R-:W-:Y:S02]  /*0ad0*/  IMAD.MOV.U32 R40, RZ, RZ, R24 ;  /* 0x000000ffff287224 */ /* 0x000fe400078e0018 */
[----:B0-----:R-:W-:Y:S01]  /*0ae0*/  IMAD.MOV.U32 R41, RZ, RZ, R31 ;  /* 0x000000ffff297224 */ /* 0x001fe200078e001f */
[----:B--2---:R-:W-:-:S03]  /*0af0*/  SHF.R.S32.HI R38, RZ, 0x1f, R39 ;  /* 0x0000001fff267819 */ /* 0x004fc60000011427 */
[----:B------:R-:W-:-:S04]  /*0b00*/  IMAD.WIDE.U32 R40, R39, c[0x0][0x1d0], R40 ;  /* 0x0000740027287a25 */ /* 0x000fc800078e0028 */
[----:B------:R-:W-:-:S04]  /*0b10*/  IMAD R38, R38, c[0x0][0x1d0], RZ ;  /* 0x0000740026267a24 */ /* 0x000fc800078e02ff */
[----:B------:R-:W-:Y:S01]  /*0b20*/  IMAD R43, R39, c[0x0][0x1d4], R38 ;  /* 0x00007500272b7a24 */ /* 0x000fe200078e0226 */
[----:B------:R-:W-:-:S03]  /*0b30*/  LEA R38, P0, R40, c[0x0][0x160], 0x2 ;  /* 0x0000580028267a11 */ /* 0x000fc600078010ff */
[----:B------:R-:W-:-:S05]  /*0b40*/  IMAD.IADD R39, R41, 0x1, R43 ;  /* 0x0000000129277824 */ /* 0x000fca00078e022b */
[----:B------:R-:W-:Y:S02]  /*0b50*/  LEA.HI.X R39, R40, c[0x0][0x164], R39, 0x2, P0 ;  /* 0x0000590028277a11 */ /* 0x000fe400000f1427 */
[----:B------:R-:W-:-:S03]  /*0b60*/  LEA R40, P0, R5, UR18, 0x2 ;  /* 0x0000001205287c11 */ /* 0x000fc6000f8010ff */
[----:B------:R-:W2:Y:S01]  /*0b70*/  LDG.E R53, [R38.64] ;  /* 0x0000000e26357981 */ /* 0x000ea2000c1e1900 */
[----:B------:R-:W-:Y:S02]  /*0b80*/  IADD3.X R41, R47, UR19, RZ, P0, !PT ;  /* 0x000000132f297c10 */ /* 0x000fe400087fe4ff */
[----:B------:R-:W-:-:S04]  /*0b90*/  LEA R42, P0, R4, UR16, 0x2 ;  /* 0x00000010042a7c11 */ /* 0x000fc8000f8010ff */
[----:B------:R-:W-:Y:S01]  /*0ba0*/  IADD3.X R43, R46, UR17, RZ, P0, !PT ;  /* 0x000000112e2b7c10 */ /* 0x000fe200087fe4ff */
        /* <DEDUP_REMOVED lines=18> */
.L_x_7:
[----:B------:R0:W-:Y:S02]  /*0cd0*/  STG.E [R38.64], R52 ;  /* 0x0000003426007986 */ /* 0x0001e4000c10190e */
.L_x_6:
[----:B------:R-:W-:Y:S05]  /*0ce0*/  BSYNC B0 ;  /* 0x0000000000007941 */ /* 0x000fea0003800000 */
.L_x_5:
[----:B------:R-:W-:Y:S01]  /*0cf0*/  UIADD3 UR12, UP0, UR5, 0x2, URZ ;  /* 0x00000002050c7890 */ /* 0x000fe2000ff1e03f */
[----:B------:R-:W-:Y:S03]  /*0d00*/  BSSY B0, `(.L_x_8) ;  /* 0x000001d000007945 */ /* 0x000fe60003800000 */
[----:B------:R-:W-:Y:S02]  /*0d10*/  UIADD3.X UR13, URZ, UR6, URZ, UP0, !UPT ;  /* 0x000000063f0d7290 */ /* 0x000fe400087fe43f */
[----:B------:R-:W-:-:S04]  /*0d20*/  ISETP.GE.U32.AND P0, PT, R3, UR12, PT ;  /* 0x0000000c03007c0c */ /* 0x000fc8000bf06070 */
[----:B------:R-:W-:-:S13]  /*0d30*/  ISETP.GE.AND.EX P0, PT, R2, UR13, PT, P0 ;  /* 0x0000000d02007c0c */ /* 0x000fda000bf06300 */
[----:B------:R-:W-:Y:S05]  /*0d40*/  @!P0 BRA `(.L_x_9) ;  /* 0x0000018000008947 */ /* 0x000fea0003800000 */
[----:B0-----:R-:W2:Y:S01]  /*0d50*/  LDG.E R43, [R36.64] ;  /* 0x0000000e242b7981 */ /* 0x001ea2000c1e1900 */
[----:B------:R-:W-:Y:S02]  /*0d60*/  LEA R38, P0, R13, UR18, 0x2 ;  /* 0x000000120d267c11 */ /* 0x000fe4000f8010ff */
[----:B------:R-:W-:Y:S02]  /*0d70*/  LEA R40, P1, R12, UR16, 0x2 ;  /* 0x000000100c287c11 */ /* 0x000fe4000f8210ff */
        /* <DEDUP_REMOVED lines=20> */
.L_x_10:
[----:B------:R0:W-:Y:S02]  /*0ec0*/  STG.E [R36.64], R42 ;  /* 0x0000002a24007986 */ /* 0x0001e4000c10190e */
.L_x_9:
[----:B------:R-:W-:Y:S05]  /*0ed0*/  BSYNC B0 ;  /* 0x0000000000007941 */ /* 0x000fea0003800000 */
.L_x_8:
[----:B------:R-:W-:Y:S01]  /*0ee0*/  UIADD3 UR12, UP0, UR5, 0x3, URZ ;  /* 0x00000003050c7890 */ /* 0x000fe2000ff1e03f */
[----:B------:R-:W-:Y:S03]  /*0ef0*/  BSSY B0, `(.L_x_11) ;  /* 0x0000025000007945 */ /* 0x000fe60003800000 */
[----:B------:R-:W-:Y:S02]  /*0f00*/  UIADD3.X UR13, URZ, UR6, URZ, UP0, !UPT ;  /* 0x000000063f0d7290 */ /* 0x000fe400087fe43f */
[----:B------:R-:W-:-:S04]  /*0f10*/  ISETP.GE.U32.AND P0, PT, R3, UR12, PT ;  /* 0x0000000c03007c0c */ /* 0x000fc8000bf06070 */
[----:B------:R-:W-:-:S13]  /*0f20*/  ISETP.GE.AND.EX P0, PT, R2, UR13, PT, P0 ;  /* 0x0000000d02007c0c */ /* 0x000fda000bf06300 */
[----:B------:R-:W-:Y:S05]  /*0f30*/  @!P0 BRA `(.L_x_12) ;  /* 0x0000020000008947 */ /* 0x000fea0003800000 */
[----:B0-----:R-:W2:Y:S01]  /*0f40*/  LDG.E.CONSTANT R39, [R10.64] ;  /* 0x0000000e0a277981 */ /* 0x001ea2000c1e9900 */
[----:B------:R-:W-:Y:S01]  /*0f50*/  MOV R40, R24 ;  /* 0x0000001800287202 */ /* 0x000fe20000000f00 */
[----:B------:R-:W-:Y:S01]  /*0f60*/  IMAD.MOV.U32 R41, RZ, RZ, R31 ;  /* 0x000000ffff297224 */ /* 0x000fe200078e001f */
        /* <DEDUP_REMOVED lines=16> */
[----:B------:R-:W-:-:S04]  /*1070*/  @P1 FSETP.GT.FTZ.AND P0, PT, R52, R53, PT ;  /* 0x000000353400120b */ /* 0x000fc80003f14000 */
[----:B------:R-:W-:-:S05]  /*1080*/  @P1 FSEL R40, R52, R53, P0 ;  /* 0x0000003534281208 */ /* 0x000fca0000000000 */
[--C-:B------:R-:W-:Y:S02]  /*1090*/  @P1 FADD.FTZ R52, R52, -R40.reuse ;  /* 0x8000002834341221 */ /* 0x100fe40000010000 */
[----:B------:R-:W-:Y:S02]  /*10a0*/  @P1 FADD.FTZ R41, R53, -R40 ;  /* 0x8000002835291221 */ /* 0x000fe40000010000 */
[----:B------:R-:W-:Y:S02]  /*10b0*/  @P1 FMUL.FTZ R52, R52, 1.4426950216293334961 ;  /* 0x3fb8aa3b34341820 */ /* 0x000fe40000410000 */
[----:B------:R-:W-:-:S04]  /*10c0*/  @P1 FMUL.FTZ R41, R41, 1.4426950216293334961 ;  /* 0x3fb8aa3b29291820 */ /* 0x000fc80000410000 */
[----:B------:R-:W-:Y:S08]  /*10d0*/  @P1 MUFU.EX2 R52, R52 ;  /* 0x0000003400341308 */ /* 0x000ff00000000800 */
[----:B------:R-:W0:Y:S02]  /*10e0*/  @P1 MUFU.EX2 R41, R41 ;  /* 0x0000002900291308 */ /* 0x000e240000000800 */
[----:B0-----:R-:W-:-:S06]  /*10f0*/  @P1 FADD.FTZ R42, R52, R41 ;  /* 0x00000029342a1221 */ /* 0x001fcc0000010000 */
[----:B------:R-:W0:Y:S02]  /*1100*/  @P1 MUFU.LG2 R43, R42 ;  /* 0x0000002a002b1308 */ /* 0x000e240000000c00 */
[----:B0-----:R-:W-:-:S05]  /*1110*/  @P1 FFMA.FTZ R43, R43, 0.69314718246459960938, R40 ;  /* 0x3f3172182b2b1823 */ /* 0x001fca0000010028 */
[----:B------:R0:W-:Y:S04]  /*1120*/  @P1 STG.E [R38.64], R43 ;  /* 0x0000002b26001986 */ /* 0x0001e8000c10190e */
[----:B------:R0:W-:Y:S02]  /*1130*/  @!P1 STG.E [R38.64], R53 ;  /* 0x0000003526009986 */ /* 0x0001e4000c10190e */
.L_x_12:
[----:B------:R-:W-:Y:S05]  /*1140*/  BSYNC B0 ;  /* 0x0000000000007941 */ /* 0x000fea0003800000 */
.L_x_11:
[----:B------:R-:W-:Y:S01]  /*1150*/  UIADD3 UR5, UP0, UR5, 0x4, URZ ;  /* 0x0000000405057890 */ /* 0x000fe2000ff1e03f */
[----:B------:R-:W-:Y:S02]  /*1160*/  IADD3 R10, P1, R10, UR8, RZ ;  /* 0x000000080a0a7c10 */ /* 0x000fe4000ff3e0ff */
[----:B------:R-:W-:Y:S01]  /*1170*/  IADD3 R44, P2, R44, UR8, RZ ;  /* 0x000000082c2c7c10 */ /* 0x000fe2000ff5e0ff */
[----:B------:R-:W-:Y:S01]  /*1180*/  UIADD3.X UR6, URZ, UR6, URZ, UP0, !UPT ;  /* 0x000000063f067290 */ /* 0x000fe200087fe43f */
[----:B------:R-:W-:Y:S01]  /*1190*/  IADD3.X R11, R11, UR9, RZ, P1, !PT ;  /* 0x000000090b0b7c10 */ /* 0x000fe20008ffe4ff */
[----:B------:R-:W-:Y:S01]  /*11a0*/  UIADD3 UR12, UP1, UR5, UR4, URZ ;  /* 0x00000004050c7290 */ /* 0x000fe2000ff3e03f */
[----:B------:R-:W-:Y:S01]  /*11b0*/  IADD3.X R45, R45, UR9, RZ, P2, !PT ;  /* 0x000000092d2d7c10 */ /* 0x000fe200097fe4ff */
[----:B------:R-:W-:-:S02]  /*11c0*/  ULEA UR16, UP0, UR20, UR16, 0x4 ;  /* 0x0000001014107291 */ /* 0x000fc4000f80203f */
[----:B------:R-:W-:Y:S02]  /*11d0*/  UIADD3.X UR13, UR6, UR7, URZ, UP1, !UPT ;  /* 0x00000007060d7290 */ /* 0x000fe40008ffe43f */
[----:B------:R-:W-:Y:S01]  /*11e0*/  ISETP.NE.U32.AND P0, PT, RZ, UR12, PT ;  /* 0x0000000cff007c0c */ /* 0x000fe2000bf05070 */
[----:B------:R-:W-:Y:S02]  /*11f0*/  ULEA UR18, UP1, UR22, UR18, 0x4 ;  /* 0x0000001216127291 */ /* 0x000fe4000f82203f */
[----:B------:R-:W-:Y:S01]  /*1200*/  UIADD3.X UR17, UR17, UR11, URZ, UP0, !UPT ;  /* 0x0000000b11117290 */ /* 0x000fe200087fe43f */
[----:B------:R-:W-:Y:S01]  /*1210*/  ISETP.NE.AND.EX P0, PT, RZ, UR13, PT, P0 ;  /* 0x0000000dff007c0c */ /* 0x000fe2000bf05300 */
[----:B------:R-:W-:-:S12]  /*1220*/  UIADD3.X UR19, UR19, UR10, URZ, UP1, !UPT ;  /* 0x0000000a13137290 */ /* 0x000fd80008ffe43f */
[----:B------:R-:W-:Y:S05]  /*1230*/  @P0 BRA `(.L_x_13) ;  /* 0xfffff65000000947 */ /* 0x000fea000383ffff */
[----:B------:R-:W-:Y:S02]  /*1240*/  UMOV UR4, UR5 ;  /* 0x0000000500047c82 */ /* 0x000fe40008000000 */
.L_x_1:
[----:B------:R-:W-:Y:S01]  /*1250*/  ULDC.64 UR8, c[0x0][0x1b0] ;  /* 0x00006c0000087ab9 */ /* 0x000fe20000000a00 */
[----:B------:R-:W-:Y:S01]  /*1260*/  MOV R4, UR4 ;  /* 0x0000000400047c02 */ /* 0x000fe20008000f00 */
[----:B------:R-:W-:-:S04]  /*1270*/  USHF.L.U32 UR7, UR8, 0x1, URZ ;  /* 0x0000000108077899 */ /* 0x000fc8000800063f */
[----:B------:R-:W-:-:S03]  /*1280*/  ULOP3.LUT UR10, UR7, 0x1, URZ, 0xfc, !UPT ;  /* 0x00000001070a7892 */ /* 0x000fc6000f8efc3f */
[----:B------:R-:W-:Y:S02]  /*1290*/  UMOV UR7, 0x1 ;  /* 0x0000000100077882 */ /* 0x000fe40000000000 */
[----:B------:R-:W-:Y:S02]  /*12a0*/  USHF.L.U64.HI UR7, UR8, UR7, UR9 ;  /* 0x0000000708077299 */ /* 0x000fe40008010209 */
[----:B------:R-:W-:Y:S02]  /*12b0*/  UISETP.GT.U32.AND UP0, UPT, UR10, 0x1, UPT ;  /* 0x000000010a00788c */ /* 0x000fe4000bf04070 */
[----:B------:R-:W-:Y:S02]  /*12c0*/  USHF.R.S32.HI UR9, URZ, 0x1f, UR4 ;  /* 0x0000001f3f097899 */ /* 0x000fe40008011404 */
[----:B------:R-:W-:Y:S02]  /*12d0*/  UISETP.GT.AND.EX UP0, UPT, UR7, URZ, UPT, UP0 ;  /* 0x0000003f0700728c */ /* 0x000fe4000bf04300 */
[----:B------:R-:W-:-:S02]  /*12e0*/  UIADD3 UR7, UR4, 0x1, URZ ;  /* 0x0000000104077890 */ /* 0x000fc4000fffe03f */
[----:B------:R-:W-:Y:S01]  /*12f0*/  USEL UR10, UR10, 0x1, UP0 ;  /* 0x000000010a0a7887 */ /* 0x000fe20008000000 */
[----:B------:R-:W-:-:S03]  /*1300*/  IMAD.U32 R5, RZ, RZ, UR9 ;  /* 0x00000009ff057e24 */ /* 0x000fc6000f8e00ff */
[----:B------:R-:W-:-:S04]  /*1310*/  ULOP3.LUT UR10, UR10, 0x3, URZ, 0xc0, !UPT ;  /* 0x000000030a0a7892 */ /* 0x000fc8000f8ec03f */
[----:B------:R-:W-:-:S04]  /*1320*/  UIADD3 UR8, UP0, URZ, -UR10, URZ ;  /* 0x8000000a3f087290 */ /* 0x000fc8000ff1e03f */
[----:B------:R-:W-:Y:S02]  /*1330*/  UIADD3.X UR10, URZ, -0x1, URZ, UP0, !UPT ;  /* 0xffffffff3f0a7890 */ /* 0x000fe400087fe43f */
.L_x_16:
[----:B------:R-:W-:Y:S01]  /*1340*/  ISETP.GE.U32.AND P1, PT, R3, UR5, PT ;  /* 0x0000000503007c0c */ /* 0x000fe2000bf26070 */
[----:B------:R-:W-:Y:S01]  /*1350*/  UIADD3 UR8, UP0, UR8, 0x1, URZ ;  /* 0x0000000108087890 */ /* 0x000fe2000ff1e03f */
[----:B------:R-:W-:Y:S02]  /*1360*/  BSSY B0, `(.L_x_14) ;  /* 0x0000040000007945 */ /* 0x000fe40003800000 */
[----:B------:R-:W-:Y:S01]  /*1370*/  ISETP.GE.AND.EX P1, PT, R2, UR6, PT, P1 ;  /* 0x0000000602007c0c */ /* 0x000fe2000bf26310 */
[----:B------:R-:W-:Y:S02]  /*1380*/  UIADD3.X UR10, URZ, UR10, URZ, UP0, !UPT ;  /* 0x0000000a3f0a7290 */ /* 0x000fe400087fe43f */
[----:B------:R-:W-:-:S04]  /*1390*/  ISETP.NE.U32.AND P0, PT, RZ, UR8, PT ;  /* 0x00000008ff007c0c */ /* 0x000fc8000bf05070 */
[----:B------:R-:W-:-:S06]  /*13a0*/  ISETP.NE.AND.EX P0, PT, RZ, UR10, PT, P0 ;  /* 0x0000000aff007c0c */ /* 0x000fcc000bf05300 */
[----:B-1----:R-:W-:Y:S05]  /*13b0*/  @!P1 BRA `(.L_x_15) ;  /* 0x000003a000009947 */ /* 0x002fea0003800000 */
[----:B------:R-:W-:-:S04]  /*13c0*/  LOP3.LUT R6, R4, 0x1, RZ, 0xc0, !PT ;  /* 0x0000000104067812 */ /* 0x000fc800078ec0ff */
[----:B------:R-:W-:-:S04]  /*13d0*/  ISETP.NE.U32.AND P1, PT, R6, 0x1, PT ;  /* 0x000000010600780c */ /* 0x000fc80003f25070 */
[----:B------:R-:W-:-:S13]  /*13e0*/  ISETP.NE.U32.AND.EX P1, PT, RZ, RZ, PT, P1 ;  /* 0x000000ffff00720c */ /* 0x000fda0003f25110 */
[--C-:B------:R-:W-:Y:S02]  /*13f0*/  @!P1 SHF.R.U32.HI R6, RZ, 0x1, R5.reuse ;  /* 0x00000001ff069819 */ /* 0x100fe40000011605 */
[----:B------:R-:W-:-:S03]  /*1400*/  @!P1 SHF.R.U64 R9, R4, 0x1, R5 ;  /* 0x0000000104099819 */ /* 0x000fc60000001205 */
[----:B------:R-:W-:Y:S02]  /*1410*/  @!P1 IMAD R8, R6, c[0x0][0x228], RZ ;  /* 0x00008a0006089a24 */ /* 0x000fe400078e02ff */
[----:B-----5:R-:W-:-:S04]  /*1420*/  @!P1 IMAD.WIDE.U32 R6, R9, c[0x0][0x228], R22 ;  /* 0x00008a0009069a25 */ /* 0x020fc800078e0016 */
[----:B------:R-:W-:Y:S01]  /*1430*/  @!P1 IMAD R9, R9, c[0x0][0x22c], R8 ;  /* 0x00008b0009099a24 */ /* 0x000fe200078e0208 */
[----:B------:R-:W-:-:S03]  /*1440*/  @!P1 LEA R8, P2, R6, c[0x0][0x1a0], 0x2 ;  /* 0x0000680006089a11 */ /* 0x000fc600078410ff */
[----:B------:R-:W-:-:S05]  /*1450*/  @!P1 IMAD.IADD R7, R7, 0x1, R9 ;  /* 0x0000000107079824 */ /* 0x000fca00078e0209 */
[----:B------:R-:W-:-:S06]  /*1460*/  @!P1 LEA.HI.X R9, R6, c[0x0][0x1a4], R7, 0x2, P2 ;  /* 0x0000690006099a11 */ /* 0x000fcc00010f1407 */
[----:B------:R1:W2:Y:S01]  /*1470*/  @!P1 LDG.E.CONSTANT R9, [R8.64] ;  /* 0x0000000e08099981 */ /* 0x0002a2000c1e9900 */
[----:B------:R-:W-:Y:S01]  /*1480*/  IMAD.MOV.U32 R7, RZ, RZ, c[0x0][0x244] ;  /* 0x00009100ff077624 */ /* 0x000fe200078e00ff */
[----:B------:R-:W-:Y:S01]  /*1490*/  MOV R6, c[0x0][0x240] ;  /* 0x0000900000067a02 */ /* 0x000fe20000000f00 */
[----:B------:R-:W-:Y:S01]  /*14a0*/  IMAD.MOV.U32 R11, RZ, RZ, R31 ;  /* 0x000000ffff0b7224 */ /* 0x000fe200078e001f */
[----:B------:R-:W-:Y:S01]  /*14b0*/  MOV R10, R24 ;  /* 0x00000018000a7202 */ /* 0x000fe20000000f00 */
[----:B------:R-:W-:Y:S02]  /*14c0*/  IMAD R35, R5, c[0x0][0x218], RZ ;  /* 0x0000860005237a24 */ /* 0x000fe400078e02ff */
[----:B------:R-:W-:Y:S02]  /*14d0*/  IMAD.MOV.U32 R12, RZ, RZ, R28 ;  /* 0x000000ffff0c7224 */ /* 0x000fe400078e001c */
[----:B------:R-:W-:Y:S02]  /*14e0*/  IMAD R35, R4, c[0x0][0x21c], R35 ;  /* 0x0000870004237a24 */ /* 0x000fe400078e0223 */
[----:B-1----:R-:W-:Y:S01]  /*14f0*/  IMAD.MOV.U32 R8, RZ, RZ, R26 ;  /* 0x000000ffff087224 */ /* 0x002fe200078e001a */
[--C-:B--2---:R-:W-:Y:S01]  /*1500*/  @!P1 SHF.R.S32.HI R7, RZ, 0x1f, R9.reuse ;  /* 0x0000001fff079819 */ /* 0x104fe20000011409 */
[----:B------:R-:W-:Y:S01]  /*1510*/  @!P1 IMAD.MOV.U32 R6, RZ, RZ, R9 ;  /* 0x000000ffff069224 */ /* 0x000fe200078e0009 */
[----:B------:R-:W-:-:S03]  /*1520*/  MOV R9, R27 ;  /* 0x0000001b00097202 */ /* 0x000fc60000000f00 */
[----:B------:R-:W-:Y:S02]  /*1530*/  IMAD R13, R7, c[0x0][0x1d0], RZ ;  /* 0x00007400070d7a24 */ /* 0x000fe400078e02ff */
[----:B------:R-:W-:Y:S02]  /*1540*/  IMAD R7, R5, c[0x0][0x200], RZ ;  /* 0x0000800005077a24 */ /* 0x000fe400078e02ff */
[----:B------:R-:W-:-:S04]  /*1550*/  IMAD.WIDE.U32 R10, R6, c[0x0][0x1d0], R10 ;  /* 0x00007400060a7a25 */ /* 0x000fc800078e000a */
[----:B------:R-:W-:Y:S01]  /*1560*/  IMAD R13, R6, c[0x0][0x1d4], R13 ;  /* 0x00007500060d7a24 */ /* 0x000fe200078e020d */
[----:B------:R-:W-:Y:S01]  /*1570*/  LEA R6, P1, R10, c[0x0][0x160], 0x2 ;  /* 0x000058000a067a11 */ /* 0x000fe200078210ff */
[C---:B------:R-:W-:Y:S02]  /*1580*/  IMAD R33, R4.reuse, c[0x0][0x204], R7 ;  /* 0x0000810004217a24 */ /* 0x040fe400078e0207 */
[----:B------:R-:W-:Y:S01]  /*1590*/  IMAD.IADD R7, R11, 0x1, R13 ;  /* 0x000000010b077824 */ /* 0x000fe200078e020d */
[----:B------:R-:W-:Y:S01]  /*15a0*/  MOV R13, R29 ;  /* 0x0000001d000d7202 */ /* 0x000fe20000000f00 */
[----:B------:R-:W-:-:S03]  /*15b0*/  IMAD.WIDE.U32 R8, R4, c[0x0][0x200], R8 ;  /* 0x0000800004087a25 */ /* 0x000fc600078e0008 */
[----:B------:R-:W-:Y:S01]  /*15c0*/  LEA.HI.X R7, R10, c[0x0][0x164], R7, 0x2, P1 ;  /* 0x000059000a077a11 */ /* 0x000fe200008f1407 */
[----:B------:R-:W-:Y:S01]  /*15d0*/  IMAD.WIDE.U32 R12, R4, c[0x0][0x218], R12 ;  /* 0x00008600040c7a25 */ /* 0x000fe200078e000c */
[----:B------:R-:W-:-:S03]  /*15e0*/  LEA R32, P1, R8, c[0x0][0x178], 0x2 ;  /* 0x00005e0008207a11 */ /* 0x000fc600078210ff */
[----:B------:R-:W-:Y:S01]  /*15f0*/  IMAD.IADD R11, R9, 0x1, R33 ;  /* 0x00000001090b7824 */ /* 0x000fe200078e0221 */
[----:B------:R-:W-:Y:S01]  /*1600*/  LEA R10, P2, R12, c[0x0][0x180], 0x2 ;  /* 0x000060000c0a7a11 */ /* 0x000fe200078410ff */
[----:B------:R-:W-:Y:S01]  /*1610*/  IMAD.IADD R9, R13, 0x1, R35 ;  /* 0x000000010d097824 */ /* 0x000fe200078e0223 */
[----:B------:R-:W2:Y:S02]  /*1620*/  LDG.E R34, [R6.64] ;  /* 0x0000000e06227981 */ /* 0x000ea4000c1e1900 */
[----:B------:R-:W-:Y:S02]  /*1630*/  LEA.HI.X R33, R8, c[0x0][0x17c], R11, 0x2, P1 ;  /* 0x00005f0008217a11 */ /* 0x000fe400008f140b */
[----:B------:R-:W-:-:S04]  /*1640*/  LEA.HI.X R11, R12, c[0x0][0x184], R9, 0x2, P2 ;  /* 0x000061000c0b7a11 */ /* 0x000fc800010f1409 */
        /* <DEDUP_REMOVED lines=11> */
[----:B------:R-:W1:Y:S02]  /*1700*/  @P2 MUFU.EX2 R12, R12 ;  /* 0x0000000c000c2308 */ /* 0x000e640000000800 */
[----:B-1----:R-:W-:-:S06]  /*1710*/  @P2 FADD.FTZ R10, R9, R12 ;  /* 0x0000000c090a2221 */ /* 0x002fcc0000010000 */
[----:B------:R-:W1:Y:S02]  /*1720*/  @P2 MUFU.LG2 R11, R10 ;  /* 0x0000000a000b2308 */ /* 0x000e640000000c00 */
[----:B-1----:R-:W-:-:S05]  /*1730*/  @P2 FFMA.FTZ R11, R11, 0.69314718246459960938, R8 ;  /* 0x3f3172180b0b2823 */ /* 0x002fca0000010008 */
[----:B------:R1:W-:Y:S04]  /*1740*/  @P2 STG.E [R6.64], R11 ;  /* 0x0000000b06002986 */ /* 0x0003e8000c10190e */
[----:B------:R1:W-:Y:S02]  /*1750*/  @!P2 STG.E [R6.64], R13 ;  /* 0x0000000d0600a986 */ /* 0x0003e4000c10190e */
.L_x_15:
[----:B------:R-:W-:Y:S05]  /*1760*/  BSYNC B0 ;  /* 0x0000000000007941 */ /* 0x000fea0003800000 */
.L_x_14:
[----:B------:R-:W-:Y:S01]  /*1770*/  UIADD3 UR4, UR7, 0x1, URZ ;  /* 0x0000000107047890 */ /* 0x000fe2000fffe03f */
[----:B------:R-:W-:Y:S01]  /*1780*/  IADD3 R4, P1, R4, 0x1, RZ ;  /* 0x0000000104047810 */ /* 0x000fe20007f3e0ff */
[----:B------:R-:W-:Y:S02]  /*1790*/  UMOV UR5, UR7 ;  /* 0x0000000700057c82 */ /* 0x000fe40008000000 */
[----:B------:R-:W-:Y:S01]  /*17a0*/  UMOV UR6, URZ ;  /* 0x0000003f00067c82 */ /* 0x000fe20008000000 */
[----:B------:R-:W-:Y:S02]  /*17b0*/  IADD3.X R5, RZ, R5, RZ, P1, !PT ;  /* 0x00000005ff057210 */ /* 0x000fe40000ffe4ff */
[----:B------:R-:W-:Y:S01]  /*17c0*/  UMOV UR7, UR4 ;  /* 0x0000000400077c82 */ /* 0x000fe20008000000 */
[----:B------:R-:W-:Y:S05]  /*17d0*/  @P0 BRA `(.L_x_16) ;  /* 0xfffffb6000000947 */ /* 0x000fea000383ffff */
.L_x_0:
[----:B------:R-:W-:Y:S01]  /*17e0*/  IMAD.MOV.U32 R3, RZ, RZ, 0x1 ;  /* 0x00000001ff037424 */ /* 0x000fe200078e00ff */
[----:B------:R-:W-:Y:S01]  /*17f0*/  LEA R2, P1, R0, c[0x0][0x1b8], 0x2 ;  /* 0x00006e0000027a11 */ /* 0x000fe200078210ff */
[----:B------:R-:W-:-:S03]  /*1800*/  IMAD.MOV.U32 R8, RZ, RZ, c[0x0][0x23c] ;  /* 0x00008f00ff087624 */ /* 0x000fc600078e00ff */
[----:B------:R-:W-:Y:S02]  /*1810*/  ISETP.LE.U32.AND P0, PT, R3, c[0x0][0x238], PT ;  /* 0x00008e0003007a0c */ /* 0x000fe40003f03070 */
[----:B------:R-:W-:Y:S02]  /*1820*/  LEA.HI.X R3, R0, c[0x0][0x1bc], RZ, 0x2, P1 ;  /* 0x00006f0000037a11 */ /* 0x000fe400008f14ff */
[----:B------:R-:W-:-:S13]  /*1830*/  ISETP.GE.AND.EX P0, PT, R8, RZ, PT, P0 ;  /* 0x000000ff0800720c */ /* 0x000fda0003f06300 */
[----:B------:R-:W-:Y:S05]  /*1840*/  @!P0 EXIT ;  /* 0x000000000000894d */ /* 0x000fea0003800000 */
[C---:B------:R-:W-:Y:S01]  /*1850*/  IMAD.WIDE.U32 R4, R0.reuse, c[0x0][0x170], RZ ;  /* 0x00005c0000047a25 */ /* 0x040fe200078e00ff */
[----:B------:R-:W2:Y:S03]  /*1860*/  LDG.E.CONSTANT R12, [R2.64] ;  /* 0x0000000e020c7981 */ /* 0x000ea6000c1e9900 */
[----:B------:R-:W-:Y:S01]  /*1870*/  IMAD R5, R0, c[0x0][0x174], R5 ;  /* 0x00005d0000057a24 */ /* 0x000fe200078e0205 */
[----:B-1----:R-:W-:-:S04]  /*1880*/  LEA R6, P0, R4, c[0x0][0x168], 0x2 ;  /* 0x00005a0004067a11 */ /* 0x002fc800078010ff */
[----:B------:R-:W-:-:S05]  /*1890*/  LEA.HI.X R7, R4, c[0x0][0x16c], R5, 0x2, P0 ;  /* 0x00005b0004077a11 */ /* 0x000fca00000f1405 */
[----:B------:R1:W5:Y:S02]  /*18a0*/  LDG.E.CONSTANT R13, [R6.64] ;  /* 0x0000000e060d7981 */ /* 0x000364000c1e9900 */
[----:B-----5:R-:W-:Y:S01]  /*18b0*/  MOV R22, c[0x0][0x238] ;  /* 0x00008e0000167a02 */ /* 0x020fe20000000f00 */
[----:B------:R-:W-:Y:S01]  /*18c0*/  ULDC.S8 UR4, c[0x0][0x248] ;  /* 0x0000920000047ab9 */ /* 0x000fe20000000200 */
[----:B------:R-:W-:Y:S01]  /*18d0*/  ISETP.LT.U32.AND P3, PT, R14, R16, PT ;  /* 0x000000100e00720c */ /* 0x000fe20003f61070 */
[----:B------:R-:W-:Y:S01]  /*18e0*/  CS2R R28, SRZ ;  /* 0x00000000001c7805 */ /* 0x000fe2000001ff00 */
[C---:B------:R-:W-:Y:S02]  /*18f0*/  IADD3 R4, P0, R22.reuse, -0x1, RZ ;  /* 0xffffffff16047810 */ /* 0x040fe40007f1e0ff */
[----:B------:R-:W-:Y:S02]  /*1900*/  LOP3.LUT R22, R22, 0x3, RZ, 0xc0, !PT ;  /* 0x0000000316167812 */ /* 0x000fe400078ec0ff */
[----:B------:R-:W-:-:S02]  /*1910*/  ISETP.GE.U32.AND P2, PT, R4, 0x3, PT ;  /* 0x000000030400780c */ /* 0x000fc40003f46070 */
[----:B------:R-:W-:Y:S02]  /*1920*/  IADD3.X R4, R8, -0x1, RZ, P0, !PT ;  /* 0xffffffff08047810 */ /* 0x000fe400007fe4ff */
[----:B------:R-:W-:Y:S02]  /*1930*/  ISETP.NE.U32.AND P0, PT, R22, RZ, PT ;  /* 0x000000ff1600720c */ /* 0x000fe40003f05070 */
[----:B------:R-:W-:Y:S02]  /*1940*/  ISETP.GE.U32.AND.EX P2, PT, R4, RZ, PT, P2 ;  /* 0x000000ff0400720c */ /* 0x000fe40003f46120 */
[----:B------:R-:W-:Y:S02]  /*1950*/  ISETP.NE.AND.EX P0, PT, RZ, RZ, PT, P0 ;  /* 0x000000ffff00720c */ /* 0x000fe40003f05300 */
[----:B--2---:R-:W-:-:S04]  /*1960*/  FSETP.NEU.FTZ.AND P1, PT, R12, +INF , PT ;  /* 0x7f8000000c00780b */ /* 0x004fc80003f3d000 */
[----:B------:R-:W-:-:S04]  /*1970*/  ISETP.EQ.OR P1, PT, RZ, UR4, P1 ;  /* 0x00000004ff007c0c */ /* 0x000fc80008f22670 */
[----:B------:R-:W-:Y:S01]  /*1980*/  ISETP.LT.AND.EX P1, PT, R15, R17, P1, P3 ;  /* 0x000000110f00720c */ /* 0x000fe20000f21330 */
[----:B------:R-:W-:Y:S07]  /*1990*/  @!P2 BRA `(.L_x_17) ;  /* 0x000008300000a947 */ /* 0x000fee0003800000 */
[----:B-1----:R-:W-:Y:S01]  /*19a0*/  IMAD.MOV.U32 R7, RZ, RZ, c[0x0][0x1d8] ;  /* 0x00007600ff077624 */ /* 0x002fe200078e00ff */
[----:B------:R-:W-:Y:S01]  /*19b0*/  MOV R5, R21 ;  /* 0x0000001500057202 */ /* 0x000fe20000000f00 */
[----:B------:R-:W-:Y:S01]  /*19c0*/  IMAD.MOV.U32 R4, RZ, RZ, R18 ;  /* 0x000000ffff047224 */ /* 0x000fe200078e0012 */
[----:B0-----:R-:W-:Y:S01]  /*19d0*/  HFMA2.MMA R39, -RZ, RZ, 0, 1.78813934326171875e-07 ;  /* 0x00000003ff277435 */ /* 0x001fe200000001ff */
[----:B------:R-:W-:Y:S01]  /*19e0*/  IMAD.WIDE.U32 R2, R0, c[0x0][0x1e0], RZ ;  /* 0x0000780000027a25 */ /* 0x000fe200078e00ff */
[----:B------:R-:W-:Y:S01]  /*19f0*/  MOV R34, c[0x0][0x1d0] ;  /* 0x0000740000227a02 */ /* 0x000fe20000000f00 */
[----:B------:R-:W-:Y:S02]  /*1a00*/  CS2R R28, SRZ ;  /* 0x00000000001c7805 */ /* 0x000fe4000001ff00 */
[----:B------:R-:W-:Y:S02]  /*1a10*/  IMAD R9, R15, c[0x0][0x1d8], RZ ;  /* 0x000076000f097a24 */ /* 0x000fe400078e02ff */
[----:B------:R-:W-:-:S04]  /*1a20*/  IMAD.WIDE.U32 R6, R14, R7, c[0x0][0x1e8] ;  /* 0x00007a000e067625 */ /* 0x000fc800078e0007 */
[----:B------:R-:W-:Y:S01]  /*1a30*/  IMAD R11, R15, c[0x0][0x1c0], RZ ;  /* 0x000070000f0b7a24 */ /* 0x000fe200078e02ff */
[----:B------:R-:W-:Y:S01]  /*1a40*/  IADD3 R16, P2, R2, R6, RZ ;  /* 0x0000000602107210 */ /* 0x000fe20007f5e0ff */
[----:B------:R-:W-:-:S03]  /*1a50*/  IMAD.WIDE.U32 R26, R14, c[0x0][0x1c0], R4 ;  /* 0x000070000e1a7a25 */ /* 0x000fc600078e0004 */
[----:B------:R-:W-:Y:S01]  /*1a60*/  LEA R25, P4, R16, c[0x0][0x188], 0x2 ;  /* 0x0000620010197a11 */ /* 0x000fe200078810ff */
[----:B------:R-:W-:Y:S02]  /*1a70*/  IMAD R5, R0, c[0x0][0x1e4], R3 ;  /* 0x0000790000057a24 */ /* 0x000fe400078e0203 */
[----:B------:R-:W-:Y:S02]  /*1a80*/  IMAD.MOV.U32 R4, RZ, RZ, R2 ;  /* 0x000000ffff047224 */ /* 0x000fe400078e0002 */
[C---:B------:R-:W-:Y:S02]  /*1a90*/  IMAD R9, R14.reuse, c[0x0][0x1dc], R9 ;  /* 0x000077000e097a24 */ /* 0x040fe400078e0209 */
[C---:B------:R-:W-:Y:S02]  /*1aa0*/  IMAD R11, R14.reuse, c[0x0][0x1c4], R11 ;  /* 0x000071000e0b7a24 */ /* 0x040fe400078e020b */
[----:B------:R-:W-:Y:S01]  /*1ab0*/  IMAD.WIDE.U32 R2, R14, c[0x0][0x1d8], R4 ;  /* 0x000076000e027a25 */ /* 0x000fe200078e0004 */
[----:B------:R-:W-:-:S02]  /*1ac0*/  IADD3.X R5, R5, R9, R7, P2, !PT ;  /* 0x0000000905057210 */ /* 0x000fc400017fe407 */
[----:B------:R-:W-:Y:S01]  /*1ad0*/  MOV R7, c[0x0][0x1ec] ;  /* 0x00007b0000077a02 */ /* 0x000fe20000000f00 */
[----:B------:R-:W-:Y:S01]  /*1ae0*/  IMAD.IADD R11, R27, 0x1, R11 ;  /* 0x000000011b0b7824 */ /* 0x000fe200078e020b */
[----:B------:R-:W-:Y:S01]  /*1af0*/  LEA R27, P2, R26, c[0x0][0x160], 0x2 ;  /* 0x000058001a1b7a11 */ /* 0x000fe200078410ff */
[----:B------:R-:W-:Y:S01]  /*1b00*/  IMAD.MOV.U32 R37, RZ, RZ, c[0x0][0x1e8] ;  /* 0x00007a00ff257624 */ /* 0x000fe200078e00ff */
[----:B------:R-:W-:Y:S01]  /*1b10*/  LEA R24, P5, R2, c[0x0][0x188], 0x2 ;  /* 0x0000620002187a11 */ /* 0x000fe200078a10ff */
[----:B------:R-:W-:Y:S01]  /*1b20*/  IMAD.IADD R3, R3, 0x1, R9 ;  /* 0x0000000103037824 */ /* 0x000fe200078e0209 */
[----:B------:R-:W-:Y:S01]  /*1b30*/  LEA.HI.X R26, R26, c[0x0][0x164], R11, 0x2, P2 ;  /* 0x000059001a1a7a11 */ /* 0x000fe200010f140b */
[----:B------:R-:W-:Y:S01]  /*1b40*/  IMAD R9, R39, c[0x0][0x1ec], RZ ;  /* 0x00007b0027097a24 */ /* 0x000fe200078e02ff */
[----:B------:R-:W-:Y:S01]  /*1b50*/  LEA R30, P2, R37, R2, 0x1 ;  /* 0x00000002251e7211 */ /* 0x000fe200078408ff */
[----:B------:R-:W-:Y:S01]  /*1b60*/  IMAD.WIDE.U32 R32, R39, c[0x0][0x1e8], R2 ;  /* 0x00007a0027207a25 */ /* 0x000fe200078e0002 */
[----:B------:R-:W-:-:S02]  /*1b70*/  LEA.HI.X R31, R2, c[0x0][0x18c], R3, 0x2, P5 ;  /* 0x00006300021f7a11 */ /* 0x000fc400028f1403 */
[----:B------:R-:W-:Y:S01]  /*1b80*/  LEA.HI.X R7, R37, R3, R7, 0x1, P2 ;  /* 0x0000000325077211 */ /* 0x000fe200010f0c07 */
[----:B------:R-:W-:Y:S01]  /*1b90*/  IMAD.IADD R9, R33, 0x1, R9 ;  /* 0x0000000121097824 */ /* 0x000fe200078e0209 */
[----:B------:R-:W-:Y:S01]  /*1ba0*/  LEA R17, P2, R32, c[0x0][0x188], 0x2 ;  /* 0x0000620020117a11 */ /* 0x000fe200078410ff */
[----:B------:R-:W-:Y:S01]  /*1bb0*/  IMAD.MOV.U32 R41, RZ, RZ, 0x4 ;  /* 0x00000004ff297424 */ /* 0x000fe200078e00ff */
[----:B------:R-:W-:Y:S01]  /*1bc0*/  LEA R23, P3, R30, c[0x0][0x188], 0x2 ;  /* 0x000062001e177a11 */ /* 0x000fe200078610ff */
[----:B------:R-:W-:Y:S01]  /*1bd0*/  IMAD.SHL.U32 R36, R37, 0x10, RZ ;  /* 0x0000001025247824 */ /* 0x000fe200078e00ff */
[----:B------:R-:W-:Y:S01]  /*1be0*/  LEA.HI.X R32, R32, c[0x0][0x18c], R9, 0x2, P2 ;  /* 0x0000630020207a11 */ /* 0x000fe200010f1409 */
[C---:B------:R-:W-:Y:S01]  /*1bf0*/  IMAD R33, R41.reuse, c[0x0][0x1d4], RZ ;  /* 0x0000750029217a24 */ /* 0x040fe200078e02ff */
[----:B------:R-:W-:Y:S01]  /*1c00*/  IADD3 R35, P2, R22, -c[0x0][0x238], RZ ;  /* 0x80008e0016237a10 */ /* 0x000fe20007f5e0ff */
[----:B------:R-:W-:Y:S01]  /*1c10*/  IMAD.WIDE.U32 R2, R41, c[0x0][0x1d0], RZ ;  /* 0x0000740029027a25 */ /* 0x000fe200078e00ff */
[----:B------:R-:W-:-:S02]  /*1c20*/  SHF.L.U64.HI R37, R37, R41, c[0x0][0x1ec] ;  /* 0x00007b0025257619 */ /* 0x000fc40000010229 */
[----:B------:R-:W-:Y:S01]  /*1c30*/  LEA.HI.X R16, R16, c[0x0][0x18c], R5, 0x2, P4 ;  /* 0x0000630010107a11 */ /* 0x000fe200020f1405 */
[----:B------:R-:W-:Y:S01]  /*1c40*/  IMAD.X R38, RZ, RZ, ~c[0x0][0x23c], P2 ;  /* 0x80008f00ff267624 */ /* 0x000fe200010e06ff */
[----:B------:R-:W-:Y:S02]  /*1c50*/  LEA.HI.X R30, R30, c[0x0][0x18c], R7, 0x2, P3 ;  /* 0x000063001e1e7a11 */ /* 0x000fe400018f1407 */
[C---:B------:R-:W-:Y:S02]  /*1c60*/  SHF.L.U64.HI R39, R34.reuse, R39, c[0x0][0x1d4] ;  /* 0x0000750022277619 */ /* 0x040fe40000010227 */
[----:B------:R-:W-:Y:S02]  /*1c70*/  SHF.L.U64.HI R41, R34, R41, c[0x0][0x1d4] ;  /* 0x0000750022297619 */ /* 0x000fe40000010229 */
[----:B------:R-:W-:Y:S02]  /*1c80*/  IADD3 R33, R3, R33, RZ ;  /* 0x0000002103217210 */ /* 0x000fe40007ffe0ff */
.L_x_18:
[----:B------:R-:W-:Y:S02]  /*1c90*/  IMAD.MOV.U32 R6, RZ, RZ, R27 ;  /* 0x000000ffff067224 */ /* 0x000fe400078e001b */
[----:B------:R-:W-:Y:S01]  /*1ca0*/  IMAD.MOV.U32 R7, RZ, RZ, R26 ;  /* 0x000000ffff077224 */ /* 0x000fe200078e001a */
[----:B------:R-:W-:Y:S01]  /*1cb0*/  @P1 MOV R4, R24 ;  /* 0x0000001800041202 */ /* 0x000fe20000000f00 */
[----:B------:R-:W-:-:S03]  /*1cc0*/  @P1 IMAD.MOV.U32 R5, RZ, RZ, R31 ;  /* 0x000000ffff051224 */ /* 0x000fc600078e001f */
[----:B0-----:R-:W2:Y:S04]  /*1cd0*/  @P1 LDG.E R9, [R6.64] ;  /* 0x0000000e06091981 */ /* 0x001ea8000c1e1900 */
[----:B------:R-:W3:Y:S01]  /*1ce0*/  @P1 LDG.E.CONSTANT R4, [R4.64] ;  /* 0x0000000e04041981 */ /* 0x000ee2000c1e9900 */
[----:B------:R-:W-:Y:S01]  /*1cf0*/  IADD3 R8, P2, R27, R2, RZ ;  /* 0x000000021b087210 */ /* 0x000fe20007f5e0ff */
[----:B------:R-:W-:Y:S02]  /*1d00*/  IMAD.MOV.U32 R45, RZ, RZ, RZ ;  /* 0x000000ffff2d7224 */ /* 0x000fe400078e00ff */
[----:B--2---:R-:W-:-:S04]  /*1d10*/  @P1 FADD.FTZ R9, R12, R9 ;  /* 0x000000090c091221 */ /* 0x004fc80000010000 */
[C---:B---3--:R-:W-:Y:S02]  /*1d20*/  @P1 FADD.FTZ R9, -R4.reuse, R9 ;  /* 0x0000000904091221 */ /* 0x048fe40000010100 */
[----:B------:R-:W-:Y:S02]  /*1d30*/  @P1 FMUL.FTZ R10, R4, 1.4426950216293334961 ;  /* 0x3fb8aa3b040a1820 */ /* 0x000fe40000410000 */
[----:B------:R-:W-:Y:S01]  /*1d40*/  @P1 FMUL.FTZ R11, R9, 1.4426950216293334961 ;  /* 0x3fb8aa3b090b1820 */ /* 0x000fe20000410000 */
[----:B------:R-:W-:-:S03]  /*1d50*/  IADD3.X R9, R26, R33, RZ, P2, !PT ;  /* 0x000000211a097210 */ /* 0x000fc600017fe4ff */
[----:B------:R-:W-:Y:S08]  /*1d60*/  @P1 MUFU.EX2 R10, R10 ;  /* 0x0000000a000a1308 */ /* 0x000ff00000000800 */
[----:B------:R-:W0:Y:S02]  /*1d70*/  @P1 MUFU.EX2 R11, R11 ;  /* 0x0000000b000b1308 */ /* 0x000e240000000800 */
[----:B0-----:R-:W-:-:S02]  /*1d80*/  @P1 FADD.FTZ R40, R10, -R11 ;  /* 0x8000000b0a281221 */ /* 0x001fc40000010000 */
[----:B------:R-:W-:Y:S02]  /*1d90*/  @P1 IMAD.MOV.U32 R10, RZ, RZ, R25 ;  /* 0x000000ffff0a1224 */ /* 0x000fe400078e0019 */
[----:B------:R-:W-:Y:S02]  /*1da0*/  @P1 FMUL.FTZ R45, R13, R40 ;  /* 0x000000280d2d1220 */ /* 0x000fe40000410000 */
[----:B------:R-:W-:-:S03]  /*1db0*/  @P1 IMAD.MOV.U32 R11, RZ, RZ, R16 ;  /* 0x000000ffff0b1224 */ /* 0x000fc600078e0010 */
[----:B------:R0:W-:Y:S04]  /*1dc0*/  STG.E [R6.64], R45 ;  /* 0x0000002d06007986 */ /* 0x0001e8000c10190e */
[----:B------:R-:W2:Y:S04]  /*1dd0*/  @P1 LDG.E R5, [R8.64] ;  /* 0x0000000e08051981 */ /* 0x000ea8000c1e1900 */
[----:B------:R1:W3:Y:S01]  /*1de0*/  @P1 LDG.E.CONSTANT R4, [R10.64] ;  /* 0x0000000e0a041981 */ /* 0x0002e2000c1e9900 */
[----:B------:R-:W-:Y:S02]  /*1df0*/  MOV R43, RZ ;  /* 0x000000ff002b7202 */ /* 0x000fe40000000f00 */
[----:B-1----:R-:W-:Y:S01]  /*1e00*/  @P1 MOV R11, R30 ;  /* 0x0000001e000b1202 */ /* 0x002fe20000000f00 */
[----:B--2---:R-:W-:-:S04]  /*1e10*/  @P1 FADD.FTZ R5, R12, R5 ;  /* 0x000000050c051221 */ /* 0x004fc80000010000 */
[C---:B---3--:R-:W-:Y:S02]  /*1e20*/  @P1 FADD.FTZ R5, -R4.reuse, R5 ;  /* 0x0000000504051221 */ /* 0x048fe40000010100 */
[----:B------:R-:W-:Y:S02]  /*1e30*/  @P1 FMUL.FTZ R40, R4, 1.4426950216293334961 ;  /* 0x3fb8aa3b04281820 */ /* 0x000fe40000410000 */
[----:B------:R-:W-:-:S04]  /*1e40*/  @P1 FMUL.FTZ R42, R5, 1.4426950216293334961 ;  /* 0x3fb8aa3b052a1820 */ /* 0x000fc80000410000 */
[----:B------:R-:W-:Y:S08]  /*1e50*/  @P1 MUFU.EX2 R40, R40 ;  /* 0x0000002800281308 */ /* 0x000ff00000000800 */
[----:B------:R-:W1:Y:S01]  /*1e60*/  @P1 MUFU.EX2 R5, R42 ;  /* 0x0000002a00051308 */ /* 0x000e620000000800 */
[----:B------:R-:W-:Y:S01]  /*1e70*/  LEA R4, P2, R34, R27, 0x3 ;  /* 0x0000001b22047211 */ /* 0x000fe200078418ff */
[----:B-1----:R-:W-:-:S04]  /*1e80*/  @P1 FADD.FTZ R10, R40, -R5 ;  /* 0x80000005280a1221 */ /* 0x002fc80000010000 */
[----:B------:R-:W-:Y:S02]  /*1e90*/  IMAD.X R5, R26, 0x1, R39, P2 ;  /* 0x000000011a057824 */ /* 0x000fe400010e0627 */
[----:B------:R-:W-:Y:S02]  /*1ea0*/  @P1 FMUL.FTZ R43, R13, R10 ;  /* 0x0000000a0d2b1220 */ /* 0x000fe40000410000 */
[----:B------:R-:W-:-:S03]  /*1eb0*/  @P1 IMAD.MOV.U32 R10, RZ, RZ, R23 ;  /* 0x000000ffff0a1224 */ /* 0x000fc600078e0017 */
[----:B------:R1:W-:Y:S04]  /*1ec0*/  STG.E [R8.64], R43 ;  /* 0x0000002b08007986 */ /* 0x0003e8000c10190e */
[----:B0-----:R-:W2:Y:S04]  /*1ed0*/  @P1 LDG.E R45, [R4.64] ;  /* 0x0000000e042d1981 */ /* 0x001ea8000c1e1900 */
[----:B------:R-:W3:Y:S01]  /*1ee0*/  @P1 LDG.E.CONSTANT R10, [R10.64] ;  /* 0x0000000e0a0a1981 */ /* 0x000ee2000c1e9900 */
[----:B------:R-:W-:Y:S01]  /*1ef0*/  IMAD.MOV.U32 R47, RZ, RZ, c[0x0][0x1d0] ;  /* 0x00007400ff2f7624 */ /* 0x000fe200078e00ff */
[----:B------:R-:W-:-:S02]  /*1f00*/  ULDC UR4, c[0x0][0x1d4] ;  /* 0x0000750000047ab9 */ /* 0x000fc40000000800 */
[----:B------:R-:W-:Y:S01]  /*1f10*/  UIMAD UR4, UR4, 0xc, URZ ;  /* 0x0000000c040478a4 */ /* 0x000fe2000f8e023f */
[----:B-1----:R-:W-:-:S04]  /*1f20*/  IMAD.WIDE.U32 R8, R47, 0xc, R6 ;  /* 0x0000000c2f087825 */ /* 0x002fc800078e0006 */
[----:B------:R-:W-:Y:S01]  /*1f30*/  IMAD.MOV.U32 R43, RZ, RZ, RZ ;  /* 0x000000ffff2b7224 */ /* 0x000fe200078e00ff */
[----:B------:R-:W-:Y:S01]  /*1f40*/  IADD3 R9, R9, UR4, RZ ;  /* 0x0000000409097c10 */ /* 0x000fe2000fffe0ff */
[----:B------:R-:W-:Y:S02]  /*1f50*/  @P1 IMAD.MOV.U32 R7, RZ, RZ, R32 ;  /* 0x000000ffff071224 */ /* 0x000fe400078e0020 */
[----:B--2---:R-:W-:-:S04]  /*1f60*/  @P1 FADD.FTZ R45, R12, R45 ;  /* 0x0000002d0c2d1221 */ /* 0x004fc80000010000 */
[C---:B---3--:R-:W-:Y:S02]  /*1f70*/  @P1 FADD.FTZ R45, -R10.reuse, R45 ;  /* 0x0000002d0a2d1221 */ /* 0x048fe40000010100 */
[----:B------:R-:W-:Y:S02]  /*1f80*/  @P1 FMUL.FTZ R40, R10, 1.4426950216293334961 ;  /* 0x3fb8aa3b0a281820 */ /* 0x000fe40000410000 */
[----:B------:R-:W-:-:S04]  /*1f90*/  @P1 FMUL.FTZ R45, R45, 1.4426950216293334961 ;  /* 0x3fb8aa3b2d2d1820 */ /* 0x000fc80000410000 */
[----:B------:R-:W-:Y:S08]  /*1fa0*/  @P1 MUFU.EX2 R40, R40 ;  /* 0x0000002800281308 */ /* 0x000ff00000000800 */
[----:B------:R-:W0:Y:S02]  /*1fb0*/  @P1 MUFU.EX2 R45, R45 ;  /* 0x0000002d002d1308 */ /* 0x000e240000000800 */
[----:B0-----:R-:W-:-:S04]  /*1fc0*/  @P1 FADD.FTZ R6, R40, -R45 ;  /* 0x8000002d28061221 */ /* 0x001fc80000010000 */
[----:B------:R-:W-:Y:S01]  /*1fd0*/  @P1 FMUL.FTZ R43, R13, R6 ;  /* 0x000000060d2b1220 */ /* 0x000fe20000410000 */
[----:B------:R-:W-:-:S04]  /*1fe0*/  @P1 MOV R6, R17 ;  /* 0x0000001100061202 */ /* 0x000fc80000000f00 */
[----:B------:R0:W-:Y:S04]  /*1ff0*/  STG.E [R4.64], R43 ;  /* 0x0000002b04007986 */ /* 0x0001e8000c10190e */
[----:B------:R-:W2:Y:S04]  /*2000*/  @P1 LDG.E R11, [R8.64] ;  /* 0x0000000e080b1981 */ /* 0x000ea8000c1e1900 */
[----:B------:R-:W3:Y:S01]  /*2010*/  @P1 LDG.E.CONSTANT R6, [R6.64] ;  /* 0x0000000e06061981 */ /* 0x000ee2000c1e9900 */
[----:B------:R-:W-:-:S04]  /*2020*/  IADD3 R28, P2, R28, 0x4, RZ ;  /* 0x000000041c1c7810 */ /* 0x000fc80007f5e0ff */
[----:B0-----:R-:W-:Y:S02]  /*2030*/  IADD3 R4, P3, R28, R35, RZ ;  /* 0x000000231c047210 */ /* 0x001fe40007f7e0ff */
[----:B------:R-:W-:Y:S02]  /*2040*/  IADD3.X R29, RZ, R29, RZ, P2, !PT ;  /* 0x0000001dff1d7210 */ /* 0x000fe400017fe4ff */
[----:B------:R-:W-:-:S03]  /*2050*/  ISETP.NE.U32.AND P2, PT, R4, RZ, PT ;  /* 0x000000ff0400720c */ /* 0x000fc60003f45070 */
[----:B------:R-:W-:-:S05]  /*2060*/  IMAD.X R4, R29, 0x1, R38, P3 ;  /* 0x000000011d047824 */ /* 0x000fca00018e0626 */
[----:B------:R-:W-:Y:S02]  /*2070*/  ISETP.NE.AND.EX P2, PT, R4, RZ, PT, P2 ;  /* 0x000000ff0400720c */ /* 0x000fe40003f45320 */
[-C--:B------:R-:W-:Y:S02]  /*2080*/  IADD3 R17, P3, R17, R36.reuse, RZ ;  /* 0x0000002411117210 */ /* 0x080fe40007f7e0ff */
[-C--:B------:R-:W-:Y:S02]  /*2090*/  IADD3 R25, P5, R25, R36.reuse, RZ ;  /* 0x0000002419197210 */ /* 0x080fe40007fbe0ff */
[----:B------:R-:W-:Y:S01]  /*20a0*/  LEA R27, P4, R34, R27, 0x4 ;  /* 0x0000001b221b7211 */ /* 0x000fe200078820ff */
[--C-:B------:R-:W-:Y:S01]  /*20b0*/  IMAD.X R32, R32, 0x1, R37.reuse, P3 ;  /* 0x0000000120207824 */ /* 0x100fe200018e0625 */
[-C--:B------:R-:W-:Y:S02]  /*20c0*/  IADD3 R23, P6, R23, R36.reuse, RZ ;  /* 0x0000002417177210 */ /* 0x080fe40007fde0ff */
[----:B------:R-:W-:Y:S01]  /*20d0*/  IADD3 R24, P3, R24, R36, RZ ;  /* 0x0000002418187210 */ /* 0x000fe20007f7e0ff */
[----:B------:R-:W-:Y:S01]  /*20e0*/  IMAD.X R16, R16, 0x1, R37, P5 ;  /* 0x0000000110107824 */ /* 0x000fe200028e0625 */
[-C--:B------:R-:W-:Y:S01]  /*20f0*/  IADD3.X R30, R30, R37.reuse, RZ, P6, !PT ;  /* 0x000000251e1e7210 */ /* 0x080fe200037fe4ff */
[----:B------:R-:W-:Y:S01]  /*2100*/  IMAD.X R26, R26, 0x1, R41, P4 ;  /* 0x000000011a1a7824 */ /* 0x000fe200020e0629 */
[----:B------:R-:W-:Y:S01]  /*2110*/  IADD3.X R31, R31, R37, RZ, P3, !PT ;  /* 0x000000251f1f7210 */ /* 0x000fe20001ffe4ff */
[----:B--2---:R-:W-:-:S04]  /*2120*/  @P1 FADD.FTZ R11, R12, R11 ;  /* 0x0000000b0c0b1221 */ /* 0x004fc80000010000 */
[C---:B---3--:R-:W-:Y:S02]  /*2130*/  @P1 FADD.FTZ R11, -R6.reuse, R11 ;  /* 0x0000000b060b1221 */ /* 0x048fe40000010100 */
[----:B------:R-:W-:Y:S02]  /*2140*/  @P1 FMUL.FTZ R10, R6, 1.4426950216293334961 ;  /* 0x3fb8aa3b060a1820 */ /* 0x000fe40000410000 */
[----:B------:R-:W-:-:S04]  /*2150*/  @P1 FMUL.FTZ R40, R11, 1.4426950216293334961 ;  /* 0x3fb8aa3b0b281820 */ /* 0x000fc80000410000 */
[----:B------:R-:W-:Y:S08]  /*2160*/  @P1 MUFU.EX2 R10, R10 ;  /* 0x0000000a000a1308 */ /* 0x000ff00000000800 */
[----:B------:R-:W0:Y:S01]  /*2170*/  @P1 MUFU.EX2 R45, R40 ;  /* 0x00000028002d1308 */ /* 0x000e220000000800 */
[----:B------:R-:W-:Y:S02]  /*2180*/  IMAD.MOV.U32 R11, RZ, RZ, RZ ;  /* 0x000000ffff0b7224 */ /* 0x000fe400078e00ff */
[----:B0-----:R-:W-:-:S04]  /*2190*/  @P1 FADD.FTZ R6, R10, -R45 ;  /* 0x8000002d0a061221 */ /* 0x001fc80000010000 */
[----:B------:R-:W-:-:S05]  /*21a0*/  @P1 FMUL.FTZ R11, R13, R6 ;  /* 0x000000060d0b1220 */ /* 0x000fca0000410000 */
[----:B------:R0:W-:Y:S01]  /*21b0*/  STG.E [R8.64], R11 ;  /* 0x0000000b08007986 */ /* 0x0001e2000c10190e */
[----:B------:R-:W-:Y:S05]  /*21c0*/  @P2 BRA `(.L_x_18) ;  /* 0xfffffac000002947 */ /* 0x000fea000383ffff */
.L_x_17:
[----:B-1----:R-:W-:Y:S05]  /*21d0*/  @!P0 EXIT ;  /* 0x000000000000894d */ /* 0x002fea0003800000 */
[C---:B------:R-:W-:Y:S01]  /*21e0*/  IMAD R5, R15.reuse, c[0x0][0x1d8], RZ ;  /* 0x000076000f057a24 */ /* 0x040fe200078e02ff */
[----:B------:R-:W-:Y:S01]  /*21f0*/  IADD3 R22, P3, RZ, -R22, RZ ;  /* 0x80000016ff167210 */ /* 0x000fe20007f7e0ff */
[----:B------:R-:W-:Y:S01]  /*2200*/  IMAD R7, R15, c[0x0][0x1c0], RZ ;  /* 0x000070000f077a24 */ /* 0x000fe200078e02ff */
[----:B------:R-:W-:Y:S01]  /*2210*/  MOV R19, c[0x0][0x1d0] ;  /* 0x0000740000137a02 */ /* 0x000fe20000000f00 */
[----:B------:R-:W-:-:S04]  /*2220*/  IMAD.WIDE.U32 R2, R14, c[0x0][0x1d8], RZ ;  /* 0x000076000e027a25 */ /* 0x000fc800078e00ff */
[C---:B------:R-:W-:Y:S02]  /*2230*/  IMAD R5, R14.reuse, c[0x0][0x1dc], R5 ;  /* 0x000077000e057a24 */ /* 0x040fe400078e0205 */
[C---:B------:R-:W-:Y:S02]  /*2240*/  IMAD R7, R14.reuse, c[0x0][0x1c4], R7 ;  /* 0x000071000e077a24 */ /* 0x040fe400078e0207 */
[----:B------:R-:W-:-:S04]  /*2250*/  IMAD.WIDE.U32 R14, R14, c[0x0][0x1c0], RZ ;  /* 0x000070000e0e7a25 */ /* 0x000fc800078e00ff */
[----:B------:R-:W-:Y:S02]  /*2260*/  IMAD.IADD R3, R5, 0x1, R3 ;  /* 0x0000000105037824 */ /* 0x000fe400078e0203 */
[----:B------:R-:W-:Y:S02]  /*2270*/  IMAD R5, R29, c[0x0][0x1e8], RZ ;  /* 0x00007a001d057a24 */ /* 0x000fe400078e02ff */
[----:B------:R-:W-:Y:S02]  /*2280*/  IMAD.IADD R15, R7, 0x1, R15 ;  /* 0x00000001070f7824 */ /* 0x000fe400078e020f */
[C---:B------:R-:W-:Y:S02]  /*2290*/  IMAD R7, R28.reuse, c[0x0][0x1ec], R5 ;  /* 0x00007b001c077a24 */ /* 0x040fe400078e0205 */
[----:B------:R-:W-:-:S04]  /*22a0*/  IMAD.WIDE.U32 R2, R28, c[0x0][0x1e8], R2 ;  /* 0x00007a001c027a25 */ /* 0x000fc800078e0002 */
[----:B------:R-:W-:Y:S01]  /*22b0*/  IMAD R29, R29, c[0x0][0x1d0], RZ ;  /* 0x000074001d1d7a24 */ /* 0x000fe200078e02ff */
[----:B------:R-:W-:Y:S01]  /*22c0*/  IADD3 R3, R3, R7, RZ ;  /* 0x0000000703037210 */ /* 0x000fe20007ffe0ff */
[----:B------:R-:W-:-:S04]  /*22d0*/  IMAD.WIDE.U32 R4, R28, c[0x0][0x1d0], R14 ;  /* 0x000074001c047a25 */ /* 0x000fc800078e000e */
[----:B------:R-:W-:Y:S01]  /*22e0*/  IMAD R29, R28, c[0x0][0x1d4], R29 ;  /* 0x000075001c1d7a24 */ /* 0x000fe200078e021d */
[----:B------:R-:W-:Y:S01]  /*22f0*/  IADD3 R18, P0, R18, R4, RZ ;  /* 0x0000000412127210 */ /* 0x000fe20007f1e0ff */
[----:B------:R-:W-:-:S03]  /*2300*/  IMAD.WIDE.U32 R2, R0, c[0x0][0x1e0], R2 ;  /* 0x0000780000027a25 */ /* 0x000fc600078e0002 */
[----:B------:R-:W-:Y:S01]  /*2310*/  IADD3.X R5, R21, R5, R29, P0, !PT ;  /* 0x0000000515057210 */ /* 0x000fe200007fe41d */
[----:B------:R-:W-:Y:S01]  /*2320*/  IMAD R3, R0, c[0x0][0x1e4], R3 ;  /* 0x0000790000037a24 */ /* 0x000fe200078e0203 */
[----:B------:R-:W-:Y:S01]  /*2330*/  LEA R4, P2, R18, c[0x0][0x160], 0x2 ;  /* 0x0000580012047a11 */ /* 0x000fe200078410ff */
[----:B------:R-:W-:Y:S01]  /*2340*/  IMAD.MOV.U32 R16, RZ, RZ, c[0x0][0x1e8] ;  /* 0x00007a00ff107624 */ /* 0x000fe200078e00ff */
[----:B0-----:R-:W-:Y:S01]  /*2350*/  LEA R11, P0, R2, c[0x0][0x188], 0x2 ;  /* 0x00006200020b7a11 */ /* 0x001fe200078010ff */
[----:B------:R-:W-:Y:S01]  /*2360*/  IMAD.MOV.U32 R17, RZ, RZ, 0x2 ;  /* 0x00000002ff117424 */ /* 0x000fe200078e00ff */
[----:B------:R-:W-:Y:S01]  /*2370*/  LEA.HI.X R5, R18, c[0x0][0x164], R5, 0x2, P2 ;  /* 0x0000590012057a11 */ /* 0x000fe200010f1405 */
[----:B------:R-:W-:Y:S01]  /*2380*/  IMAD.MOV.U32 R0, RZ, RZ, c[0x0][0x1d4] ;  /* 0x00007500ff007624 */ /* 0x000fe200078e00ff */
[----:B------:R-:W-:Y:S01]  /*2390*/  LEA.HI.X R14, R2, c[0x0][0x18c], R3, 0x2, P0 ;  /* 0x00006300020e7a11 */ /* 0x000fe200000f1403 */
[----:B------:R-:W-:Y:S01]  /*23a0*/  IMAD.X R10, RZ, RZ, -0x1, P3 ;  /* 0xffffffffff0a7424 */ /* 0x000fe200018e06ff */
[----:B------:R-:W-:-:S02]  /*23b0*/  SHF.L.U64.HI R17, R16, R17, c[0x0][0x1ec] ;  /* 0x00007b0010117619 */ /* 0x000fc40000010211 */
[----:B------:R-:W-:Y:S02]  /*23c0*/  SHF.L.U64.HI R15, R19, 0x2, R0 ;  /* 0x00000002130f7819 */ /* 0x000fe40000010200 */
.L_x_19:
[----:B0-----:R-:W-:Y:S01]  /*23d0*/  MOV R2, R4 ;  /* 0x0000000400027202 */ /* 0x001fe20000000f00 */
[----:B------:R-:W-:Y:S01]  /*23e0*/  IMAD.MOV.U32 R3, RZ, RZ, R5 ;  /* 0x000000ffff037224 */ /* 0x000fe200078e0005 */
[----:B------:R-:W-:Y:S01]  /*23f0*/  @P1 MOV R5, R14 ;  /* 0x0000000e00051202 */ /* 0x000fe20000000f00 */
[----:B------:R-:W-:-:S03]  /*2400*/  @P1 IMAD.MOV.U32 R4, RZ, RZ, R11 ;  /* 0x000000ffff041224 */ /* 0x000fc600078e000b */
[----:B------:R-:W2:Y:S04]  /*2410*/  @P1 LDG.E R7, [R2.64] ;  /* 0x0000000e02071981 */ /* 0x000ea8000c1e1900 */
[----:B------:R0:W3:Y:S01]  /*2420*/  @P1 LDG.E.CONSTANT R0, [R4.64] ;  /* 0x0000000e04001981 */ /* 0x0000e2000c1e9900 */
[----:B------:R-:W-:Y:S02]  /*2430*/  IADD3 R22, P0, R22, 0x1, RZ ;  /* 0x0000000116167810 */ /* 0x000fe40007f1e0ff */
[----:B------:R-:W-:-:S03]  /*2440*/  LEA R11, P2, R16, R11, 0x2 ;  /* 0x0000000b100b7211 */ /* 0x000fc600078410ff */
[----:B------:R-:W-:Y:S01]  /*2450*/  IMAD.X R10, RZ, RZ, R10, P0 ;  /* 0x000000ffff0a7224 */ /* 0x000fe200000e060a */
[----:B------:R-:W-:Y:S01]  /*2460*/  ISETP.NE.U32.AND P0, PT, R22, RZ, PT ;  /* 0x000000ff1600720c */ /* 0x000fe20003f05070 */
[----:B------:R-:W-:Y:S01]  /*2470*/  IMAD.X R14, R14, 0x1, R17, P2 ;  /* 0x000000010e0e7824 */ /* 0x000fe200010e0611 */
[----:B0-----:R-:W-:Y:S02]  /*2480*/  LEA R4, P3, R19, R2, 0x2 ;  /* 0x0000000213047211 */ /* 0x001fe400078610ff */
[----:B------:R-:W-:Y:S02]  /*2490*/  ISETP.NE.AND.EX P0, PT, R10, RZ, PT, P0 ;  /* 0x000000ff0a00720c */ /* 0x000fe40003f05300 */
[----:B------:R-:W-:Y:S01]  /*24a0*/  IADD3.X R5, R3, R15, RZ, P3, !PT ;  /* 0x0000000f03057210 */ /* 0x000fe20001ffe4ff */
[----:B--2---:R-:W-:-:S04]  /*24b0*/  @P1 FADD.FTZ R7, R12, R7 ;  /* 0x000000070c071221 */ /* 0x004fc80000010000 */
[C---:B---3--:R-:W-:Y:S02]  /*24c0*/  @P1 FADD.FTZ R7, -R0.reuse, R7 ;  /* 0x0000000700071221 */ /* 0x048fe40000010100 */
[----:B------:R-:W-:Y:S02]  /*24d0*/  @P1 FMUL.FTZ R6, R0, 1.4426950216293334961 ;  /* 0x3fb8aa3b00061820 */ /* 0x000fe40000410000 */
[----:B------:R-:W-:Y:S02]  /*24e0*/  @P1 FMUL.FTZ R0, R7, 1.4426950216293334961 ;  /* 0x3fb8aa3b07001820 */ /* 0x000fe40000410000 */
[----:B------:R-:W-:Y:S02]  /*24f0*/  IMAD.MOV.U32 R7, RZ, RZ, RZ ;  /* 0x000000ffff077224 */ /* 0x000fe400078e00ff */
[----:B------:R-:W-:Y:S08]  /*2500*/  @P1 MUFU.EX2 R6, R6 ;  /* 0x0000000600061308 */ /* 0x000ff00000000800 */
[----:B------:R-:W0:Y:S02]  /*2510*/  @P1 MUFU.EX2 R9, R0 ;  /* 0x0000000000091308 */ /* 0x000e240000000800 */
[----:B0-----:R-:W-:-:S04]  /*2520*/  @P1 FADD.FTZ R8, R6, -R9 ;  /* 0x8000000906081221 */ /* 0x001fc80000010000 */
[----:B------:R-:W-:-:S05]  /*2530*/  @P1 FMUL.FTZ R7, R13, R8 ;  /* 0x000000080d071220 */ /* 0x000fca0000410000 */
[----:B------:R0:W-:Y:S01]  /*2540*/  STG.E [R2.64], R7 ;  /* 0x0000000702007986 */ /* 0x0001e2000c10190e */
[----:B------:R-:W-:Y:S05]  /*2550*/  @P0 BRA `(.L_x_19) ;  /* 0xfffffe7000000947 */ /* 0x000fea000383ffff */
[----:B------:R-:W-:Y:S05]  /*2560*/  EXIT ;  /* 0x000000000000794d */ /* 0x000fea0003800000 */
.L_x_20:
[----:B------:R-:W-:-:S00]  /*2570*/  BRA `(.L_x_20) ;  /* 0xfffffff000007947 */ /* 0x000fc0000383ffff */
[----:B------:R-:W-:-:S00]  /*2580*/  NOP ;  /* 0x0000000000007918 */ /* 0x000fc00000000000 */
[----:B------:R-:W-:-:S00]  /*2590*/  NOP ;  /* 0x0000000000007918 */ /* 0x000fc00000000000 */
[----:B------:R-:W-:-:S00]  /*25a0*/  NOP ;  /* 0x0000000000007918 */ /* 0x000fc00000000000 */
[----:B------:R-:W-:-:S00]  /*25b0*/  NOP ;  /* 0x0000000000007918 */ /* 0x000fc00000000000 */
[----:B------:R-:W-:-:S00]  /*25c0*/  NOP ;  /* 0x0000000000007918 */ /* 0x000fc00000000000 */
[----:B------:R-:W-:-:S00]  /*25d0*/  NOP ;  /* 0x0000000000007918 */ /* 0x000fc00000000000 */
[----:B------:R-:W-:-:S00]  /*25e0*/  NOP ;  /* 0x0000000000007918 */ /* 0x000fc00000000000 */
[----:B------:R-:W-:-:S00]  /*25f0*/  NOP ;  /* 0x0000000000007918 */ /* 0x000fc00000000000 */
.L_x_472:


//--------------------- .text._ZN2at6native43_GLOBAL__N__c95f0927_10_LossCTC_cu_88d8892b45ctc_loss_backward_collect_nonblank_gpu_kernelIfiEEvPT_PKS3_lS6_S6_S6_PKlPKT0_S8_S6_llllllllllllS8_llb --------------------------
	.section	.text._ZN2at6native43_GLOBAL__N__c95f0927_10_LossCTC_cu_88d8892b45ctc_loss_backward_collect_nonblank_gpu_kernelIfiEEvPT_PKS3_lS6_S6_S6_PKlPKT0_S8_S6_llllllllllllS8_llb,"ax",@progbits
	.sectioninfo	@"SHI_REGISTERS=40"
	.align	128
.text._ZN2at6native43_GLOBAL__N__c95f0927_10_LossCTC_cu_88d8892b45ctc_loss_backward_collect_nonblank_gpu_kernelIfiEEvPT_PKS3_lS6_S6_S6_PKlPKT0_S8_S6_llllllllllllS8_llb:
        .type           _ZN2at6native43_GLOBAL__N__c95f0927_10_LossCTC_cu_88d8892b45ctc_loss_backward_collect_nonblank_gpu_kernelIfiEEvPT_PKS3_lS6_S6_S6_PKlPKT0_S8_S6_llllllllllllS8_llb,@function
        .size           _ZN2at6native43_GLOBAL__N__c95f0927_10_LossCTC_cu_88d8892b45ctc_loss_backward_collect_nonblank_gpu_kernelIfiEEvPT_PKS3_lS6_S6_S6_PKlPKT0_S8_S6_llllllllllllS8_llb,(.L_x_473 - _ZN2at6native43_GLOBAL__N__c95f0927_10_LossCTC_cu_88d8892b45ctc_loss_backward_collect_nonblank_gpu_kernelIfiEEvPT_PKS3_lS6_S6_S6_PKlPKT0_S8_S6_llllllllllllS8_llb)
        .other          _ZN2at6native43_GLOBAL__N__c95f0927_10_LossCTC_cu_88d8892b45ctc_loss_backward_collect_nonblank_gpu_kernelIfiEEvPT_PKS3_lS6_S6_S6_PKlPKT0_S8_S6_llllllllllllS8_llb,@"STO_CUDA_ENTRY STV_DEFAULT"
_ZN2at6native43_GLOBAL__N__c95f0927_10_LossCTC_cu_88d8892b45ctc_loss_backward_collect_nonblank_gpu_kernelIfiEEvPT_PKS3_lS6_S6_S6_PKlPKT0_S8_S6_llllllllllllS8_llb:
[----:B------:R-:W-:Y:S02]  /*0000*/  MOV R1, c[0x0][0x28] ;  /* 0x00000a0000017a02 */ /* 0x000fe40000000f00 */
[----:B------:R-:W0:Y:S04]  /*0010*/  S2R R0, SR_CTAID.Y ;  /* 0x0000000000007919 */ /* 0x000e280000002600 */
[----:B------:R-:W0:Y:S04]  /*0020*/  S2R R3, SR_TID.Y ;  /* 0x0000000000037919 */ /* 0x000e280000002200 */
[----:B------:R-:W1:Y:S01]  /*0030*/  S2R R5, SR_CTAID.X ;  /* 0x0000000000057919 */ /* 0x000e620000002500 */
[----:B0-----:R-:W-:-:S05]  /*0040*/  IMAD R0, R0, c[0x0][0x4], R3 ;  /* 0x0000010000007a24 */ /* 0x001fca00078e0203 */
[----:B------:R-:W-:-:S04]  /*0050*/  ISETP.GE.U32.AND P0, PT, R0, c[0x0][0x220], PT ;  /* 0x0000880000007a0c */ /* 0x000fc80003f06070 */
[----:B------:R-:W-:-:S13]  /*0060*/  ISETP.GE.AND.EX P0, PT, RZ, c[0x0][0x224], PT, P0 ;  /* 0x00008900ff007a0c */ /* 0x000fda0003f06300 */
[----:B------:R-:W-:Y:S05]  /*0070*/  @P0 EXIT ;  /* 0x000000000000094d */ /* 0x000fea0003800000 */
[----:B-1----:R-:W-:Y:S01]  /*0080*/  IMAD.SHL.U32 R10, R0, 0x8, RZ ;  /* 0x00000008000a7824 */ /* 0x002fe200078e00ff */
[----:B------:R-:W-:Y:S01]  /*0090*/  SHF.R.U32.HI R8, RZ, 0x1d, R0 ;  /* 0x0000001dff087819 */ /* 0x000fe20000011600 */
[----:B------:R-:W-:-:S03]  /*00a0*/  ULDC.64 UR6, c[0x0][0x118] ;  /* 0x0000460000067ab9 */ /* 0x000fc60000000a00 */
[----:B------:R-:W-:-:S04]  /*00b0*/  IADD3 R2, P0, R10, c[0x0][0x1a0], RZ ;  /* 0x000068000a027a10 */ /* 0x000fc80007f1e0ff */
[----:B------:R-:W-:-:S06]  /*00c0*/  IADD3.X R3, R8, c[0x0][0x1a4], RZ, P0, !PT ;  /* 0x0000690008037a10 */ /* 0x000fcc00007fe4ff */
[----:B------:R-:W2:Y:S01]  /*00d0*/  LDG.E.64.CONSTANT R2, [R2.64] ;  /* 0x0000000602027981 */ /* 0x000ea2000c1e9b00 */
[----:B------:R-:W-:-:S03]  /*00e0*/  HFMA2.MMA R7, -RZ, RZ, 0, 0 ;  /* 0x00000000ff077435 */ /* 0x000fc600000001ff */
[----:B------:R-:W0:Y:S07]  /*00f0*/  S2R R6, SR_TID.X ;  /* 0x0000000000067919 */ /* 0x000e2e0000002100 */
[----:B0-----:R-:W-:-:S05]  /*0100*/  IMAD.WIDE.U32 R6, R5, c[0x0][0x0], R6 ;  /* 0x0000000005067a25 */ /* 0x001fca00078e0006 */
[----:B--2---:R-:W-:-:S04]  /*0110*/  ISETP.GE.U32.AND P0, PT, R6, R2, PT ;  /* 0x000000020600720c */ /* 0x004fc80003f06070 */
[----:B------:R-:W-:-:S13]  /*0120*/  ISETP.GE.AND.EX P0, PT, R7, R3, PT, P0 ;  /* 0x000000030700720c */ /* 0x000fda0003f06300 */
[----:B------:R-:W-:Y:S05]  /*0130*/  @P0 EXIT ;  /* 0x000000000000094d */ /* 0x000fea0003800000 */
[----:B------:R-:W-:Y:S02]  /*0140*/  LEA R2, P2, R0, c[0x0][0x1a8], 0x2 ;  /* 0x00006a0000027a11 */ /* 0x000fe400078410ff */
[C---:B------:R-:W-:Y:S02]  /*0150*/  IADD3 R4, P1, R10.reuse, c[0x0][0x210], RZ ;  /* 0x000084000a047a10 */ /* 0x040fe40007f3e0ff */
[----:B------:R-:W-:Y:S02]  /*0160*/  IADD3 R10, P0, R10, c[0x0][0x190], RZ ;  /* 0x000064000a0a7a10 */ /* 0x000fe40007f1e0ff */
[----:B------:R-:W-:Y:S02]  /*0170*/  LEA.HI.X R3, R0, c[0x0][0x1ac], RZ, 0x2, P2 ;  /* 0x00006b0000037a11 */ /* 0x000fe400010f14ff */
[C---:B------:R-:W-:Y:S02]  /*0180*/  IADD3.X R11, R8.reuse, c[0x0][0x194], RZ, P0, !PT ;  /* 0x00006500080b7a10 */ /* 0x040fe400007fe4ff */
[----:B------:R-:W-:Y:S01]  /*0190*/  IADD3.X R5, R8, c[0x0][0x214], RZ, P1, !PT ;  /* 0x0000850008057a10 */ /* 0x000fe20000ffe4ff */
[----:B------:R-:W2:Y:S04]  /*01a0*/  LDG.E.CONSTANT R2, [R2.64] ;  /* 0x0000000602027981 */ /* 0x000ea8000c1e9900 */
[----:B------:R-:W3:Y:S04]  /*01b0*/  LDG.E.64.CONSTANT R10, [R10.64] ;  /* 0x000000060a0a7981 */ /* 0x000ee8000c1e9b00 */
[----:B------:R-:W4:Y:S01]  /*01c0*/  LDG.E.64.CONSTANT R4, [R4.64] ;  /* 0x0000000604047981 */ /* 0x000f22000c1e9b00 */
[----:B------:R-:W-:Y:S01]  /*01d0*/  ULDC.S8 UR4, c[0x0][0x228] ;  /* 0x00008a0000047ab9 */ /* 0x000fe20000000200 */
[----:B------:R-:W-:-:S04]  /*01e0*/  IMAD R9, R7, c[0x0][0x218], RZ ;  /* 0x0000860007097a24 */ /* 0x000fc800078e02ff */
[----:B------:R-:W-:Y:S01]  /*01f0*/  IMAD R13, R6, c[0x0][0x21c], R9 ;  /* 0x00008700060d7a24 */ /* 0x000fe200078e0209 */
[----:B--2---:R-:W-:Y:S02]  /*0200*/  FSETP.NEU.FTZ.AND P0, PT, R2, +INF , PT ;  /* 0x7f8000000200780b */ /* 0x004fe40003f1d000 */
[----:B---3--:R-:W-:Y:S02]  /*0210*/  ISETP.LT.U32.AND P1, PT, R10, 0x1, PT ;  /* 0x000000010a00780c */ /* 0x008fe40003f21070 */
[----:B------:R-:W-:-:S04]  /*0220*/  ISETP.NE.AND P0, PT, RZ, UR4, !P0 ;  /* 0x00000004ff007c0c */ /* 0x000fc8000c705270 */
[----:B------:R-:W-:Y:S01]  /*0230*/  ISETP.LT.OR.EX P0, PT, R11, RZ, P0, P1 ;  /* 0x000000ff0b00720c */ /* 0x000fe20000701710 */
[----:B----4-:R-:W-:-:S04]  /*0240*/  IMAD.WIDE.U32 R8, R6, c[0x0][0x218], R4 ;  /* 0x0000860006087a25 */ /* 0x010fc800078e0004 */
[----:B------:R-:W-:Y:S01]  /*0250*/  IMAD.IADD R5, R9, 0x1, R13 ;  /* 0x0000000109057824 */ /* 0x000fe200078e020d */
[----:B------:R-:W-:-:S04]  /*0260*/  LEA R12, P2, R8, c[0x0][0x198], 0x2 ;  /* 0x00006600080c7a11 */ /* 0x000fc800078410ff */
[----:B------:R-:W-:-:S03]  /*0270*/  LEA.HI.X R13, R8, c[0x0][0x19c], R5, 0x2, P2 ;  /* 0x00006700080d7a11 */ /* 0x000fc600010f1405 */
[----:B------:R-:W-:Y:S06]  /*0280*/  @P0 EXIT ;  /* 0x000000000000094d */ /* 0x000fec0003800000 */
[----:B------:R0:W2:Y:S01]  /*0290*/  LDG.E.CONSTANT R3, [R12.64] ;  /* 0x000000060c037981 */ /* 0x0000a2000c1e9900 */
[----:B------:R-:W-:-:S04]  /*02a0*/  IMAD.WIDE.U32 R4, R0, c[0x0][0x170], RZ ;  /* 0x00005c0000047a25 */ /* 0x000fc800078e00ff */
[----:B------:R-:W-:Y:S01]  /*02b0*/  IMAD R5, R0, c[0x0][0x174], R5 ;  /* 0x00005d0000057a24 */ /* 0x000fe200078e0205 */
[----:B------:R-:W-:-:S04]  /*02c0*/  LEA R8, P0, R4, c[0x0][0x168], 0x2 ;  /* 0x00005a0004087a11 */ /* 0x000fc800078010ff */
[----:B------:R-:W-:Y:S02]  /*02d0*/  LEA.HI.X R9, R4, c[0x0][0x16c], R5, 0x2, P0 ;  /* 0x00005b0004097a11 */ /* 0x000fe400000f1405 */
[C---:B------:R-:W-:Y:S02]  /*02e0*/  IADD3 R14, P0, R10.reuse, -0x1, RZ ;  /* 0xffffffff0a0e7810 */ /* 0x040fe40007f1e0ff */
[----:B------:R-:W-:Y:S01]  /*02f0*/  LOP3.LUT R5, R10, 0x3, RZ, 0xc0, !PT ;  /* 0x000000030a057812 */ /* 0x000fe200078ec0ff */
[----:B------:R-:W-:Y:S01]  /*0300*/  BSSY B0, `(.L_x_21) ;  /* 0x0000097000007945 */ /* 0x000fe20003800000 */
[----:B------:R-:W-:Y:S01]  /*0310*/  ISETP.GE.U32.AND P1, PT, R14, 0x3, PT ;  /* 0x000000030e00780c */ /* 0x000fe20003f26070 */
[----:B------:R1:W5:Y:S01]  /*0320*/  LDG.E.CONSTANT R4, [R8.64] ;  /* 0x0000000608047981 */ /* 0x000362000c1e9900 */
[----:B------:R-:W-:Y:S01]  /*0330*/  IADD3.X R14, R11, -0x1, RZ, P0, !PT ;  /* 0xffffffff0b0e7810 */ /* 0x000fe200007fe4ff */
[----:B------:R-:W-:Y:S01]  /*0340*/  IMAD.MOV.U32 R30, RZ, RZ, RZ ;  /* 0x000000ffff1e7224 */ /* 0x000fe200078e00ff */
[----:B------:R-:W-:-:S02]  /*0350*/  ISETP.NE.U32.AND P0, PT, R5, RZ, PT ;  /* 0x000000ff0500720c */ /* 0x000fc40003f05070 */
[----:B------:R-:W-:Y:S02]  /*0360*/  ISETP.GE.U32.AND.EX P1, PT, R14, RZ, PT, P1 ;  /* 0x000000ff0e00720c */ /* 0x000fe40003f26110 */
[C---:B0-----:R-:W-:Y:S02]  /*0370*/  SHF.L.U32 R12, R6.reuse, 0x1, RZ ;  /* 0x00000001060c7819 */ /* 0x041fe400000006ff */
[----:B------:R-:W-:Y:S02]  /*0380*/  SHF.L.U64.HI R6, R6, 0x1, R7 ;  /* 0x0000000106067819 */ /* 0x000fe40000010207 */
[----:B------:R-:W-:Y:S02]  /*0390*/  ISETP.NE.AND.EX P0, PT, RZ, RZ, PT, P0 ;  /* 0x000000ffff00720c */ /* 0x000fe40003f05300 */
[----:B------:R-:W-:Y:S02]  /*03a0*/  MOV R7, RZ ;  /* 0x000000ff00077202 */ /* 0x000fe40000000f00 */
[----:B-1----:R-:W-:-:S02]  /*03b0*/  LOP3.LUT R8, R12, 0x1, RZ, 0xfc, !PT ;  /* 0x000000010c087812 */ /* 0x002fc400078efcff */
[----:B--2---:R-:W-:Y:S01]  /*03c0*/  SHF.R.S32.HI R9, RZ, 0x1f, R3 ;  /* 0x0000001fff097819 */ /* 0x004fe20000011403 */
[----:B------:R-:W-:Y:S05]  /*03d0*/  @!P1 BRA `(.L_x_22) ;  /* 0x0000089000009947 */ /* 0x000fea0003800000 */
[----:B------:R-:W-:Y:S01]  /*03e0*/  IMAD.WIDE.U32 R16, R0, c[0x0][0x1d0], RZ ;  /* 0x0000740000107a25 */ /* 0x000fe200078e00ff */
[----:B------:R-:W-:-:S03]  /*03f0*/  IADD3 R10, P1, -R10, R5, RZ ;  /* 0x000000050a0a7210 */ /* 0x000fc60007f3e1ff */
[----:B------:R-:W-:-:S04]  /*0400*/  IMAD.WIDE.U32 R26, R0, c[0x0][0x1b8], RZ ;  /* 0x00006e00001a7a25 */ /* 0x000fc800078e00ff */
[----:B------:R-:W-:-:S04]  /*0410*/  IMAD.WIDE.U32 R14, R0, c[0x0][0x1e0], RZ ;  /* 0x00007800000e7a25 */ /* 0x000fc800078e00ff */
[----:B------:R-:W-:Y:S02]  /*0420*/  IMAD R7, R6, c[0x0][0x1f0], RZ ;  /* 0x00007c0006077a24 */ /* 0x000fe400078e02ff */
[----:B------:R-:W-:-:S04]  /*0430*/  IMAD.WIDE.U32 R12, R0, c[0x0][0x1f8], RZ ;  /* 0x00007e00000c7a25 */ /* 0x000fc800078e00ff */
[C---:B------:R-:W-:Y:S02]  /*0440*/  IMAD R17, R0.reuse, c[0x0][0x1d4], R17 ;  /* 0x0000750000117a24 */ /* 0x040fe400078e0211 */
[C---:B------:R-:W-:Y:S02]  /*0450*/  IMAD R27, R0.reuse, c[0x0][0x1bc], R27 ;  /* 0x00006f00001b7a24 */ /* 0x040fe400078e021b */
[C---:B------:R-:W-:Y:S02]  /*0460*/  IMAD R18, R9.reuse, c[0x0][0x1d8], RZ ;  /* 0x0000760009127a24 */ /* 0x040fe400078e02ff */
[----:B------:R-:W-:Y:S02]  /*0470*/  IMAD R20, R9, c[0x0][0x1c0], RZ ;  /* 0x0000700009147a24 */ /* 0x000fe400078e02ff */
[----:B------:R-:W-:Y:S02]  /*0480*/  IMAD R15, R0, c[0x0][0x1e4], R15 ;  /* 0x00007900000f7a24 */ /* 0x000fe400078e020f */
[----:B------:R-:W-:Y:S01]  /*0490*/  IMAD R33, R8, c[0x0][0x1f4], R7 ;  /* 0x00007d0008217a24 */ /* 0x000fe200078e0207 */
[----:B------:R-:W-:Y:S01]  /*04a0*/  HFMA2.MMA R7, -RZ, RZ, 0, 2.384185791015625e-07 ;  /* 0x00000004ff077435 */ /* 0x000fe200000001ff */
[----:B------:R-:W-:-:S02]  /*04b0*/  IMAD R13, R0, c[0x0][0x1fc], R13 ;  /* 0x00007f00000d7a24 */ /* 0x000fc400078e020d */
[----:B------:R-:W-:Y:S02]  /*04c0*/  IMAD R21, R6, c[0x0][0x208], RZ ;  /* 0x0000820006157a24 */ /* 0x000fe400078e02ff */
[C---:B------:R-:W-:Y:S02]  /*04d0*/  IMAD R29, R3.reuse, c[0x0][0x1dc], R18 ;  /* 0x00007700031d7a24 */ /* 0x040fe400078e0212 */
[C---:B------:R-:W-:Y:S02]  /*04e0*/  IMAD R19, R3.reuse, c[0x0][0x1c4], R20 ;  /* 0x0000710003137a24 */ /* 0x040fe400078e0214 */
[----:B------:R-:W-:-:S04]  /*04f0*/  IMAD.WIDE.U32 R16, R3, c[0x0][0x1d8], R16 ;  /* 0x0000760003107a25 */ /* 0x000fc800078e0010 */
[----:B------:R-:W-:-:S04]  /*0500*/  IMAD.WIDE.U32 R26, R3, c[0x0][0x1c0], R26 ;  /* 0x00007000031a7a25 */ /* 0x000fc800078e001a */
[----:B------:R-:W-:Y:S01]  /*0510*/  IMAD.WIDE.U32 R14, R8, c[0x0][0x1f0], R14 ;  /* 0x00007c00080e7a25 */ /* 0x000fe200078e000e */
[----:B------:R-:W-:-:S03]  /*0520*/  LEA R31, P2, R26, c[0x0][0x160], 0x2 ;  /* 0x000058001a1f7a11 */ /* 0x000fc600078410ff */
[----:B------:R-:W-:Y:S01]  /*0530*/  IMAD R21, R8, c[0x0][0x20c], R21 ;  /* 0x0000830008157a24 */ /* 0x000fe200078e0215 */
[----:B------:R-:W-:Y:S01]  /*0540*/  LEA R28, P3, R14, c[0x0][0x178], 0x2 ;  /* 0x00005e000e1c7a11 */ /* 0x000fe200078610ff */
[----:B------:R-:W-:-:S04]  /*0550*/  IMAD.WIDE.U32 R12, R8, c[0x0][0x208], R12 ;  /* 0x00008200080c7a25 */ /* 0x000fc800078e000c */
[----:B------:R-:W-:Y:S01]  /*0560*/  IMAD.X R11, RZ, RZ, ~R11, P1 ;  /* 0x000000ffff0b7224 */ /* 0x000fe200008e0e0b */
[----:B------:R-:W-:Y:S01]  /*0570*/  LEA R32, P1, R16, c[0x0][0x188], 0x2 ;  /* 0x0000620010207a11 */ /* 0x000fe200078210ff */
[----:B------:R-:W-:Y:S01]  /*0580*/  IMAD.IADD R29, R17, 0x1, R29 ;  /* 0x00000001111d7824 */ /* 0x000fe200078e021d */
[----:B------:R-:W-:Y:S01]  /*0590*/  IADD3 R17, R27, R19, RZ ;  /* 0x000000131b117210 */ /* 0x000fe20007ffe0ff */
[----:B------:R-:W-:Y:S01]  /*05a0*/  IMAD.IADD R33, R15, 0x1, R33 ;  /* 0x000000010f217824 */ /* 0x000fe200078e0221 */
[----:B------:R-:W-:Y:S01]  /*05b0*/  IADD3 R13, R13, R21, RZ ;  /* 0x000000150d0d7210 */ /* 0x000fe20007ffe0ff */
[C---:B------:R-:W-:Y:S01]  /*05c0*/  IMAD R27, R7.reuse, c[0x0][0x1b4], RZ ;  /* 0x00006d00071b7a24 */ /* 0x040fe200078e02ff */
[----:B------:R-:W-:Y:S01]  /*05d0*/  LEA R34, P4, R12, c[0x0][0x180], 0x2 ;  /* 0x000060000c227a11 */ /* 0x000fe200078810ff */
[C---:B------:R-:W-:Y:S01]  /*05e0*/  IMAD.WIDE.U32 R20, R7.reuse, c[0x0][0x1b0], RZ ;  /* 0x00006c0007147a25 */ /* 0x040fe200078e00ff */
[----:B------:R-:W-:Y:S02]  /*05f0*/  LEA.HI.X R29, R16, c[0x0][0x18c], R29, 0x2, P1 ;  /* 0x00006300101d7a11 */ /* 0x000fe400008f141d */
[----:B------:R-:W-:Y:S01]  /*0600*/  LEA.HI.X R26, R26, c[0x0][0x164], R17, 0x2, P2 ;  /* 0x000059001a1a7a11 */ /* 0x000fe200010f1411 */
[C---:B------:R-:W-:Y:S01]  /*0610*/  IMAD R23, R7.reuse, c[0x0][0x204], RZ ;  /* 0x0000810007177a24 */ /* 0x040fe200078e02ff */
[----:B------:R-:W-:Y:S01]  /*0620*/  LEA.HI.X R33, R14, c[0x0][0x17c], R33, 0x2, P3 ;  /* 0x00005f000e217a11 */ /* 0x000fe200018f1421 */
[----:B------:R-:W-:Y:S01]  /*0630*/  IMAD.WIDE.U32 R16, R7, c[0x0][0x200], RZ ;  /* 0x0000800007107a25 */ /* 0x000fe200078e00ff */
[----:B------:R-:W-:-:S02]  /*0640*/  LEA.HI.X R13, R12, c[0x0][0x184], R13, 0x2, P4 ;  /* 0x000061000c0d7a11 */ /* 0x000fc400020f140d */
[----:B------:R-:W-:Y:S01]  /*0650*/  IADD3 R12, R21, R27, RZ ;  /* 0x0000001b150c7210 */ /* 0x000fe20007ffe0ff */
[----:B------:R-:W-:Y:S01]  /*0660*/  IMAD R25, R7, c[0x0][0x1ec], RZ ;  /* 0x00007b0007197a24 */ /* 0x000fe200078e02ff */
[----:B------:R-:W-:Y:S01]  /*0670*/  IADD3 R24, R17, R23, RZ ;  /* 0x0000001711187210 */ /* 0x000fe20007ffe0ff */
[C---:B------:R-:W-:Y:S02]  /*0680*/  IMAD R35, R7.reuse, c[0x0][0x1cc], RZ ;  /* 0x0000730007237a24 */ /* 0x040fe400078e02ff */
[----:B------:R-:W-:-:S04]  /*0690*/  IMAD.WIDE.U32 R18, R7, c[0x0][0x1e8], RZ ;  /* 0x00007a0007127a25 */ /* 0x000fc800078e00ff */
[----:B------:R-:W-:Y:S01]  /*06a0*/  IMAD.WIDE.U32 R14, R7, c[0x0][0x1c8], RZ ;  /* 0x00007200070e7a25 */ /* 0x000fe200078e00ff */
[----:B------:R-:W-:-:S03]  /*06b0*/  MOV R7, RZ ;  /* 0x000000ff00077202 */ /* 0x000fc60000000f00 */
[----:B------:R-:W-:Y:S02]  /*06c0*/  IMAD.MOV.U32 R30, RZ, RZ, RZ ;  /* 0x000000ffff1e7224 */ /* 0x000fe400078e00ff */
[----:B------:R-:W-:Y:S02]  /*06d0*/  IMAD.IADD R25, R19, 0x1, R25 ;  /* 0x0000000113197824 */ /* 0x000fe400078e0219 */
[----:B------:R-:W-:Y:S02]  /*06e0*/  IMAD.IADD R27, R15, 0x1, R35 ;  /* 0x000000010f1b7824 */ /* 0x000fe400078e0223 */
.L_x_23:
[----:B------:R-:W-:Y:S01]  /*06f0*/  IMAD.MOV.U32 R22, RZ, RZ, R34 ;  /* 0x000000ffff167224 */ /* 0x000fe200078e0022 */
[----:B------:R-:W-:-:S05]  /*0700*/  MOV R23, R13 ;  /* 0x0000000d00177202 */ /* 0x000fca0000000f00 */
[----:B------:R0:W2:Y:S02]  /*0710*/  LDG.E.CONSTANT R35, [R22.64] ;  /* 0x0000000616237981 */ /* 0x0000a4000c1e9900 */
[----:B0-----:R-:W-:Y:S01]  /*0720*/  IMAD.MOV.U32 R22, RZ, RZ, R28 ;  /* 0x000000ffff167224 */ /* 0x001fe200078e001c */
[----:B------:R-:W-:-:S05]  /*0730*/  MOV R23, R33 ;  /* 0x0000002100177202 */ /* 0x000fca0000000f00 */
[----:B------:R0:W2:Y:S02]  /*0740*/  LDG.E.CONSTANT R36, [R22.64] ;  /* 0x0000000616247981 */ /* 0x0000a4000c1e9900 */
[----:B0-----:R-:W-:Y:S01]  /*0750*/  IMAD.MOV.U32 R22, RZ, RZ, R32 ;  /* 0x000000ffff167224 */ /* 0x001fe200078e0020 */
[----:B------:R-:W-:Y:S01]  /*0760*/  MOV R23, R29 ;  /* 0x0000001d00177202 */ /* 0x000fe20000000f00 */
[----:B--2---:R-:W-:-:S04]  /*0770*/  FADD.FTZ R35, R35, R36 ;  /* 0x0000002423237221 */ /* 0x004fc80000010000 */
[----:B------:R0:W2:Y:S01]  /*0780*/  LDG.E R36, [R22.64] ;  /* 0x0000000616247981 */ /* 0x0000a2000c1e1900 */
[----:B------:R-:W-:Y:S01]  /*0790*/  YIELD ;  /* 0x0000000000007946 */ /* 0x000fe20003800000 */
[----:B------:R-:W-:Y:S01]  /*07a0*/  FADD.FTZ R35, R2, R35 ;  /* 0x0000002302237221 */ /* 0x000fe20000010000 */
[----:B------:R-:W-:Y:S01]  /*07b0*/  IADD3 R34, P2, R34, R16, RZ ;  /* 0x0000001022227210 */ /* 0x000fe20007f5e0ff */
[----:B0-----:R-:W-:Y:S01]  /*07c0*/  IMAD.MOV.U32 R22, RZ, RZ, R31 ;  /* 0x000000ffff167224 */ /* 0x001fe200078e001f */
[----:B------:R-:W-:Y:S01]  /*07d0*/  MOV R23, R26 ;  /* 0x0000001a00177202 */ /* 0x000fe20000000f00 */
[----:B--2---:R-:W-:-:S04]  /*07e0*/  FADD.FTZ R35, R35, -R36 ;  /* 0x8000002423237221 */ /* 0x004fc80000010000 */
[----:B------:R-:W-:-:S04]  /*07f0*/  FMUL.FTZ R36, R35, 1.4426950216293334961 ;  /* 0x3fb8aa3b23247820 */ /* 0x000fc80000410000 */
[----:B------:R-:W0:Y:S02]  /*0800*/  MUFU.EX2 R35, R36 ;  /* 0x0000002400237308 */ /* 0x000e240000000800 */
[----:B0----5:R-:W-:-:S05]  /*0810*/  FFMA.FTZ R37, -R4, R35, -RZ ;  /* 0x0000002304257223 */ /* 0x021fca00000109ff */
[----:B------:R0:W-:Y:S01]  /*0820*/  RED.E.ADD.F32.FTZ.RN.STRONG.GPU [R22.64], R37 ;  /* 0x000000251600798e */ /* 0x0001e2000c10e786 */
[----:B------:R-:W-:-:S05]  /*0830*/  IMAD.X R35, R13, 0x1, R24, P2 ;  /* 0x000000010d237824 */ /* 0x000fca00010e0618 */
[----:B------:R-:W2:Y:S01]  /*0840*/  LDG.E.CONSTANT R13, [R34.64] ;  /* 0x00000006220d7981 */ /* 0x000ea2000c1e9900 */
[----:B0-----:R-:W-:-:S04]  /*0850*/  IADD3 R22, P1, R28, R18, RZ ;  /* 0x000000121c167210 */ /* 0x001fc80007f3e0ff */
[----:B------:R-:W-:-:S05]  /*0860*/  IADD3.X R23, R33, R25, RZ, P1, !PT ;  /* 0x0000001921177210 */ /* 0x000fca0000ffe4ff */
[----:B------:R-:W2:Y:S01]  /*0870*/  LDG.E.CONSTANT R28, [R22.64] ;  /* 0x00000006161c7981 */ /* 0x000ea2000c1e9900 */
[----:B------:R-:W-:-:S05]  /*0880*/  IADD3 R32, P1, R32, R14, RZ ;  /* 0x0000000e20207210 */ /* 0x000fca0007f3e0ff */
[----:B------:R-:W-:Y:S02]  /*0890*/  IMAD.X R33, R29, 0x1, R27, P1 ;  /* 0x000000011d217824 */ /* 0x000fe400008e061b */
[----:B--2---:R-:W-:-:S03]  /*08a0*/  FADD.FTZ R13, R13, R28 ;  /* 0x0000001c0d0d7221 */ /* 0x004fc60000010000 */
[----:B------:R-:W2:Y:S01]  /*08b0*/  LDG.E R28, [R32.64] ;  /* 0x00000006201c7981 */ /* 0x000ea2000c1e1900 */
[----:B------:R-:W-:Y:S01]  /*08c0*/  FADD.FTZ R13, R2, R13 ;  /* 0x0000000d020d7221 */ /* 0x000fe20000010000 */
[----:B------:R-:W-:-:S05]  /*08d0*/  IADD3 R34, P2, R34, R16, RZ ;  /* 0x0000001022227210 */ /* 0x000fca0007f5e0ff */
[----:B------:R-:W-:Y:S02]  /*08e0*/  IMAD.X R35, R35, 0x1, R24, P2 ;  /* 0x0000000123237824 */ /* 0x000fe400010e0618 */
[----:B--2---:R-:W-:Y:S01]  /*08f0*/  FADD.FTZ R13, R13, -R28 ;  /* 0x8000001c0d0d7221 */ /* 0x004fe20000010000 */
[----:B------:R-:W-:-:S04]  /*0900*/  IADD3 R28, P1, R31, R20, RZ ;  /* 0x000000141f1c7210 */ /* 0x000fc80007f3e0ff */
[----:B------:R-:W-:Y:S02]  /*0910*/  IADD3.X R29, R26, R12, RZ, P1, !PT ;  /* 0x0000000c1a1d7210 */ /* 0x000fe40000ffe4ff */
[----:B------:R-:W-:Y:S02]  /*0920*/  IADD3 R36, P1, R22, R18, RZ ;  /* 0x0000001216247210 */ /* 0x000fe40007f3e0ff */
[----:B------:R-:W2:Y:S02]  /*0930*/  LDG.E.CONSTANT R22, [R34.64] ;  /* 0x0000000622167981 */ /* 0x000ea4000c1e9900 */
[----:B------:R-:W-:-:S05]  /*0940*/  IADD3.X R37, R23, R25, RZ, P1, !PT ;  /* 0x0000001917257210 */ /* 0x000fca0000ffe4ff */
[----:B------:R-:W2:Y:S01]  /*0950*/  LDG.E.CONSTANT R23, [R36.64] ;  /* 0x0000000624177981 */ /* 0x000ea2000c1e9900 */
[----:B------:R-:W-:-:S06]  /*0960*/  FMUL.FTZ R13, R13, 1.4426950216293334961 ;  /* 0x3fb8aa3b0d0d7820 */ /* 0x000fcc0000410000 */
[----:B------:R-:W0:Y:S01]  /*0970*/  MUFU.EX2 R13, R13 ;  /* 0x0000000d000d7308 */ /* 0x000e220000000800 */
[----:B------:R-:W-:-:S05]  /*0980*/  IADD3 R32, P1, R32, R14, RZ ;  /* 0x0000000e20207210 */ /* 0x000fca0007f3e0ff */
[----:B------:R-:W-:Y:S02]  /*0990*/  IMAD.X R33, R33, 0x1, R27, P1 ;  /* 0x0000000121217824 */ /* 0x000fe400008e061b */
[----:B0-----:R-:W-:-:S05]  /*09a0*/  FFMA.FTZ R31, -R4, R13, -RZ ;  /* 0x0000000d041f7223 */ /* 0x001fca00000109ff */
[----:B------:R0:W-:Y:S01]  /*09b0*/  RED.E.ADD.F32.FTZ.RN.STRONG.GPU [R28.64], R31 ;  /* 0x0000001f1c00798e */ /* 0x0001e2000c10e786 */
[----:B--2---:R-:W-:-:S03]  /*09c0*/  FADD.FTZ R23, R22, R23 ;  /* 0x0000001716177221 */ /* 0x004fc60000010000 */
[----:B------:R-:W2:Y:S01]  /*09d0*/  LDG.E R22, [R32.64] ;  /* 0x0000000620167981 */ /* 0x000ea2000c1e1900 */
[----:B------:R-:W-:Y:S01]  /*09e0*/  FADD.FTZ R23, R2, R23 ;  /* 0x0000001702177221 */ /* 0x000fe20000010000 */
[----:B------:R-:W-:-:S04]  /*09f0*/  IADD3 R34, P2, R34, R16, RZ ;  /* 0x0000001022227210 */ /* 0x000fc80007f5e0ff */
[----:B------:R-:W-:-:S05]  /*0a00*/  IADD3.X R35, R35, R24, RZ, P2, !PT ;  /* 0x0000001823237210 */ /* 0x000fca00017fe4ff */
[----:B------:R-:W3:Y:S01]  /*0a10*/  LDG.E.CONSTANT R26, [R34.64] ;  /* 0x00000006221a7981 */ /* 0x000ee2000c1e9900 */
[----:B--2---:R-:W-:-:S04]  /*0a20*/  FADD.FTZ R22, R23, -R22 ;  /* 0x8000001617167221 */ /* 0x004fc80000010000 */
[----:B------:R-:W-:Y:S01]  /*0a30*/  FMUL.FTZ R13, R22, 1.4426950216293334961 ;  /* 0x3fb8aa3b160d7820 */ /* 0x000fe20000410000 */
[----:B------:R-:W-:-:S05]  /*0a40*/  IADD3 R22, P1, R28, R20, RZ ;  /* 0x000000141c167210 */ /* 0x000fca0007f3e0ff */
[----:B------:R-:W1:Y:S01]  /*0a50*/  MUFU.EX2 R13, R13 ;  /* 0x0000000d000d7308 */ /* 0x000e620000000800 */
[----:B------:R-:W-:Y:S02]  /*0a60*/  IADD3.X R23, R29, R12, RZ, P1, !PT ;  /* 0x0000000c1d177210 */ /* 0x000fe40000ffe4ff */
[----:B0-----:R-:W-:-:S05]  /*0a70*/  IADD3 R28, P1, R36, R18, RZ ;  /* 0x00000012241c7210 */ /* 0x001fca0007f3e0ff */
[----:B------:R-:W-:Y:S02]  /*0a80*/  IMAD.X R29, R37, 0x1, R25, P1 ;  /* 0x00000001251d7824 */ /* 0x000fe400008e0619 */
[----:B-1----:R-:W-:-:S03]  /*0a90*/  FFMA.FTZ R31, -R4, R13, -RZ ;  /* 0x0000000d041f7223 */ /* 0x002fc600000109ff */
[----:B------:R-:W3:Y:S01]  /*0aa0*/  LDG.E.CONSTANT R13, [R28.64] ;  /* 0x000000061c0d7981 */ /* 0x000ee2000c1e9900 */
[----:B------:R-:W-:-:S03]  /*0ab0*/  IADD3 R36, P1, R32, R14, RZ ;  /* 0x0000000e20247210 */ /* 0x000fc60007f3e0ff */
[----:B------:R0:W-:Y:S02]  /*0ac0*/  RED.E.ADD.F32.FTZ.RN.STRONG.GPU [R22.64], R31 ;  /* 0x0000001f1600798e */ /* 0x0001e4000c10e786 */
[----:B------:R-:W-:Y:S02]  /*0ad0*/  IMAD.X R37, R33, 0x1, R27, P1 ;  /* 0x0000000121257824 */ /* 0x000fe400008e061b */
[----:B---3--:R-:W-:-:S03]  /*0ae0*/  FADD.FTZ R13, R26, R13 ;  /* 0x0000000d1a0d7221 */ /* 0x008fc60000010000 */
[----:B------:R-:W2:Y:S01]  /*0af0*/  LDG.E R26, [R36.64] ;  /* 0x00000006241a7981 */ /* 0x000ea2000c1e1900 */
[----:B------:R-:W-:Y:S01]  /*0b00*/  FADD.FTZ R13, R2, R13 ;  /* 0x0000000d020d7221 */ /* 0x000fe20000010000 */
[----:B0-----:R-:W-:-:S04]  /*0b10*/  IADD3 R22, P1, R22, R20, RZ ;  /* 0x0000001416167210 */ /* 0x001fc80007f3e0ff */
[----:B------:R-:W-:Y:S02]  /*0b20*/  IADD3.X R23, R23, R12, RZ, P1, !PT ;  /* 0x0000000c17177210 */ /* 0x000fe40000ffe4ff */
[----:B------:R-:W-:-:S04]  /*0b30*/  IADD3 R30, P1, R30, 0x4, RZ ;  /* 0x000000041e1e7810 */ /* 0x000fc80007f3e0ff */
[----:B------:R-:W-:Y:S02]  /*0b40*/  IADD3.X R7, RZ, R7, RZ, P1, !PT ;  /* 0x00000007ff077210 */ /* 0x000fe40000ffe4ff */
[----:B------:R-:W-:Y:S02]  /*0b50*/  IADD3 R28, P3, R28, R18, RZ ;  /* 0x000000121c1c7210 */ /* 0x000fe40007f7e0ff */
[----:B------:R-:W-:Y:S02]  /*0b60*/  IADD3 R34, P4, R34, R16, RZ ;  /* 0x0000001022227210 */ /* 0x000fe40007f9e0ff */
[----:B------:R-:W-:Y:S01]  /*0b70*/  IADD3 R31, P5, R22, R20, RZ ;  /* 0x00000014161f7210 */ /* 0x000fe20007fbe0ff */
[----:B--2---:R-:W-:-:S04]  /*0b80*/  FADD.FTZ R13, R13, -R26 ;  /* 0x8000001a0d0d7221 */ /* 0x004fc80000010000 */
[----:B------:R-:W-:Y:S01]  /*0b90*/  FMUL.FTZ R13, R13, 1.4426950216293334961 ;  /* 0x3fb8aa3b0d0d7820 */ /* 0x000fe20000410000 */
[----:B------:R-:W-:-:S05]  /*0ba0*/  IADD3 R26, P2, R30, R10, RZ ;  /* 0x0000000a1e1a7210 */ /* 0x000fca0007f5e0ff */
[----:B------:R-:W0:Y:S01]  /*0bb0*/  MUFU.EX2 R13, R13 ;  /* 0x0000000d000d7308 */ /* 0x000e220000000800 */
[----:B------:R-:W-:Y:S01]  /*0bc0*/  ISETP.NE.U32.AND P1, PT, R26, RZ, PT ;  /* 0x000000ff1a00720c */ /* 0x000fe20003f25070 */
[----:B------:R-:W-:-:S05]  /*0bd0*/  IMAD.X R26, R7, 0x1, R11, P2 ;  /* 0x00000001071a7824 */ /* 0x000fca00010e060b */
[----:B------:R-:W-:Y:S02]  /*0be0*/  ISETP.NE.AND.EX P1, PT, R26, RZ, PT, P1 ;  /* 0x000000ff1a00720c */ /* 0x000fe40003f25310 */
[----:B------:R-:W-:Y:S01]  /*0bf0*/  IADD3 R32, P2, R36, R14, RZ ;  /* 0x0000000e24207210 */ /* 0x000fe20007f5e0ff */
[----:B0-----:R-:W-:Y:S01]  /*0c00*/  FFMA.FTZ R33, -R4, R13, -RZ ;  /* 0x0000000d04217223 */ /* 0x001fe200000109ff */
[----:B------:R-:W-:-:S04]  /*0c10*/  IADD3.X R13, R35, R24, RZ, P4, !PT ;  /* 0x00000018230d7210 */ /* 0x000fc800027fe4ff */
[----:B------:R0:W-:Y:S01]  /*0c20*/  RED.E.ADD.F32.FTZ.RN.STRONG.GPU [R22.64], R33 ;  /* 0x000000211600798e */ /* 0x0001e2000c10e786 */
[----:B------:R-:W-:Y:S02]  /*0c30*/  IADD3.X R26, R23, R12, RZ, P5, !PT ;  /* 0x0000000c171a7210 */ /* 0x000fe40002ffe4ff */
[----:B0-----:R-:W-:Y:S01]  /*0c40*/  IADD3.X R33, R29, R25, RZ, P3, !PT ;  /* 0x000000191d217210 */ /* 0x001fe20001ffe4ff */
[----:B------:R-:W-:Y:S01]  /*0c50*/  IMAD.X R29, R37, 0x1, R27, P2 ;  /* 0x00000001251d7824 */ /* 0x000fe200010e061b */
[----:B------:R-:W-:Y:S05]  /*0c60*/  @P1 BRA `(.L_x_23) ;  /* 0xfffffa8000001947 */ /* 0x000fea000383ffff */
.L_x_22:
[----:B------:R-:W-:Y:S05]  /*0c70*/  BSYNC B0 ;  /* 0x0000000000007941 */ /* 0x000fea0003800000 */
.L_x_21:
[----:B------:R-:W-:Y:S05]  /*0c80*/  @!P0 EXIT ;  /* 0x000000000000894d */ /* 0x000fea0003800000 */
[C---:B------:R-:W-:Y:S01]  /*0c90*/  IMAD R13, R6.reuse, c[0x0][0x208], RZ ;  /* 0x00008200060d7a24 */ /* 0x040fe200078e02ff */
[----:B------:R-:W-:Y:S01]  /*0ca0*/  MOV R20, c[0x0][0x1c8] ;  /* 0x0000720000147a02 */ /* 0x000fe20000000f00 */
[C---:B------:R-:W-:Y:S02]  /*0cb0*/  IMAD R16, R9.reuse, c[0x0][0x1d8], RZ ;  /* 0x0000760009107a24 */ /* 0x040fe400078e02ff */
[----:B------:R-:W-:Y:S02]  /*0cc0*/  IMAD R15, R6, c[0x0][0x1f0], RZ ;  /* 0x00007c00060f7a24 */ /* 0x000fe400078e02ff */
[----:B------:R-:W-:-:S02]  /*0cd0*/  IMAD R6, R9, c[0x0][0x1c0], RZ ;  /* 0x0000700009067a24 */ /* 0x000fc400078e02ff */
[----:B------:R-:W-:-:S04]  /*0ce0*/  IMAD.WIDE.U32 R10, R8, c[0x0][0x208], RZ ;  /* 0x00008200080a7a25 */ /* 0x000fc800078e00ff */
[C---:B------:R-:W-:Y:S02]  /*0cf0*/  IMAD R9, R8.reuse, c[0x0][0x20c], R13 ;  /* 0x0000830008097a24 */ /* 0x040fe400078e020d */
[----:B------:R-:W-:Y:S02]  /*0d00*/  IMAD R23, R3, c[0x0][0x1dc], R16 ;  /* 0x0000770003177a24 */ /* 0x000fe400078e0210 */
[----:B------:R-:W-:Y:S01]  /*0d10*/  IMAD R19, R8, c[0x0][0x1f4], R15 ;  /* 0x00007d0008137a24 */ /* 0x000fe200078e020f */
[----:B------:R-:W-:Y:S01]  /*0d20*/  IADD3 R9, R9, R11, RZ ;  /* 0x0000000b09097210 */ /* 0x000fe20007ffe0ff */
[----:B------:R-:W-:-:S04]  /*0d30*/  IMAD.WIDE.U32 R16, R3, c[0x0][0x1d8], RZ ;  /* 0x0000760003107a25 */ /* 0x000fc800078e00ff */
[----:B------:R-:W-:Y:S01]  /*0d40*/  IMAD.WIDE.U32 R14, R8, c[0x0][0x1f0], RZ ;  /* 0x00007c00080e7a25 */ /* 0x000fe200078e00ff */
[----:B------:R-:W-:-:S03]  /*0d50*/  IADD3 R11, R23, R17, RZ ;  /* 0x00000011170b7210 */ /* 0x000fc60007ffe0ff */
[----:B------:R-:W-:-:S04]  /*0d60*/  IMAD.WIDE.U32 R12, R3, c[0x0][0x1c0], RZ ;  /* 0x00007000030c7a25 */ /* 0x000fc800078e00ff */
[----:B------:R-:W-:Y:S02]  /*0d70*/  IMAD R21, R3, c[0x0][0x1c4], R6 ;  /* 0x0000710003157a24 */ /* 0x000fe400078e0206 */
[----:B------:R-:W-:Y:S02]  /*0d80*/  IMAD.IADD R15, R19, 0x1, R15 ;  /* 0x00000001130f7824 */ /* 0x000fe400078e020f */
[----:B------:R-:W-:Y:S01]  /*0d90*/  IMAD R3, R7, c[0x0][0x200], RZ ;  /* 0x0000800007037a24 */ /* 0x000fe200078e02ff */
[----:B------:R-:W-:Y:S01]  /*0da0*/  IADD3 R13, R21, R13, RZ ;  /* 0x0000000d150d7210 */ /* 0x000fe20007ffe0ff */
[C---:B------:R-:W-:Y:S02]  /*0db0*/  IMAD R17, R7.reuse, c[0x0][0x1e8], RZ ;  /* 0x00007a0007117a24 */ /* 0x040fe400078e02ff */
[C---:B------:R-:W-:Y:S02]  /*0dc0*/  IMAD R19, R7.reuse, c[0x0][0x1b0], RZ ;  /* 0x00006c0007137a24 */ /* 0x040fe400078e02ff */
[----:B------:R-:W-:Y:S01]  /*0dd0*/  IMAD.MOV.U32 R8, RZ, RZ, R10 ;  /* 0x000000ffff087224 */ /* 0x000fe200078e000a */
[----:B------:R-:W-:Y:S01]  /*0de0*/  MOV R10, R16 ;  /* 0x00000010000a7202 */ /* 0x000fe20000000f00 */
[----:B------:R-:W-:-:S02]  /*0df0*/  IMAD R7, R7, c[0x0][0x1c8], RZ ;  /* 0x0000720007077a24 */ /* 0x000fc400078e02ff */
[C---:B------:R-:W-:Y:S02]  /*0e00*/  IMAD R19, R30.reuse, c[0x0][0x1b4], R19 ;  /* 0x00006d001e137a24 */ /* 0x040fe400078e0213 */
[C---:B------:R-:W-:Y:S02]  /*0e10*/  IMAD R21, R30.reuse, c[0x0][0x1cc], R7 ;  /* 0x000073001e157a24 */ /* 0x040fe400078e0207 */
[----:B------:R-:W-:-:S04]  /*0e20*/  IMAD.WIDE.U32 R6, R30, c[0x0][0x1b0], R12 ;  /* 0x00006c001e067a25 */ /* 0x000fc800078e000c */
[C---:B------:R-:W-:Y:S01]  /*0e30*/  IMAD R3, R30.reuse, c[0x0][0x204], R3 ;  /* 0x000081001e037a24 */ /* 0x040fe200078e0203 */
[----:B------:R-:W-:Y:S01]  /*0e40*/  IADD3 R7, R7, R19, RZ ;  /* 0x0000001307077210 */ /* 0x000fe20007ffe0ff */
[C---:B------:R-:W-:Y:S01]  /*0e50*/  IMAD R17, R30.reuse, c[0x0][0x1ec], R17 ;  /* 0x00007b001e117a24 */ /* 0x040fe200078e0211 */
[----:B------:R-:W-:Y:S01]  /*0e60*/  MOV R19, c[0x0][0x200] ;  /* 0x0000800000137a02 */ /* 0x000fe20000000f00 */
[----:B------:R-:W-:-:S04]  /*0e70*/  IMAD.WIDE.U32 R8, R30, c[0x0][0x200], R8 ;  /* 0x000080001e087a25 */ /* 0x000fc800078e0008 */
[----:B------:R-:W-:Y:S01]  /*0e80*/  IMAD.WIDE.U32 R14, R30, c[0x0][0x1e8], R14 ;  /* 0x00007a001e0e7a25 */ /* 0x000fe200078e000e */
[----:B------:R-:W-:-:S03]  /*0e90*/  IADD3 R9, R9, R3, RZ ;  /* 0x0000000309097210 */ /* 0x000fc60007ffe0ff */
[----:B------:R-:W-:-:S04]  /*0ea0*/  IMAD.WIDE.U32 R10, R30, c[0x0][0x1c8], R10 ;  /* 0x000072001e0a7a25 */ /* 0x000fc800078e000a */
[----:B------:R-:W-:Y:S01]  /*0eb0*/  IMAD.IADD R13, R15, 0x1, R17 ;  /* 0x000000010f0d7824 */ /* 0x000fe200078e0211 */
[----:B------:R-:W-:Y:S01]  /*0ec0*/  IADD3 R11, R11, R21, RZ ;  /* 0x000000150b0b7210 */ /* 0x000fe20007ffe0ff */
[----:B------:R-:W-:Y:S02]  /*0ed0*/  IMAD.MOV.U32 R12, RZ, RZ, R14 ;  /* 0x000000ffff0c7224 */ /* 0x000fe400078e000e */
[----:B------:R-:W-:-:S04]  /*0ee0*/  IMAD.WIDE.U32 R6, R0, c[0x0][0x1b8], R6 ;  /* 0x00006e0000067a25 */ /* 0x000fc800078e0006 */
[----:B------:R-:W-:-:S04]  /*0ef0*/  IMAD.WIDE.U32 R12, R0, c[0x0][0x1e0], R12 ;  /* 0x00007800000c7a25 */ /* 0x000fc800078e000c */
[----:B------:R-:W-:Y:S01]  /*0f00*/  IMAD.WIDE.U32 R14, R0, c[0x0][0x1f8], R8 ;  /* 0x00007e00000e7a25 */ /* 0x000fe200078e0008 */
[----:B------:R-:W-:-:S03]  /*0f10*/  LEA R8, P1, R12, c[0x0][0x178], 0x2 ;  /* 0x00005e000c087a11 */ /* 0x000fc600078210ff */
[----:B------:R-:W-:Y:S01]  /*0f20*/  IMAD.WIDE.U32 R16, R0, c[0x0][0x1d0], R10 ;  /* 0x0000740000107a25 */ /* 0x000fe200078e000a */
[----:B------:R-:W-:-:S03]  /*0f30*/  LEA R10, P0, R14, c[0x0][0x180], 0x2 ;  /* 0x000060000e0a7a11 */ /* 0x000fc600078010ff */
[----:B------:R-:W-:Y:S01]  /*0f40*/  IMAD R9, R0, c[0x0][0x1e4], R13 ;  /* 0x0000790000097a24 */ /* 0x000fe200078e020d */
[----:B------:R-:W-:Y:S01]  /*0f50*/  LEA R3, P3, R16, c[0x0][0x188], 0x2 ;  /* 0x0000620010037a11 */ /* 0x000fe200078610ff */
[C---:B------:R-:W-:Y:S02]  /*0f60*/  IMAD R13, R0.reuse, c[0x0][0x1bc], R7 ;  /* 0x00006f00000d7a24 */ /* 0x040fe400078e0207 */
[----:B------:R-:W-:Y:S01]  /*0f70*/  IMAD R11, R0, c[0x0][0x1fc], R15 ;  /* 0x00007f00000b7a24 */ /* 0x000fe200078e020f */
[----:B------:R-:W-:Y:S01]  /*0f80*/  LEA.HI.X R9, R12, c[0x0][0x17c], R9, 0x2, P1 ;  /* 0x00005f000c097a11 */ /* 0x000fe200008f1409 */
[----:B------:R-:W-:Y:S01]  /*0f90*/  IMAD R7, R0, c[0x0][0x1d4], R17 ;  /* 0x0000750000077a24 */ /* 0x000fe200078e0211 */
[----:B------:R-:W-:Y:S01]  /*0fa0*/  LEA R0, P2, R6, c[0x0][0x160], 0x2 ;  /* 0x0000580006007a11 */ /* 0x000fe200078410ff */
[----:B------:R-:W-:Y:S01]  /*0fb0*/  IMAD.MOV.U32 R15, RZ, RZ, c[0x0][0x1e8] ;  /* 0x00007a00ff0f7624 */ /* 0x000fe200078e00ff */
[----:B------:R-:W-:Y:S02]  /*0fc0*/  LEA.HI.X R11, R14, c[0x0][0x184], R11, 0x2, P0 ;  /* 0x000061000e0b7a11 */ /* 0x000fe400000f140b */
[----:B------:R-:W-:Y:S01]  /*0fd0*/  LEA.HI.X R13, R6, c[0x0][0x164], R13, 0x2, P2 ;  /* 0x00005900060d7a11 */ /* 0x000fe200010f140d */
[----:B------:R-:W-:Y:S01]  /*0fe0*/  HFMA2.MMA R6, -RZ, RZ, 0, 1.1920928955078125e-07 ;  /* 0x00000002ff067435 */ /* 0x000fe200000001ff */
[----:B------:R-:W-:-:S02]  /*0ff0*/  IADD3 R17, P0, RZ, -R5, RZ ;  /* 0x80000005ff117210 */ /* 0x000fc40007f1e0ff */
[----:B------:R-:W-:Y:S02]  /*1000*/  MOV R5, c[0x0][0x1b0] ;  /* 0x00006c0000057a02 */ /* 0x000fe40000000f00 */
[----:B------:R-:W-:Y:S01]  /*1010*/  LEA.HI.X R12, R16, c[0x0][0x18c], R7, 0x2, P3 ;  /* 0x00006300100c7a11 */ /* 0x000fe200018f1407 */
[----:B------:R-:W-:-:S04]  /*1020*/  IMAD.X R25, RZ, RZ, -0x1, P0 ;  /* 0xffffffffff197424 */ /* 0x000fc800000e06ff */
[-C--:B------:R-:W-:Y:S02]  /*1030*/  SHF.L.U64.HI R18, R19, R6.reuse, c[0x0][0x204] ;  /* 0x0000810013127619 */ /* 0x080fe40000010206 */
[-C--:B------:R-:W-:Y:S02]  /*1040*/  SHF.L.U64.HI R16, R15, R6.reuse, c[0x0][0x1ec] ;  /* 0x00007b000f107619 */ /* 0x080fe40000010206 */
[-C--:B------:R-:W-:Y:S02]  /*1050*/  SHF.L.U64.HI R14, R5, R6.reuse, c[0x0][0x1b4] ;  /* 0x00006d00050e7619 */ /* 0x080fe40000010206 */
[----:B------:R-:W-:Y:S02]  /*1060*/  SHF.L.U64.HI R27, R20, R6, c[0x0][0x1cc] ;  /* 0x00007300141b7619 */ /* 0x000fe40000010206 */
.L_x_24:
[----:B0-----:R-:W-:Y:S01]  /*1070*/  MOV R6, R10 ;  /* 0x0000000a00067202 */ /* 0x001fe20000000f00 */
[----:B------:R0:W2:Y:S01]  /*1080*/  LDG.E.CONSTANT R22, [R8.64] ;  /* 0x0000000608167981 */ /* 0x0000a2000c1e9900 */
[----:B------:R-:W-:-:S05]  /*1090*/  MOV R7, R11 ;  /* 0x0000000b00077202 */ /* 0x000fca0000000f00 */
[----:B------:R1:W2:Y:S02]  /*10a0*/  LDG.E.CONSTANT R21, [R6.64] ;  /* 0x0000000606157981 */ /* 0x0002a4000c1e9900 */
[----:B-1----:R-:W-:Y:S01]  /*10b0*/  IMAD.MOV.U32 R6, RZ, RZ, R3 ;  /* 0x000000ffff067224 */ /* 0x002fe200078e0003 */
[----:B------:R-:W-:-:S05]  /*10c0*/  MOV R7, R12 ;  /* 0x0000000c00077202 */ /* 0x000fca0000000f00 */
[----:B------:R1:W3:Y:S01]  /*10d0*/  LDG.E R24, [R6.64] ;  /* 0x0000000606187981 */ /* 0x0002e2000c1e1900 */
[----:B------:R-:W-:-:S04]  /*10e0*/  IADD3 R17, P0, R17, 0x1, RZ ;  /* 0x0000000111117810 */ /* 0x000fc80007f1e0ff */
[----:B------:R-:W-:Y:S02]  /*10f0*/  IADD3.X R25, RZ, R25, RZ, P0, !PT ;  /* 0x00000019ff197210 */ /* 0x000fe400007fe4ff */
[----:B------:R-:W-:-:S04]  /*1100*/  ISETP.NE.U32.AND P0, PT, R17, RZ, PT ;  /* 0x000000ff1100720c */ /* 0x000fc80003f05070 */
[----:B------:R-:W-:Y:S01]  /*1110*/  ISETP.NE.AND.EX P0, PT, R25, RZ, PT, P0 ;  /* 0x000000ff1900720c */ /* 0x000fe20003f05300 */
[----:B-1----:R-:W-:Y:S01]  /*1120*/  IMAD.MOV.U32 R7, RZ, RZ, R13 ;  /* 0x000000ffff077224 */ /* 0x002fe200078e000d */
[----:B------:R-:W-:Y:S01]  /*1130*/  MOV R6, R0 ;  /* 0x0000000000067202 */ /* 0x000fe20000000f00 */
[----:B------:R-:W-:Y:S01]  /*1140*/  YIELD ;  /* 0x0000000000007946 */ /* 0x000fe20003800000 */
[----:B0-----:R-:W-:Y:S02]  /*1150*/  LEA R8, P2, R15, R8, 0x2 ;  /* 0x000000080f087211 */ /* 0x001fe400078410ff */
[----:B------:R-:W-:Y:S02]  /*1160*/  LEA R10, P1, R19, R10, 0x2 ;  /* 0x0000000a130a7211 */ /* 0x000fe400078210ff */
[----:B------:R-:W-:Y:S02]  /*1170*/  LEA R0, P3, R5, R0, 0x2 ;  /* 0x0000000005007211 */ /* 0x000fe400078610ff */
[----:B------:R-:W-:Y:S01]  /*1180*/  LEA R3, P4, R20, R3, 0x2 ;  /* 0x0000000314037211 */ /* 0x000fe200078810ff */
[----:B------:R-:W-:Y:S01]  /*1190*/  IMAD.X R9, R9, 0x1, R16, P2 ;  /* 0x0000000109097824 */ /* 0x000fe200010e0610 */
[----:B------:R-:W-:-:S02]  /*11a0*/  IADD3.X R11, R11, R18, RZ, P1, !PT ;  /* 0x000000120b0b7210 */ /* 0x000fc40000ffe4ff */
[----:B------:R-:W-:Y:S02]  /*11b0*/  IADD3.X R13, R13, R14, RZ, P3, !PT ;  /* 0x0000000e0d0d7210 */ /* 0x000fe40001ffe4ff */
[----:B------:R-:W-:Y:S01]  /*11c0*/  IADD3.X R12, R12, R27, RZ, P4, !PT ;  /* 0x0000001b0c0c7210 */ /* 0x000fe200027fe4ff */
[----:B--2---:R-:W-:-:S04]  /*11d0*/  FADD.FTZ R21, R21, R22 ;  /* 0x0000001615157221 */ /* 0x004fc80000010000 */
[----:B------:R-:W-:-:S04]  /*11e0*/  FADD.FTZ R21, R2, R21 ;  /* 0x0000001502157221 */ /* 0x000fc80000010000 */
[----:B---3--:R-:W-:-:S04]  /*11f0*/  FADD.FTZ R21, R21, -R24 ;  /* 0x8000001815157221 */ /* 0x008fc80000010000 */
[----:B------:R-:W-:-:S06]  /*1200*/  FMUL.FTZ R21, R21, 1.4426950216293334961 ;  /* 0x3fb8aa3b15157820 */ /* 0x000fcc0000410000 */
[----:B------:R-:W0:Y:S02]  /*1210*/  MUFU.EX2 R21, R21 ;  /* 0x0000001500157308 */ /* 0x000e240000000800 */
[----:B0----5:R-:W-:-:S05]  /*1220*/  FFMA.FTZ R23, -R4, R21, -RZ ;  /* 0x0000001504177223 */ /* 0x021fca00000109ff */
[----:B------:R0:W-:Y:S01]  /*1230*/  RED.E.ADD.F32.FTZ.RN.STRONG.GPU [R6.64], R23 ;  /* 0x000000170600798e */ /* 0x0001e2000c10e786 */
[----:B------:R-:W-:Y:S05]  /*1240*/  @P0 BRA `(.L_x_24) ;  /* 0xfffffe2000000947 */ /* 0x000fea000383ffff */
[----:B------:R-:W-:Y:S05]  /*1250*/  EXIT ;  /* 0x000000000000794d */ /* 0x000fea0003800000 */
.L_x_25:
        /* <DEDUP_REMOVED lines=10> */
.L_x_473:


//--------------------- .text._ZN2at6native43_GLOBAL__N__c95f0927_10_LossCTC_cu_88d8892b37ctc_loss_backward_log_beta_gpu_kernelIfiEEvPT_PKS3_PKllPKT0_S8_lllllllS8_lll --------------------------
	.section	.text._ZN2at6native43_GLOBAL__N__c95f0927_10_LossCTC_cu_88d8892b37ctc_loss_backward_log_beta_gpu_kernelIfiEEvPT_PKS3_PKllPKT0_S8_lllllllS8_lll,"ax",@progbits
	.sectioninfo	@"SHI_REGISTERS=63"
	.align	128
.text._ZN2at6native43_GLOBAL__N__c95f0927_10_LossCTC_cu_88d8892b37ctc_loss_backward_log_beta_gpu_kernelIfiEEvPT_PKS3_PKllPKT0_S8_lllllllS8_lll:
        .type           _ZN2at6native43_GLOBAL__N__c95f0927_10_LossCTC_cu_88d8892b37ctc_loss_backward_log_beta_gpu_kernelIfiEEvPT_PKS3_PKllPKT0_S8_lllllllS8_lll,@function
        .size           _ZN2at6native43_GLOBAL__N__c95f0927_10_LossCTC_cu_88d8892b37ctc_loss_backward_log_beta_gpu_kernelIfiEEvPT_PKS3_PKllPKT0_S8_lllllllS8_lll,(.L_x_474 - _ZN2at6native43_GLOBAL__N__c95f0927_10_LossCTC_cu_88d8892b37ctc_loss_backward_log_beta_gpu_kernelIfiEEvPT_PKS3_PKllPKT0_S8_lllllllS8_lll)
        .other          _ZN2at6native43_GLOBAL__N__c95f0927_10_LossCTC_cu_88d8892b37ctc_loss_backward_log_beta_gpu_kernelIfiEEvPT_PKS3_PKllPKT0_S8_lllllllS8_lll,@"STO_CUDA_ENTRY STV_DEFAULT"
_ZN2at6native43_GLOBAL__N__c95f0927_10_LossCTC_cu_88d8892b37ctc_loss_backward_log_beta_gpu_kernelIfiEEvPT_PKS3_PKllPKT0_S8_lllllllS8_lll:
[----:B------:R-:W-:Y:S02]  /*0000*/  IMAD.MOV.U32 R1, RZ, RZ, c[0x0][0x28] ;  /* 0x00000a00ff017624 */ /* 0x000fe400078e00ff */
[----:B------:R-:W0:Y:S04]  /*0010*/  S2R R0, SR_CTAID.Y ;  /* 0x0000000000007919 */ /* 0x000e280000002600 */
[----:B------:R-:W0:Y:S02]  /*0020*/  S2R R3, SR_TID.Y ;  /* 0x0000000000037919 */ /* 0x000e240000002200 */
[----:B0-----:R-:W-:-:S05]  /*0030*/  IMAD R0, R0, c[0x0][0x4], R3 ;  /* 0x0000010000007a24 */ /* 0x001fca00078e0203 */
[----:B------:R-:W-:-:S04]  /*0040*/  ISETP.GE.U32.AND P0, PT, R0, c[0x0][0x1d8], PT ;  /* 0x0000760000007a0c */ /* 0x000fc80003f06070 */
[----:B------:R-:W-:-:S13]  /*0050*/  ISETP.GE.AND.EX P0, PT, RZ, c[0x0][0x1dc], PT, P0 ;  /* 0x00007700ff007a0c */ /* 0x000fda0003f06300 */
[----:B------:R-:W-:Y:S05]  /*0060*/  @P0 EXIT ;  /* 0x000000000000094d */ /* 0x000fea0003800000 */
[----:B------:R-:W-:Y:S01]  /*0070*/  IMAD.SHL.U32 R28, R0, 0x8, RZ ;  /* 0x00000008001c7824 */ /* 0x000fe200078e00ff */
[----:B------:R-:W-:Y:S01]  /*0080*/  SHF.R.U32.HI R2, RZ, 0x1d, R0 ;  /* 0x0000001dff027819 */ /* 0x000fe20000011600 */
[----:B------:R-:W-:-:S03]  /*0090*/  ULDC.64 UR6, c[0x0][0x118] ;  /* 0x0000460000067ab9 */ /* 0x000fc60000000a00 */
[----:B------:R-:W-:-:S04]  /*00a0*/  IADD3 R24, P0, R28, c[0x0][0x170], RZ ;  /* 0x00005c001c187a10 */ /* 0x000fc80007f1e0ff */
[----:B------:R-:W-:-:S06]  /*00b0*/  IADD3.X R25, R2, c[0x0][0x174], RZ, P0, !PT ;  /* 0x00005d0002197a10 */ /* 0x000fcc00007fe4ff */
[----:B------:R-:W2:Y:S01]  /*00c0*/  LDG.E.64.CONSTANT R24, [R24.64] ;  /* 0x0000000618187981 */ /* 0x000ea2000c1e9b00 */
[C---:B------:R-:W-:Y:S02]  /*00d0*/  IADD3 R26, P1, R28.reuse, c[0x0][0x188], RZ ;  /* 0x000062001c1a7a10 */ /* 0x040fe40007f3e0ff */
[----:B------:R-:W-:Y:S02]  /*00e0*/  IADD3 R28, P2, R28, c[0x0][0x1c8], RZ ;  /* 0x000072001c1c7a10 */ /* 0x000fe40007f5e0ff */
[C---:B------:R-:W-:Y:S02]  /*00f0*/  IADD3.X R27, R2.reuse, c[0x0][0x18c], RZ, P1, !PT ;  /* 0x00006300021b7a10 */ /* 0x040fe40000ffe4ff */
[----:B------:R-:W-:Y:S02]  /*0100*/  IADD3.X R29, R2, c[0x0][0x1cc], RZ, P2, !PT ;  /* 0x00007300021d7a10 */ /* 0x000fe400017fe4ff */
[----:B--2---:R-:W-:-:S04]  /*0110*/  ISETP.NE.U32.AND P0, PT, R24, RZ, PT ;  /* 0x000000ff1800720c */ /* 0x004fc80003f05070 */
[----:B------:R-:W-:-:S13]  /*0120*/  ISETP.NE.AND.EX P0, PT, R25, RZ, PT, P0 ;  /* 0x000000ff1900720c */ /* 0x000fda0003f05300 */
[----:B------:R-:W-:Y:S05]  /*0130*/  @!P0 EXIT ;  /* 0x000000000000894d */ /* 0x000fea0003800000 */
[----:B------:R-:W5:Y:S04]  /*0140*/  LDG.E.64.CONSTANT R26, [R26.64] ;  /* 0x000000061a1a7981 */ /* 0x000f68000c1e9b00 */
[----:B------:R-:W5:Y:S01]  /*0150*/  LDG.E.64.CONSTANT R28, [R28.64] ;  /* 0x000000061c1c7981 */ /* 0x000f62000c1e9b00 */
[----:B------:R-:W-:Y:S02]  /*0160*/  IMAD.MOV.U32 R3, RZ, RZ, c[0x0][0x190] ;  /* 0x00006400ff037624 */ /* 0x000fe400078e00ff */
[----:B------:R-:W-:Y:S02]  /*0170*/  IMAD.MOV.U32 R2, RZ, RZ, 0x1 ;  /* 0x00000001ff027424 */ /* 0x000fe400078e00ff */
[----:B------:R-:W-:-:S03]  /*0180*/  IMAD.WIDE.U32 R30, R0, c[0x0][0x1a0], RZ ;  /* 0x00006800001e7a25 */ /* 0x000fc600078e00ff */
[C---:B------:R-:W-:Y:S01]  /*0190*/  SHF.L.U64.HI R2, R3.reuse, R2, c[0x0][0x194] ;  /* 0x0000650003027619 */ /* 0x040fe20000010202 */
[----:B------:R-:W-:Y:S02]  /*01a0*/  IMAD.SHL.U32 R3, R3, 0x2, RZ ;  /* 0x0000000203037824 */ /* 0x000fe400078e00ff */
[----:B------:R-:W-:Y:S01]  /*01b0*/  IMAD R5, R0, c[0x0][0x1a4], R31 ;  /* 0x0000690000057a24 */ /* 0x000fe200078e021f */
[----:B------:R-:W-:-:S13]  /*01c0*/  ISETP.NE.U32.AND P0, PT, R2, RZ, PT ;  /* 0x000000ff0200720c */ /* 0x000fda0003f05070 */
[----:B------:R-:W-:Y:S05]  /*01d0*/  @!P0 BRA `(.L_x_26) ;  /* 0x0000005000008947 */ /* 0x000fea0003800000 */
[----:B------:R-:W-:Y:S02]  /*01e0*/  MOV R4, 0x200 ;  /* 0x0000020000047802 */ /* 0x000fe40000000f00 */
[----:B-----5:R-:W-:Y:S05]  /*01f0*/  CALL.REL.NOINC `($__internal_0_$__cuda_sm20_rem_s64) ;  /* 0x00001fe000007944 */ /* 0x020fea0003c00000 */
[----:B------:R-:W-:Y:S02]  /*0200*/  IMAD.MOV.U32 R6, RZ, RZ, R8 ;  /* 0x000000ffff067224 */ /* 0x000fe400078e0008 */
[----:B------:R-:W-:Y:S01]  /*0210*/  IMAD.MOV.U32 R7, RZ, RZ, R9 ;  /* 0x000000ffff077224 */ /* 0x000fe200078e0009 */
[----:B------:R-:W-:Y:S05]  /*0220*/  BRA `(.L_x_27) ;  /* 0x0000013000007947 */ /* 0x000fea0003800000 */
.L_x_26:
[----:B------:R-:W0:Y:S01]  /*0230*/  I2F.U32.RP R4, c[0x0][0x0] ;  /* 0x0000000000047b06 */ /* 0x000e220000209000 */
[----:B------:R-:W-:-:S07]  /*0240*/  ISETP.NE.U32.AND P1, PT, RZ, c[0x0][0x0], PT ;  /* 0x00000000ff007a0c */ /* 0x000fce0003f25070 */
[----:B0-----:R-:W0:Y:S02]  /*0250*/  MUFU.RCP R4, R4 ;  /* 0x0000000400047308 */ /* 0x001e240000001000 */
[----:B0-----:R-:W-:-:S06]  /*0260*/  IADD3 R6, R4, 0xffffffe, RZ ;  /* 0x0ffffffe04067810 */ /* 0x001fcc0007ffe0ff */
[----:B------:R0:W1:Y:S02]  /*0270*/  F2I.FTZ.U32.TRUNC.NTZ R7, R6 ;  /* 0x0000000600077305 */ /* 0x000064000021f000 */
[----:B0-----:R-:W-:Y:S02]  /*0280*/  IMAD.MOV.U32 R6, RZ, RZ, RZ ;  /* 0x000000ffff067224 */ /* 0x001fe400078e00ff */
[----:B-1----:R-:W-:-:S04]  /*0290*/  IMAD.MOV R9, RZ, RZ, -R7 ;  /* 0x000000ffff097224 */ /* 0x002fc800078e0a07 */
[----:B------:R-:W-:-:S04]  /*02a0*/  IMAD R9, R9, c[0x0][0x0], RZ ;  /* 0x0000000009097a24 */ /* 0x000fc800078e02ff */
[----:B------:R-:W-:-:S04]  /*02b0*/  IMAD.HI.U32 R8, R7, R9, R6 ;  /* 0x0000000907087227 */ /* 0x000fc800078e0006 */
[----:B------:R-:W-:Y:S02]  /*02c0*/  IMAD.MOV.U32 R7, RZ, RZ, RZ ;  /* 0x000000ffff077224 */ /* 0x000fe400078e00ff */
[----:B------:R-:W-:-:S04]  /*02d0*/  IMAD.HI.U32 R8, R8, R3, RZ ;  /* 0x0000000308087227 */ /* 0x000fc800078e00ff */
[----:B------:R-:W-:-:S04]  /*02e0*/  IMAD.MOV R8, RZ, RZ, -R8 ;  /* 0x000000ffff087224 */ /* 0x000fc800078e0a08 */
[----:B------:R-:W-:-:S05]  /*02f0*/  IMAD R8, R8, c[0x0][0x0], R3 ;  /* 0x0000000008087a24 */ /* 0x000fca00078e0203 */
[----:B------:R-:W-:-:S13]  /*0300*/  ISETP.GE.U32.AND P0, PT, R8, c[0x0][0x0], PT ;  /* 0x0000000008007a0c */ /* 0x000fda0003f06070 */
[----:B------:R-:W-:-:S04]  /*0310*/  @P0 IADD3 R8, R8, -c[0x0][0x0], RZ ;  /* 0x8000000008080a10 */ /* 0x000fc80007ffe0ff */
[----:B------:R-:W-:-:S13]  /*0320*/  ISETP.GE.U32.AND P0, PT, R8, c[0x0][0x0], PT ;  /* 0x0000000008007a0c */ /* 0x000fda0003f06070 */
[----:B------:R-:W-:Y:S02]  /*0330*/  @P0 IADD3 R8, R8, -c[0x0][0x0], RZ ;  /* 0x8000000008080a10 */ /* 0x000fe40007ffe0ff */
[----:B------:R-:W-:-:S05]  /*0340*/  @!P1 LOP3.LUT R8, RZ, c[0x0][0x0], RZ, 0x33, !PT ;  /* 0x00000000ff089a12 */ /* 0x000fca00078e33ff */
[----:B------:R-:W-:-:S05]  /*0350*/  IMAD.MOV.U32 R6, RZ, RZ, R8 ;  /* 0x000000ffff067224 */ /* 0x000fca00078e0008 */
.L_x_27:
[----:B------:R-:W-:-:S05]  /*0360*/  IADD3 R9, P0, -R6, R3, RZ ;  /* 0x0000000306097210 */ /* 0x000fca0007f1e1ff */
[----:B------:R-:W-:-:S05]  /*0370*/  IMAD.X R18, R2, 0x1, ~R7, P0 ;  /* 0x0000000102127824 */ /* 0x000fca00000e0e07 */
[----:B------:R-:W-:-:S13]  /*0380*/  ISETP.GE.AND P0, PT, R18, RZ, PT ;  /* 0x000000ff1200720c */ /* 0x000fda0003f06270 */
[----:B------:R-:W-:Y:S05]  /*0390*/  @!P0 EXIT ;  /* 0x000000000000894d */ /* 0x000fea0003800000 */
[C---:B-----5:R-:W-:Y:S01]  /*03a0*/  IMAD.SHL.U32 R4, R26.reuse, 0x2, RZ ;  /* 0x000000021a047824 */ /* 0x060fe200078e00ff */
[----:B------:R-:W-:Y:S01]  /*03b0*/  SHF.L.U64.HI R6, R26, 0x1, R27 ;  /* 0x000000011a067819 */ /* 0x000fe2000001021b */
[----:B------:R-:W0:Y:S03]  /*03c0*/  S2R R11, SR_TID.X ;  /* 0x00000000000b7919 */ /* 0x000e260000002100 */
[----:B------:R-:W-:-:S04]  /*03d0*/  IADD3 R15, P0, R4, -0x1, RZ ;  /* 0xffffffff040f7810 */ /* 0x000fc80007f1e0ff */
[----:B------:R-:W-:-:S04]  /*03e0*/  IADD3.X R14, R6, -0x1, RZ, P0, !PT ;  /* 0xffffffff060e7810 */ /* 0x000fc800007fe4ff */
[----:B------:R-:W-:-:S05]  /*03f0*/  LEA.HI R7, P0, R14, R15, RZ, 0x1 ;  /* 0x0000000f0e077211 */ /* 0x000fca00078108ff */
[----:B------:R-:W-:-:S05]  /*0400*/  IMAD.X R10, RZ, RZ, R14, P0 ;  /* 0x000000ffff0a7224 */ /* 0x000fca00000e060e */
[--C-:B------:R-:W-:Y:S02]  /*0410*/  SHF.R.U32.HI R8, RZ, 0x1, R10.reuse ;  /* 0x00000001ff087819 */ /* 0x100fe4000001160a */
[----:B------:R-:W-:-:S03]  /*0420*/  SHF.R.U64 R7, R7, 0x1, R10 ;  /* 0x0000000107077819 */ /* 0x000fc6000000120a */
[----:B------:R-:W-:Y:S02]  /*0430*/  IMAD R8, R8, c[0x0][0x1d0], RZ ;  /* 0x0000740008087a24 */ /* 0x000fe400078e02ff */
[----:B------:R-:W-:-:S04]  /*0440*/  IMAD.WIDE.U32 R16, R7, c[0x0][0x1d0], R28 ;  /* 0x0000740007107a25 */ /* 0x000fc800078e001c */
[----:B------:R-:W-:Y:S01]  /*0450*/  IMAD R13, R7, c[0x0][0x1d4], R8 ;  /* 0x00007500070d7a24 */ /* 0x000fe200078e0208 */
[----:B------:R-:W-:Y:S01]  /*0460*/  LEA R12, P1, R16, c[0x0][0x180], 0x2 ;  /* 0x00006000100c7a11 */ /* 0x000fe200078210ff */
[----:B------:R-:W-:Y:S01]  /*0470*/  IMAD.MOV.U32 R8, RZ, RZ, R9 ;  /* 0x000000ffff087224 */ /* 0x000fe200078e0009 */
[----:B------:R-:W-:Y:S01]  /*0480*/  IADD3 R7, P0, R24, -0x1, RZ ;  /* 0xffffffff18077810 */ /* 0x000fe20007f1e0ff */
[----:B------:R-:W-:Y:S02]  /*0490*/  IMAD.IADD R13, R17, 0x1, R13 ;  /* 0x00000001110d7824 */ /* 0x000fe400078e020d */
[----:B------:R-:W-:Y:S01]  /*04a0*/  IMAD.MOV.U32 R9, RZ, RZ, R18 ;  /* 0x000000ffff097224 */ /* 0x000fe200078e0012 */
[----:B------:R-:W-:Y:S02]  /*04b0*/  IADD3.X R10, R25, -0x1, RZ, P0, !PT ;  /* 0xffffffff190a7810 */ /* 0x000fe400007fe4ff */
[----:B------:R-:W-:Y:S01]  /*04c0*/  LEA.HI.X R13, R16, c[0x0][0x184], R13, 0x2, P1 ;  /* 0x00006100100d7a11 */ /* 0x000fe200008f140d */
[----:B------:R-:W-:-:S02]  /*04d0*/  IMAD.MOV.U32 R16, RZ, RZ, R8 ;  /* 0x000000ffff107224 */ /* 0x000fc400078e0008 */
[----:B0-----:R-:W-:-:S03]  /*04e0*/  IMAD.MOV.U32 R17, RZ, RZ, R9 ;  /* 0x000000ffff117224 */ /* 0x001fc600078e0009 */
.L_x_33:
[----:B------:R-:W-:Y:S01]  /*04f0*/  IADD3 R18, P0, R11, R16, RZ ;  /* 0x000000100b127210 */ /* 0x000fe20007f1e0ff */
[----:B------:R-:W-:Y:S01]  /*0500*/  BSSY B0, `(.L_x_28) ;  /* 0x000002c000007945 */ /* 0x000fe20003800000 */
[----:B------:R-:W-:Y:S02]  /*0510*/  IADD3 R16, P2, R16, -c[0x0][0x0], RZ ;  /* 0x8000000010107a10 */ /* 0x000fe40007f5e0ff */
[----:B------:R-:W-:Y:S01]  /*0520*/  ISETP.NE.U32.AND P1, PT, R18, R4, PT ;  /* 0x000000041200720c */ /* 0x000fe20003f25070 */
[----:B------:R-:W-:Y:S01]  /*0530*/  IMAD.X R19, RZ, RZ, R17, P0 ;  /* 0x000000ffff137224 */ /* 0x000fe200000e0611 */
[----:B------:R-:W-:Y:S02]  /*0540*/  ISETP.GT.U32.AND P0, PT, R16, -0x1, PT ;  /* 0xffffffff1000780c */ /* 0x000fe40003f04070 */
[----:B------:R-:W-:Y:S02]  /*0550*/  IADD3.X R17, R17, -0x1, RZ, P2, !PT ;  /* 0xffffffff11117810 */ /* 0x000fe400017fe4ff */
[----:B------:R-:W-:-:S02]  /*0560*/  ISETP.NE.AND.EX P1, PT, R19, R6, PT, P1 ;  /* 0x000000061300720c */ /* 0x000fc40003f25310 */
[----:B------:R-:W-:-:S11]  /*0570*/  ISETP.GT.AND.EX P0, PT, R17, -0x1, PT, P0 ;  /* 0xffffffff1100780c */ /* 0x000fd60003f04300 */
[----:B0----5:R-:W-:Y:S05]  /*0580*/  @!P1 BRA `(.L_x_29) ;  /* 0x0000014000009947 */ /* 0x021fea0003800000 */
[----:B------:R-:W-:Y:S01]  /*0590*/  ISETP.NE.U32.AND P1, PT, R18, R15, PT ;  /* 0x0000000f1200720c */ /* 0x000fe20003f25070 */
[----:B------:R-:W-:-:S03]  /*05a0*/  IMAD.MOV.U32 R23, RZ, RZ, -0x800000 ;  /* 0xff800000ff177424 */ /* 0x000fc600078e00ff */
[----:B------:R-:W-:-:S13]  /*05b0*/  ISETP.NE.AND.EX P1, PT, R19, R14, PT, P1 ;  /* 0x0000000e1300720c */ /* 0x000fda0003f25310 */
[----:B------:R-:W-:Y:S05]  /*05c0*/  @P1 BRA `(.L_x_30) ;  /* 0x000001f000001947 */ /* 0x000fea0003800000 */
[----:B------:R-:W2:Y:S01]  /*05d0*/  LDG.E.CONSTANT R23, [R12.64] ;  /* 0x000000060c177981 */ /* 0x000ea2000c1e9900 */
[----:B------:R-:W-:Y:S02]  /*05e0*/  IMAD R22, R10, c[0x0][0x198], RZ ;  /* 0x000066000a167a24 */ /* 0x000fe400078e02ff */
[----:B------:R-:W-:Y:S02]  /*05f0*/  IMAD.MOV.U32 R20, RZ, RZ, R30 ;  /* 0x000000ffff147224 */ /* 0x000fe400078e001e */
[----:B------:R-:W-:Y:S02]  /*0600*/  IMAD.MOV.U32 R21, RZ, RZ, R5 ;  /* 0x000000ffff157224 */ /* 0x000fe400078e0005 */
[C---:B------:R-:W-:Y:S02]  /*0610*/  IMAD R33, R7.reuse, c[0x0][0x19c], R22 ;  /* 0x0000670007217a24 */ /* 0x040fe400078e0216 */
[----:B------:R-:W-:-:S04]  /*0620*/  IMAD.WIDE.U32 R20, R7, c[0x0][0x198], R20 ;  /* 0x0000660007147a25 */ /* 0x000fc800078e0014 */
[----:B------:R-:W-:Y:S01]  /*0630*/  IMAD.IADD R21, R21, 0x1, R33 ;  /* 0x0000000115157824 */ /* 0x000fe200078e0221 */
[----:B--2---:R-:W-:-:S03]  /*0640*/  SHF.R.S32.HI R22, RZ, 0x1f, R23 ;  /* 0x0000001fff167819 */ /* 0x004fc60000011417 */
[----:B------:R-:W-:-:S04]  /*0650*/  IMAD.WIDE.U32 R20, R23, c[0x0][0x1a8], R20 ;  /* 0x00006a0017147a25 */ /* 0x000fc800078e0014 */
[----:B------:R-:W-:-:S04]  /*0660*/  IMAD R22, R22, c[0x0][0x1a8], RZ ;  /* 0x00006a0016167a24 */ /* 0x000fc800078e02ff */
[----:B------:R-:W-:Y:S01]  /*0670*/  IMAD R23, R23, c[0x0][0x1ac], R22 ;  /* 0x00006b0017177a24 */ /* 0x000fe200078e0216 */
[----:B------:R-:W-:-:S03]  /*0680*/  LEA R22, P1, R20, c[0x0][0x168], 0x2 ;  /* 0x00005a0014167a11 */ /* 0x000fc600078210ff */
[----:B------:R-:W-:-:S05]  /*0690*/  IMAD.IADD R21, R21, 0x1, R23 ;  /* 0x0000000115157824 */ /* 0x000fca00078e0217 */
[----:B------:R-:W-:-:S06]  /*06a0*/  LEA.HI.X R23, R20, c[0x0][0x16c], R21, 0x2, P1 ;  /* 0x00005b0014177a11 */ /* 0x000fcc00008f1415 */
[----:B------:R0:W5:Y:S01]  /*06b0*/  LDG.E.CONSTANT R23, [R22.64] ;  /* 0x0000000616177981 */ /* 0x000162000c1e9900 */
[----:B------:R-:W-:Y:S05]  /*06c0*/  BRA `(.L_x_30) ;  /* 0x000000f000007947 */ /* 0x000fea0003800000 */
.L_x_29:
[----:B------:R-:W-:Y:S02]  /*06d0*/  IMAD.MOV.U32 R23, RZ, RZ, c[0x0][0x1a8] ;  /* 0x00006a00ff177624 */ /* 0x000fe400078e00ff */
[----:B------:R-:W-:Y:S02]  /*06e0*/  IMAD.MOV.U32 R20, RZ, RZ, R30 ;  /* 0x000000ffff147224 */ /* 0x000fe400078e001e */
[----:B------:R-:W-:Y:S02]  /*06f0*/  IMAD.MOV.U32 R21, RZ, RZ, R5 ;  /* 0x000000ffff157224 */ /* 0x000fe400078e0005 */
[----:B------:R-:W-:Y:S02]  /*0700*/  IMAD.MOV.U32 R33, RZ, RZ, c[0x0][0x1e0] ;  /* 0x00007800ff217624 */ /* 0x000fe400078e00ff */
[C---:B------:R-:W-:Y:S02]  /*0710*/  IMAD R22, R23.reuse, c[0x0][0x1e4], RZ ;  /* 0x0000790017167a24 */ /* 0x040fe400078e02ff */
[----:B------:R-:W-:-:S04]  /*0720*/  IMAD.WIDE.U32 R20, R23, c[0x0][0x1e0], R20 ;  /* 0x0000780017147a25 */ /* 0x000fc800078e0014 */
[----:B------:R-:W-:Y:S02]  /*0730*/  IMAD R23, R33, c[0x0][0x1ac], R22 ;  /* 0x00006b0021177a24 */ /* 0x000fe400078e0216 */
[----:B------:R-:W-:Y:S02]  /*0740*/  IMAD R22, R10, c[0x0][0x198], RZ ;  /* 0x000066000a167a24 */ /* 0x000fe400078e02ff */
[----:B------:R-:W-:Y:S02]  /*0750*/  IMAD.IADD R21, R21, 0x1, R23 ;  /* 0x0000000115157824 */ /* 0x000fe400078e0217 */
[C---:B------:R-:W-:Y:S02]  /*0760*/  IMAD R23, R7.reuse, c[0x0][0x19c], R22 ;  /* 0x0000670007177a24 */ /* 0x040fe400078e0216 */
[----:B------:R-:W-:-:S04]  /*0770*/  IMAD.WIDE.U32 R20, R7, c[0x0][0x198], R20 ;  /* 0x0000660007147a25 */ /* 0x000fc800078e0014 */
[----:B------:R-:W-:Y:S01]  /*0780*/  IMAD.IADD R21, R23, 0x1, R21 ;  /* 0x0000000117157824 */ /* 0x000fe200078e0215 */
[----:B------:R-:W-:-:S04]  /*0790*/  LEA R22, P1, R20, c[0x0][0x168], 0x2 ;  /* 0x00005a0014167a11 */ /* 0x000fc800078210ff */
[----:B------:R-:W-:-:S06]  /*07a0*/  LEA.HI.X R23, R20, c[0x0][0x16c], R21, 0x2, P1 ;  /* 0x00005b0014177a11 */ /* 0x000fcc00008f1415 */
[----:B------:R0:W5:Y:S03]  /*07b0*/  LDG.E.CONSTANT R23, [R22.64] ;  /* 0x0000000616177981 */ /* 0x000166000c1e9900 */
.L_x_30:
[----:B------:R-:W-:Y:S05]  /*07c0*/  BSYNC B0 ;  /* 0x0000000000007941 */ /* 0x000fea0003800000 */
.L_x_28:
[----:B------:R-:W-:Y:S01]  /*07d0*/  ISETP.GT.U32.AND P1, PT, R18, R3, PT ;  /* 0x000000031200720c */ /* 0x000fe20003f24070 */
[----:B------:R-:W-:Y:S03]  /*07e0*/  BSSY B0, `(.L_x_31) ;  /* 0x0000010000007945 */ /* 0x000fe60003800000 */
[----:B------:R-:W-:-:S13]  /*07f0*/  ISETP.GT.AND.EX P1, PT, R19, R2, PT, P1 ;  /* 0x000000021300720c */ /* 0x000fda0003f24310 */
[----:B------:R-:W-:Y:S05]  /*0800*/  @P1 BRA `(.L_x_32) ;  /* 0x000000d000001947 */ /* 0x000fea0003800000 */
[----:B------:R-:W-:-:S04]  /*0810*/  IMAD.WIDE.U32 R20, R0, c[0x0][0x1b0], RZ ;  /* 0x00006c0000147a25 */ /* 0x000fc800078e00ff */
[----:B0-----:R-:W-:Y:S02]  /*0820*/  IMAD R22, R10, c[0x0][0x1b8], RZ ;  /* 0x00006e000a167a24 */ /* 0x001fe400078e02ff */
[----:B------:R-:W-:Y:S02]  /*0830*/  IMAD R21, R0, c[0x0][0x1b4], R21 ;  /* 0x00006d0000157a24 */ /* 0x000fe400078e0215 */
[C---:B------:R-:W-:Y:S02]  /*0840*/  IMAD R33, R7.reuse, c[0x0][0x1bc], R22 ;  /* 0x00006f0007217a24 */ /* 0x040fe400078e0216 */
[----:B------:R-:W-:-:S04]  /*0850*/  IMAD.WIDE.U32 R20, R7, c[0x0][0x1b8], R20 ;  /* 0x00006e0007147a25 */ /* 0x000fc800078e0014 */
[----:B------:R-:W-:Y:S02]  /*0860*/  IMAD R19, R19, c[0x0][0x1c0], RZ ;  /* 0x0000700013137a24 */ /* 0x000fe400078e02ff */
[----:B------:R-:W-:Y:S02]  /*0870*/  IMAD.IADD R21, R21, 0x1, R33 ;  /* 0x0000000115157824 */ /* 0x000fe400078e0221 */
[C---:B------:R-:W-:Y:S02]  /*0880*/  IMAD R33, R18.reuse, c[0x0][0x1c4], R19 ;  /* 0x0000710012217a24 */ /* 0x040fe400078e0213 */
[----:B------:R-:W-:-:S04]  /*0890*/  IMAD.WIDE.U32 R18, R18, c[0x0][0x1c0], R20 ;  /* 0x0000700012127a25 */ /* 0x000fc800078e0014 */
[----:B------:R-:W-:Y:S01]  /*08a0*/  IMAD.IADD R19, R19, 0x1, R33 ;  /* 0x0000000113137824 */ /* 0x000fe200078e0221 */
[----:B------:R-:W-:-:S04]  /*08b0*/  LEA R20, P1, R18, c[0x0][0x160], 0x2 ;  /* 0x0000580012147a11 */ /* 0x000fc800078210ff */
[----:B------:R-:W-:-:S05]  /*08c0*/  LEA.HI.X R21, R18, c[0x0][0x164], R19, 0x2, P1 ;  /* 0x0000590012157a11 */ /* 0x000fca00008f1413 */
[----:B-----5:R0:W-:Y:S04]  /*08d0*/  STG.E [R20.64], R23 ;  /* 0x0000001714007986 */ /* 0x0201e8000c101906 */
.L_x_32:
[----:B------:R-:W-:Y:S05]  /*08e0*/  BSYNC B0 ;  /* 0x0000000000007941 */ /* 0x000fea0003800000 */
.L_x_31:
[----:B------:R-:W-:Y:S05]  /*08f0*/  @P0 BRA `(.L_x_33) ;  /* 0xfffffbf000000947 */ /* 0x000fea000383ffff */
.L_x_53:
[----:B------:R-:W1:Y:S01]  /*0900*/  S2R R11, SR_TID.X ;  /* 0x00000000000b7919 */ /* 0x000e620000002100 */
[----:B------:R-:W-:Y:S01]  /*0910*/  BSSY B0, `(.L_x_34) ;  /* 0x0000041000007945 */ /* 0x000fe20003800000 */
[----:B------:R-:W-:Y:S01]  /*0920*/  PRMT R12, RZ, 0x7610, R12 ;  /* 0x00007610ff0c7816 */ /* 0x000fe2000000000c */
[----:B0----5:R-:W-:Y:S02]  /*0930*/  IMAD.MOV.U32 R23, RZ, RZ, c[0x0][0x1e0] ;  /* 0x00007800ff177624 */ /* 0x021fe400078e00ff */
[----:B------:R-:W-:Y:S01]  /*0940*/  IMAD.MOV.U32 R19, RZ, RZ, c[0x0][0x1e4] ;  /* 0x00007900ff137624 */ /* 0x000fe200078e00ff */
[----:B-1----:R-:W-:Y:S02]  /*0950*/  IADD3 R11, P1, R11, R8, RZ ;  /* 0x000000080b0b7210 */ /* 0x002fe40007f3e0ff */
[----:B------:R-:W-:Y:S02]  /*0960*/  IADD3 R8, P2, R8, -c[0x0][0x0], RZ ;  /* 0x8000000008087a10 */ /* 0x000fe40007f5e0ff */
[----:B------:R-:W-:Y:S01]  /*0970*/  ISETP.GT.U32.AND P0, PT, R11, R4, PT ;  /* 0x000000040b00720c */ /* 0x000fe20003f04070 */
[----:B------:R-:W-:Y:S01]  /*0980*/  IMAD.X R13, RZ, RZ, R9, P1 ;  /* 0x000000ffff0d7224 */ /* 0x000fe200008e0609 */
[----:B------:R-:W-:-:S02]  /*0990*/  ISETP.LT.U32.AND P1, PT, R26, 0x1, PT ;  /* 0x000000011a00780c */ /* 0x000fc40003f21070 */
[----:B------:R-:W-:Y:S02]  /*09a0*/  IADD3.X R9, R9, -0x1, RZ, P2, !PT ;  /* 0xffffffff09097810 */ /* 0x000fe400017fe4ff */
[----:B------:R-:W-:Y:S02]  /*09b0*/  ISETP.GT.AND.EX P0, PT, R13, R6, PT, P0 ;  /* 0x000000060d00720c */ /* 0x000fe40003f04300 */
[----:B------:R-:W-:Y:S02]  /*09c0*/  ISETP.GT.U32.AND P2, PT, R8, -0x1, PT ;  /* 0xffffffff0800780c */ /* 0x000fe40003f44070 */
[----:B------:R-:W-:Y:S02]  /*09d0*/  ISETP.LT.OR.EX P1, PT, R27, RZ, P0, P1 ;  /* 0x000000ff1b00720c */ /* 0x000fe40000721710 */
[----:B------:R-:W-:-:S11]  /*09e0*/  ISETP.GT.AND.EX P0, PT, R9, -0x1, PT, P2 ;  /* 0xffffffff0900780c */ /* 0x000fd60003f04320 */
[----:B------:R-:W-:Y:S05]  /*09f0*/  @P1 BRA `(.L_x_35) ;  /* 0x0000032000001947 */ /* 0x000fea0003800000 */
[----:B------:R-:W-:Y:S01]  /*0a00*/  LOP3.LUT R12, R11, 0x1, RZ, 0xc0, !PT ;  /* 0x000000010b0c7812 */ /* 0x000fe200078ec0ff */
[----:B------:R-:W-:-:S03]  /*0a10*/  IMAD.MOV.U32 R23, RZ, RZ, c[0x0][0x1e0] ;  /* 0x00007800ff177624 */ /* 0x000fc600078e00ff */
[----:B------:R-:W-:-:S04]  /*0a20*/  ISETP.NE.U32.AND P1, PT, R12, 0x1, PT ;  /* 0x000000010c00780c */ /* 0x000fc80003f25070 */
[----:B------:R-:W-:-:S13]  /*0a30*/  ISETP.NE.U32.AND.EX P1, PT, RZ, RZ, PT, P1 ;  /* 0x000000ffff00720c */ /* 0x000fda0003f25110 */
[----:B------:R-:W-:-:S05]  /*0a40*/  @!P1 LEA.HI R17, P2, R13, R11, RZ, 0x1 ;  /* 0x0000000b0d119211 */ /* 0x000fca00078508ff */
[----:B------:R-:W-:-:S05]  /*0a50*/  @!P1 IMAD.X R14, RZ, RZ, R13, P2 ;  /* 0x000000ffff0e9224 */ /* 0x000fca00010e060d */
[--C-:B------:R-:W-:Y:S02]  /*0a60*/  @!P1 SHF.R.U32.HI R12, RZ, 0x1, R14.reuse ;  /* 0x00000001ff0c9819 */ /* 0x100fe4000001160e */
[----:B------:R-:W-:-:S03]  /*0a70*/  @!P1 SHF.R.U64 R17, R17, 0x1, R14 ;  /* 0x0000000111119819 */ /* 0x000fc6000000120e */
[----:B------:R-:W-:Y:S02]  /*0a80*/  @!P1 IMAD R12, R12, c[0x0][0x1d0], RZ ;  /* 0x000074000c0c9a24 */ /* 0x000fe400078e02ff */
[----:B------:R-:W-:-:S04]  /*0a90*/  @!P1 IMAD.WIDE.U32 R14, R17, c[0x0][0x1d0], R28 ;  /* 0x00007400110e9a25 */ /* 0x000fc800078e001c */
[----:B------:R-:W-:Y:S01]  /*0aa0*/  @!P1 IMAD R17, R17, c[0x0][0x1d4], R12 ;  /* 0x0000750011119a24 */ /* 0x000fe200078e020c */
[----:B------:R-:W-:-:S03]  /*0ab0*/  @!P1 LEA R16, P2, R14, c[0x0][0x180], 0x2 ;  /* 0x000060000e109a11 */ /* 0x000fc600078410ff */
[----:B------:R-:W-:-:S05]  /*0ac0*/  @!P1 IMAD.IADD R15, R15, 0x1, R17 ;  /* 0x000000010f0f9824 */ /* 0x000fca00078e0211 */
[----:B------:R-:W-:-:S05]  /*0ad0*/  @!P1 LEA.HI.X R17, R14, c[0x0][0x184], R15, 0x2, P2 ;  /* 0x000061000e119a11 */ /* 0x000fca00010f140f */
[----:B------:R-:W2:Y:S01]  /*0ae0*/  @!P1 LDG.E.CONSTANT R23, [R16.64] ;  /* 0x0000000610179981 */ /* 0x000ea2000c1e9900 */
[----:B------:R-:W-:Y:S01]  /*0af0*/  IADD3 R12, P2, R4, -0x1, RZ ;  /* 0xffffffff040c7810 */ /* 0x000fe20007f5e0ff */
[----:B------:R-:W-:Y:S01]  /*0b00*/  BSSY B1, `(.L_x_36) ;  /* 0x0000020000017945 */ /* 0x000fe20003800000 */
[----:B------:R-:W-:Y:S02]  /*0b10*/  IMAD.MOV.U32 R19, RZ, RZ, c[0x0][0x1e4] ;  /* 0x00007900ff137624 */ /* 0x000fe400078e00ff */
[----:B------:R-:W-:Y:S02]  /*0b20*/  ISETP.GE.U32.AND P3, PT, R11, R12, PT ;  /* 0x0000000c0b00720c */ /* 0x000fe40003f66070 */
[----:B------:R-:W-:Y:S02]  /*0b30*/  IADD3.X R12, R6, -0x1, RZ, P2, !PT ;  /* 0xffffffff060c7810 */ /* 0x000fe400017fe4ff */
[----:B------:R-:W-:Y:S02]  /*0b40*/  PLOP3.LUT P2, PT, PT, PT, PT, 0x8, 0x0 ;  /* 0x000000000000781c */ /* 0x000fe40003f4e170 */
[----:B------:R-:W-:-:S02]  /*0b50*/  ISETP.GE.AND.EX P3, PT, R13, R12, PT, P3 ;  /* 0x0000000c0d00720c */ /* 0x000fc40003f66330 */
[----:B--2---:R-:W-:-:S11]  /*0b60*/  @!P1 SHF.R.S32.HI R19, RZ, 0x1f, R23 ;  /* 0x0000001fff139819 */ /* 0x004fd60000011417 */
[----:B------:R-:W-:Y:S05]  /*0b70*/  @P3 BRA `(.L_x_37) ;  /* 0x0000018000003947 */ /* 0x000fea0003800000 */
[----:B------:R-:W-:Y:S01]  /*0b80*/  IADD3 R17, P2, R11, 0x2, RZ ;  /* 0x000000020b117810 */ /* 0x000fe20007f5e0ff */
[----:B------:R-:W-:Y:S01]  /*0b90*/  BSSY B2, `(.L_x_38) ;  /* 0x0000014000027945 */ /* 0x000fe20003800000 */
[----:B------:R-:W-:Y:S02]  /*0ba0*/  IMAD.MOV.U32 R14, RZ, RZ, c[0x0][0x1e0] ;  /* 0x00007800ff0e7624 */ /* 0x000fe400078e00ff */
[----:B------:R-:W-:Y:S01]  /*0bb0*/  LOP3.LUT R12, R17, 0x1, RZ, 0xc0, !PT ;  /* 0x00000001110c7812 */ /* 0x000fe200078ec0ff */
[----:B------:R-:W-:-:S03]  /*0bc0*/  IMAD.MOV.U32 R15, RZ, RZ, c[0x0][0x1e4] ;  /* 0x00007900ff0f7624 */ /* 0x000fc600078e00ff */
[----:B------:R-:W-:Y:S01]  /*0bd0*/  ISETP.NE.U32.AND P1, PT, R12, 0x1, PT ;  /* 0x000000010c00780c */ /* 0x000fe20003f25070 */
[----:B------:R-:W-:-:S03]  /*0be0*/  IMAD.X R12, RZ, RZ, R13, P2 ;  /* 0x000000ffff0c7224 */ /* 0x000fc600010e060d */
[----:B------:R-:W-:-:S13]  /*0bf0*/  ISETP.NE.U32.AND.EX P1, PT, RZ, RZ, PT, P1 ;  /* 0x000000ffff00720c */ /* 0x000fda0003f25110 */
[----:B------:R-:W-:Y:S05]  /*0c00*/  @P1 BRA `(.L_x_39) ;  /* 0x000000c000001947 */ /* 0x000fea0003800000 */
[----:B------:R-:W-:-:S05]  /*0c10*/  LEA.HI R17, P1, R12, R17, RZ, 0x1 ;  /* 0x000000110c117211 */ /* 0x000fca00078308ff */
[----:B------:R-:W-:-:S05]  /*0c20*/  IMAD.X R14, RZ, RZ, R12, P1 ;  /* 0x000000ffff0e7224 */ /* 0x000fca00008e060c */
[--C-:B------:R-:W-:Y:S02]  /*0c30*/  SHF.R.U32.HI R12, RZ, 0x1, R14.reuse ;  /* 0x00000001ff0c7819 */ /* 0x100fe4000001160e */
[----:B------:R-:W-:-:S03]  /*0c40*/  SHF.R.U64 R17, R17, 0x1, R14 ;  /* 0x0000000111117819 */ /* 0x000fc6000000120e */
[----:B------:R-:W-:Y:S02]  /*0c50*/  IMAD R12, R12, c[0x0][0x1d0], RZ ;  /* 0x000074000c0c7a24 */ /* 0x000fe400078e02ff */
[----:B------:R-:W-:-:S04]  /*0c60*/  IMAD.WIDE.U32 R14, R17, c[0x0][0x1d0], R28 ;  /* 0x00007400110e7a25 */ /* 0x000fc800078e001c */
[----:B------:R-:W-:Y:S01]  /*0c70*/  IMAD R17, R17, c[0x0][0x1d4], R12 ;  /* 0x0000750011117a24 */ /* 0x000fe200078e020c */
[----:B------:R-:W-:-:S03]  /*0c80*/  LEA R16, P1, R14, c[0x0][0x180], 0x2 ;  /* 0x000060000e107a11 */ /* 0x000fc600078210ff */
[----:B------:R-:W-:-:S05]  /*0c90*/  IMAD.IADD R15, R15, 0x1, R17 ;  /* 0x000000010f0f7824 */ /* 0x000fca00078e0211 */
[----:B------:R-:W-:-:S05]  /*0ca0*/  LEA.HI.X R17, R14, c[0x0][0x184], R15, 0x2, P1 ;  /* 0x000061000e117a11 */ /* 0x000fca00008f140f */
[----:B------:R-:W2:Y:S02]  /*0cb0*/  LDG.E.CONSTANT R14, [R16.64] ;  /* 0x00000006100e7981 */ /* 0x000ea4000c1e9900 */
[----:B--2---:R-:W-:Y:S02]  /*0cc0*/  SHF.R.S32.HI R15, RZ, 0x1f, R14 ;  /* 0x0000001fff0f7819 */ /* 0x004fe4000001140e */
.L_x_39:
[----:B------:R-:W-:Y:S05]  /*0cd0*/  BSYNC B2 ;  /* 0x0000000000027941 */ /* 0x000fea0003800000 */
.L_x_38:
[----:B------:R-:W-:-:S04]  /*0ce0*/  ISETP.NE.U32.AND P2, PT, R14, R23, PT ;  /* 0x000000170e00720c */ /* 0x000fc80003f45070 */
[----:B------:R-:W-:-:S08]  /*0cf0*/  ISETP.NE.AND.EX P2, PT, R15, R19, PT, P2 ;  /* 0x000000130f00720c */ /* 0x000fd00003f45320 */
.L_x_37:
[----:B------:R-:W-:Y:S05]  /*0d00*/  BSYNC B1 ;  /* 0x0000000000017941 */ /* 0x000fea0003800000 */
.L_x_36:
[----:B------:R-:W-:Y:S02]  /*0d10*/  SEL R12, RZ, 0x1, !P2 ;  /* 0x00000001ff0c7807 */ /* 0x000fe40005000000 */
.L_x_35:
[----:B------:R-:W-:Y:S05]  /*0d20*/  BSYNC B0 ;  /* 0x0000000000007941 */ /* 0x000fea0003800000 */
.L_x_34:
[----:B------:R-:W-:Y:S02]  /*0d30*/  IMAD.MOV.U32 R38, RZ, RZ, c[0x0][0x178] ;  /* 0x00005e00ff267624 */ /* 0x000fe400078e00ff */
[----:B------:R-:W-:-:S03]  /*0d40*/  IMAD.MOV.U32 R42, RZ, RZ, c[0x0][0x17c] ;  /* 0x00005f00ff2a7624 */ /* 0x000fc600078e00ff */
[----:B------:R-:W-:-:S04]  /*0d50*/  ISETP.GE.U32.AND P1, PT, R38, 0x2, PT ;  /* 0x000000022600780c */ /* 0x000fc80003f26070 */
[----:B------:R-:W-:-:S13]  /*0d60*/  ISETP.GE.AND.EX P1, PT, R42, RZ, PT, P1 ;  /* 0x000000ff2a00720c */ /* 0x000fda0003f26310 */
[----:B------:R-:W-:Y:S05]  /*0d70*/  @!P1 BRA `(.L_x_40) ;  /* 0x0000143000009947 */ /* 0x000fea0003800000 */
[C---:B------:R-:W-:Y:S01]  /*0d80*/  LOP3.LUT R14, R38.reuse, 0x1, RZ, 0xc0, !PT ;  /* 0x00000001260e7812 */ /* 0x040fe200078ec0ff */
[----:B------:R-:W-:Y:S01]  /*0d90*/  IMAD R18, R19, c[0x0][0x1a8], RZ ;  /* 0x00006a0013127a24 */ /* 0x000fe200078e02ff */
[----:B------:R-:W-:Y:S01]  /*0da0*/  IADD3 R51, P2, R38, -0x2, RZ ;  /* 0xfffffffe26337810 */ /* 0x000fe20007f5e0ff */
[----:B------:R-:W-:Y:S01]  /*0db0*/  IMAD R16, R13, c[0x0][0x1c0], RZ ;  /* 0x000070000d107a24 */ /* 0x000fe200078e02ff */
[----:B------:R-:W-:Y:S01]  /*0dc0*/  ISETP.NE.U32.AND P1, PT, R14, 0x1, PT ;  /* 0x000000010e00780c */ /* 0x000fe20003f25070 */
[----:B------:R-:W-:Y:S01]  /*0dd0*/  IMAD.MOV.U32 R40, RZ, RZ, c[0x0][0x1c0] ;  /* 0x00007000ff287624 */ /* 0x000fe200078e00ff */
[----:B------:R-:W-:Y:S01]  /*0de0*/  IADD3.X R57, R42, -0x1, RZ, P2, !PT ;  /* 0xffffffff2a397810 */ /* 0x000fe200017fe4ff */
[----:B------:R-:W-:Y:S01]  /*0df0*/  IMAD.WIDE.U32 R36, R0, c[0x0][0x1b0], RZ ;  /* 0x00006c0000247a25 */ /* 0x000fe200078e00ff */
[----:B------:R-:W-:-:S03]  /*0e00*/  ISETP.NE.U32.AND.EX P1, PT, RZ, RZ, PT, P1 ;  /* 0x000000ffff00720c */ /* 0x000fc60003f25110 */
[----:B------:R-:W-:Y:S02]  /*0e10*/  IMAD R49, R23, c[0x0][0x1ac], R18 ;  /* 0x00006b0017317a24 */ /* 0x000fe400078e0212 */
[C---:B------:R-:W-:Y:S02]  /*0e20*/  IMAD R43, R11.reuse, c[0x0][0x1c4], R16 ;  /* 0x000071000b2b7a24 */ /* 0x040fe400078e0210 */
[----:B------:R-:W-:-:S04]  /*0e30*/  IMAD.WIDE.U32 R40, R11, R40, c[0x0][0x1c0] ;  /* 0x000070000b287625 */ /* 0x000fc800078e0028 */
[----:B------:R-:W-:Y:S01]  /*0e40*/  IMAD.MOV.U32 R14, RZ, RZ, R30 ;  /* 0x000000ffff0e7224 */ /* 0x000fe200078e001e */
[----:B------:R-:W-:Y:S01]  /*0e50*/  IADD3 R39, P2, R40, c[0x0][0x1c0], RZ ;  /* 0x0000700028277a10 */ /* 0x000fe20007f5e0ff */
[----:B------:R-:W-:Y:S02]  /*0e60*/  IMAD.MOV.U32 R15, RZ, RZ, R5 ;  /* 0x000000ffff0f7224 */ /* 0x000fe400078e0005 */
[----:B------:R-:W-:Y:S02]  /*0e70*/  IMAD R19, R0, c[0x0][0x1b4], R37 ;  /* 0x00006d0000137a24 */ /* 0x000fe400078e0225 */
[----:B------:R-:W-:Y:S02]  /*0e80*/  IMAD.MOV.U32 R18, RZ, RZ, R36 ;  /* 0x000000ffff127224 */ /* 0x000fe400078e0024 */
[----:B------:R-:W-:Y:S02]  /*0e90*/  IMAD.IADD R55, R41, 0x1, R43 ;  /* 0x0000000129377824 */ /* 0x000fe400078e022b */
[----:B------:R-:W-:-:S03]  /*0ea0*/  IMAD.WIDE.U32 R22, R23, c[0x0][0x1a8], R14 ;  /* 0x00006a0017167a25 */ /* 0x000fc600078e000e */
[----:B------:R-:W-:Y:S01]  /*0eb0*/  IADD3.X R53, R55, c[0x0][0x1c4], RZ, P2, !PT ;  /* 0x0000710037357a10 */ /* 0x000fe200017fe4ff */
[----:B------:R-:W-:-:S04]  /*0ec0*/  IMAD.WIDE.U32 R34, R11, c[0x0][0x1c0], R18 ;  /* 0x000070000b227a25 */ /* 0x000fc800078e0012 */
[----:B------:R-:W-:Y:S02]  /*0ed0*/  IMAD.MOV.U32 R14, RZ, RZ, R51 ;  /* 0x000000ffff0e7224 */ /* 0x000fe400078e0033 */
[----:B------:R-:W-:Y:S02]  /*0ee0*/  IMAD.IADD R49, R23, 0x1, R49 ;  /* 0x0000000117317824 */ /* 0x000fe400078e0231 */
[----:B------:R-:W-:Y:S02]  /*0ef0*/  IMAD.MOV.U32 R15, RZ, RZ, R57 ;  /* 0x000000ffff0f7224 */ /* 0x000fe400078e0039 */
[----:B------:R-:W-:Y:S01]  /*0f00*/  IMAD.IADD R47, R43, 0x1, R35 ;  /* 0x000000012b2f7824 */ /* 0x000fe200078e0223 */
[----:B------:R-:W-:Y:S05]  /*0f10*/  @!P1 BRA `(.L_x_41) ;  /* 0x000005c000009947 */ /* 0x000fea0003800000 */
[----:B------:R-:W-:Y:S01]  /*0f20*/  ISETP.GT.U32.AND P1, PT, R11, R4, PT ;  /* 0x000000040b00720c */ /* 0x000fe20003f24070 */
[----:B------:R-:W-:Y:S03]  /*0f30*/  WARPSYNC 0xffffffff ;  /* 0xffffffff00007948 */ /* 0x000fe60003800000 */
[----:B------:R-:W-:-:S02]  /*0f40*/  ISETP.GT.AND.EX P1, PT, R13, R6, PT, P1 ;  /* 0x000000060d00720c */ /* 0x000fc40003f24310 */
[----:B------:R-:W-:Y:S01]  /*0f50*/  BAR.SYNC.DEFER_BLOCKING 0x0 ;  /* 0x0000000000007b1d */ /* 0x000fe20000010000 */
[----:B------:R-:W-:-:S02]  /*0f60*/  IADD3 R21, P2, R38, -0x1, RZ ;  /* 0xffffffff26157810 */ /* 0x000fc40007f5e0ff */
[----:B------:R-:W-:Y:S02]  /*0f70*/  IADD3 R14, P3, RZ, -c[0x0][0x1b8], RZ ;  /* 0x80006e00ff0e7a10 */ /* 0x000fe40007f7e0ff */
[----:B------:R-:W-:Y:S01]  /*0f80*/  IADD3.X R16, R42, -0x1, RZ, P2, !PT ;  /* 0xffffffff2a107810 */ /* 0x000fe200017fe4ff */
[----:B------:R-:W-:Y:S01]  /*0f90*/  BSSY B0, `(.L_x_41) ;  /* 0x0000054000007945 */ /* 0x000fe20003800000 */
[----:B------:R-:W-:Y:S01]  /*0fa0*/  ISETP.LT.U32.AND P2, PT, R51, R7, PT ;  /* 0x000000073300720c */ /* 0x000fe20003f41070 */
[----:B------:R-:W-:Y:S02]  /*0fb0*/  IMAD.X R15, RZ, RZ, ~c[0x0][0x1bc], P3 ;  /* 0x80006f00ff0f7624 */ /* 0x000fe400018e06ff */
[----:B------:R-:W-:Y:S01]  /*0fc0*/  IMAD R16, R16, c[0x0][0x1b8], RZ ;  /* 0x00006e0010107a24 */ /* 0x000fe200078e02ff */
[----:B------:R-:W-:Y:S01]  /*0fd0*/  ISETP.LT.AND.EX P2, PT, R57, R10, PT, P2 ;  /* 0x0000000a3900720c */ /* 0x000fe20003f41320 */
[----:B------:R-:W-:-:S04]  /*0fe0*/  IMAD.WIDE.U32 R14, R21, c[0x0][0x1b8], R14 ;  /* 0x00006e00150e7a25 */ /* 0x000fc800078e000e */
[----:B------:R-:W-:Y:S01]  /*0ff0*/  IMAD R33, R21, c[0x0][0x1bc], R16 ;  /* 0x00006f0015217a24 */ /* 0x000fe200078e0210 */
[----:B------:R-:W-:-:S04]  /*1000*/  IADD3 R14, P3, R34, R14, RZ ;  /* 0x0000000e220e7210 */ /* 0x000fc80007f7e0ff */
[----:B------:R-:W-:Y:S02]  /*1010*/  IADD3.X R15, R47, R15, R33, P3, !PT ;  /* 0x0000000f2f0f7210 */ /* 0x000fe40001ffe421 */
[----:B------:R-:W-:-:S04]  /*1020*/  LEA R16, P3, R14, c[0x0][0x160], 0x2 ;  /* 0x000058000e107a11 */ /* 0x000fc800078610ff */
[----:B------:R-:W-:Y:S01]  /*1030*/  LEA.HI.X R17, R14, c[0x0][0x164], R15, 0x2, P3 ;  /* 0x000059000e117a11 */ /* 0x000fe200018f140f */
[----:B------:R-:W-:Y:S05]  /*1040*/  @!P1 BRA P2, `(.L_x_42) ;  /* 0x0000010000009947 */ /* 0x000fea0001000000 */
[----:B------:R-:W-:Y:S02]  /*1050*/  ISETP.GE.U32.AND P1, PT, R11, 0x1, PT ;  /* 0x000000010b00780c */ /* 0x000fe40003f26070 */
[----:B------:R-:W-:Y:S02]  /*1060*/  ISETP.NE.U32.AND P2, PT, R26, RZ, PT ;  /* 0x000000ff1a00720c */ /* 0x000fe40003f45070 */
[----:B------:R-:W-:Y:S02]  /*1070*/  ISETP.GE.AND.EX P1, PT, R13, RZ, PT, P1 ;  /* 0x000000ff0d00720c */ /* 0x000fe40003f26310 */
[----:B------:R-:W-:Y:S02]  /*1080*/  ISETP.LE.U32.AND P3, PT, R11, R4, PT ;  /* 0x000000040b00720c */ /* 0x000fe40003f63070 */
[----:B------:R-:W-:Y:S02]  /*1090*/  ISETP.NE.OR.EX P1, PT, R27, RZ, !P1, P2 ;  /* 0x000000ff1b00720c */ /* 0x000fe40004f25720 */
[----:B------:R-:W-:-:S02]  /*10a0*/  ISETP.LT.U32.AND P2, PT, R51, R24, PT ;  /* 0x000000183300720c */ /* 0x000fc40003f41070 */
[----:B------:R-:W-:Y:S02]  /*10b0*/  ISETP.LE.AND.EX P1, PT, R13, R6, P1, P3 ;  /* 0x000000060d00720c */ /* 0x000fe40000f23330 */
[----:B------:R-:W-:Y:S02]  /*10c0*/  ISETP.GT.U32.AND P3, PT, R11, R3, PT ;  /* 0x000000030b00720c */ /* 0x000fe40003f64070 */
[----:B------:R-:W-:Y:S02]  /*10d0*/  ISETP.LT.AND.EX P1, PT, R57, R25, P1, P2 ;  /* 0x000000193900720c */ /* 0x000fe40000f21320 */
[----:B------:R-:W-:Y:S02]  /*10e0*/  IADD3 R14, P2, R38, -0x3, RZ ;  /* 0xfffffffd260e7810 */ /* 0x000fe40007f5e0ff */
[----:B------:R-:W-:Y:S02]  /*10f0*/  ISETP.GT.OR.EX P1, PT, R13, R2, P1, P3 ;  /* 0x000000020d00720c */ /* 0x000fe40000f24730 */
[----:B------:R-:W-:-:S11]  /*1100*/  IADD3.X R15, R42, -0x1, RZ, P2, !PT ;  /* 0xffffffff2a0f7810 */ /* 0x000fd600017fe4ff */
[----:B------:R-:W-:Y:S05]  /*1110*/  @P1 BRA `(.L_x_43) ;  /* 0x000003b000001947 */ /* 0x000fea0003800000 */
[----:B------:R-:W-:-:S05]  /*1120*/  IMAD.MOV.U32 R21, RZ, RZ, -0x800000 ;  /* 0xff800000ff157424 */ /* 0x000fca00078e00ff */
[----:B------:R0:W-:Y:S01]  /*1130*/  STG.E [R16.64], R21 ;  /* 0x0000001510007986 */ /* 0x0001e2000c101906 */
[----:B------:R-:W-:Y:S05]  /*1140*/  BRA `(.L_x_43) ;  /* 0x0000038000007947 */ /* 0x000fea0003800000 */
.L_x_42:
[----:B------:R-:W-:Y:S01]  /*1150*/  ISETP.GE.U32.AND P1, PT, R11, R4, PT ;  /* 0x000000040b00720c */ /* 0x000fe20003f26070 */
[----:B------:R-:W-:Y:S01]  /*1160*/  IMAD.WIDE.U32 R14, R21, c[0x0][0x1b8], R18 ;  /* 0x00006e00150e7a25 */ /* 0x000fe200078e0012 */
[----:B------:R-:W-:Y:S02]  /*1170*/  PRMT R20, R12, 0x9910, RZ ;  /* 0x000099100c147816 */ /* 0x000fe400000000ff */
[----:B------:R-:W-:Y:S01]  /*1180*/  ISETP.GE.AND.EX P1, PT, R13, R6, PT, P1 ;  /* 0x000000060d00720c */ /* 0x000fe20003f26310 */
[----:B------:R-:W-:Y:S01]  /*1190*/  IMAD.IADD R15, R33, 0x1, R15 ;  /* 0x00000001210f7824 */ /* 0x000fe200078e020f */
[----:B------:R-:W-:-:S03]  /*11a0*/  ISETP.NE.AND P2, PT, R20, RZ, PT ;  /* 0x000000ff1400720c */ /* 0x000fc60003f45270 */
[----:B------:R-:W-:-:S04]  /*11b0*/  IMAD.WIDE.U32 R44, R11, c[0x0][0x1c0], R14 ;  /* 0x000070000b2c7a25 */ /* 0x000fc800078e000e */
[----:B------:R-:W-:-:S04]  /*11c0*/  IMAD.IADD R33, R43, 0x1, R45 ;  /* 0x000000012b217824 */ /* 0x000fc800078e022d */
[-C--:B------:R-:W-:Y:S02]  /*11d0*/  @!P1 IADD3 R21, P3, R40, R14.reuse, RZ ;  /* 0x0000000e28159210 */ /* 0x080fe40007f7e0ff */
[----:B------:R-:W-:Y:S02]  /*11e0*/  @P2 IADD3 R48, P5, R39, R14, RZ ;  /* 0x0000000e27302210 */ /* 0x000fe40007fbe0ff */
[----:B------:R-:W-:Y:S01]  /*11f0*/  @!P1 LEA R20, P4, R21, c[0x0][0x160], 0x2 ;  /* 0x0000580015149a11 */ /* 0x000fe200078810ff */
[C---:B------:R-:W-:Y:S01]  /*1200*/  @!P1 IMAD.X R46, R15.reuse, 0x1, R55, P3 ;  /* 0x000000010f2e9824 */ /* 0x040fe200018e0637 */
[----:B------:R-:W-:Y:S01]  /*1210*/  LEA R32, P3, R44, c[0x0][0x160], 0x2 ;  /* 0x000058002c207a11 */ /* 0x000fe200078610ff */
[----:B------:R-:W-:-:S03]  /*1220*/  @P2 IMAD.X R15, R15, 0x1, R53, P5 ;  /* 0x000000010f0f2824 */ /* 0x000fc600028e0635 */
[----:B------:R-:W-:Y:S01]  /*1230*/  @!P1 LEA.HI.X R21, R21, c[0x0][0x164], R46, 0x2, P4 ;  /* 0x0000590015159a11 */ /* 0x000fe200020f142e */
[----:B------:R-:W-:Y:S01]  /*1240*/  IMAD.MOV.U32 R46, RZ, RZ, -0x800000 ;  /* 0xff800000ff2e7424 */ /* 0x000fe200078e00ff */
[----:B------:R-:W-:Y:S02]  /*1250*/  LEA.HI.X R33, R44, c[0x0][0x164], R33, 0x2, P3 ;  /* 0x000059002c217a11 */ /* 0x000fe400018f1421 */
[----:B------:R-:W-:-:S03]  /*1260*/  @P2 LEA R14, P3, R48, c[0x0][0x160], 0x2 ;  /* 0x00005800300e2a11 */ /* 0x000fc600078610ff */
[----:B------:R0:W2:Y:S01]  /*1270*/  @!P1 LDG.E R46, [R20.64] ;  /* 0x00000006142e9981 */ /* 0x0000a2000c1e1900 */
[----:B------:R-:W-:Y:S01]  /*1280*/  @P2 LEA.HI.X R15, R48, c[0x0][0x164], R15, 0x2, P3 ;  /* 0x00005900300f2a11 */ /* 0x000fe200018f140f */
[----:B------:R-:W-:Y:S02]  /*1290*/  IMAD.MOV.U32 R48, RZ, RZ, -0x800000 ;  /* 0xff800000ff307424 */ /* 0x000fe400078e00ff */
[----:B------:R-:W2:Y:S04]  /*12a0*/  LDG.E R33, [R32.64] ;  /* 0x0000000620217981 */ /* 0x000ea8000c1e1900 */
[----:B------:R1:W3:Y:S01]  /*12b0*/  @P2 LDG.E R48, [R14.64] ;  /* 0x000000060e302981 */ /* 0x0002e2000c1e1900 */
[----:B------:R-:W-:-:S04]  /*12c0*/  IMAD R44, R57, c[0x0][0x198], RZ ;  /* 0x00006600392c7a24 */ /* 0x000fc800078e02ff */
[----:B------:R-:W-:Y:S02]  /*12d0*/  IMAD R57, R51, c[0x0][0x19c], R44 ;  /* 0x0000670033397a24 */ /* 0x000fe400078e022c */
[----:B-1----:R-:W-:Y:S02]  /*12e0*/  IMAD.MOV.U32 R14, RZ, RZ, R22 ;  /* 0x000000ffff0e7224 */ /* 0x002fe400078e0016 */
[----:B------:R-:W-:-:S04]  /*12f0*/  IMAD.MOV.U32 R15, RZ, RZ, R49 ;  /* 0x000000ffff0f7224 */ /* 0x000fc800078e0031 */
[----:B------:R-:W-:-:S04]  /*1300*/  IMAD.WIDE.U32 R44, R51, c[0x0][0x198], R14 ;  /* 0x00006600332c7a25 */ /* 0x000fc800078e000e */
[----:B------:R-:W-:Y:S01]  /*1310*/  IMAD.IADD R45, R45, 0x1, R57 ;  /* 0x000000012d2d7824 */ /* 0x000fe200078e0239 */
[----:B0-----:R-:W-:-:S04]  /*1320*/  LEA R20, P3, R44, c[0x0][0x168], 0x2 ;  /* 0x00005a002c147a11 */ /* 0x001fc800078610ff */
[----:B------:R-:W-:-:S05]  /*1330*/  LEA.HI.X R21, R44, c[0x0][0x16c], R45, 0x2, P3 ;  /* 0x00005b002c157a11 */ /* 0x000fca00018f142d */
[----:B------:R0:W4:Y:S01]  /*1340*/  LDG.E.CONSTANT R51, [R20.64] ;  /* 0x0000000614337981 */ /* 0x000122000c1e9900 */
[----:B--2---:R-:W-:Y:S01]  /*1350*/  @!P1 FSETP.GT.FTZ.AND P3, PT, R46, R33, PT ;  /* 0x000000212e00920b */ /* 0x004fe20003f74000 */
[----:B------:R-:W-:-:S03]  /*1360*/  IMAD.MOV.U32 R45, RZ, RZ, R33 ;  /* 0x000000ffff2d7224 */ /* 0x000fc600078e0021 */
[----:B------:R-:W-:-:S04]  /*1370*/  @!P1 FSEL R45, R46, R33, P3 ;  /* 0x000000212e2d9208 */ /* 0x000fc80001800000 */
[----:B---3--:R-:W-:-:S04]  /*1380*/  @P2 FSETP.GT.FTZ.AND P1, PT, R48, R45, PT ;  /* 0x0000002d3000220b */ /* 0x008fc80003f34000 */
[----:B------:R-:W-:-:S04]  /*1390*/  @P2 FSEL R45, R48, R45, P1 ;  /* 0x0000002d302d2208 */ /* 0x000fc80000800000 */
[----:B------:R-:W-:-:S04]  /*13a0*/  FSETP.NEU.FTZ.AND P1, PT, R45, -INF , PT ;  /* 0xff8000002d00780b */ /* 0x000fc80003f3d000 */
[----:B------:R-:W-:-:S05]  /*13b0*/  FSEL R15, R45, RZ, P1 ;  /* 0x000000ff2d0f7208 */ /* 0x000fca0000800000 */
[----:B------:R-:W-:Y:S02]  /*13c0*/  FADD.FTZ R33, R33, -R15 ;  /* 0x8000000f21217221 */ /* 0x000fe40000010000 */
[----:B------:R-:W-:Y:S02]  /*13d0*/  FADD.FTZ R46, -R15, R46 ;  /* 0x0000002e0f2e7221 */ /* 0x000fe40000010100 */
[----:B------:R-:W-:Y:S02]  /*13e0*/  FMUL.FTZ R33, R33, 1.4426950216293334961 ;  /* 0x3fb8aa3b21217820 */ /* 0x000fe40000410000 */
[----:B------:R-:W-:Y:S02]  /*13f0*/  FMUL.FTZ R46, R46, 1.4426950216293334961 ;  /* 0x3fb8aa3b2e2e7820 */ /* 0x000fe40000410000 */
[----:B------:R-:W-:Y:S02]  /*1400*/  FADD.FTZ R48, -R15, R48 ;  /* 0x000000300f307221 */ /* 0x000fe40000010100 */
[----:B------:R-:W-:Y:S02]  /*1410*/  MUFU.EX2 R33, R33 ;  /* 0x0000002100217308 */ /* 0x000fe40000000800 */
[----:B------:R-:W-:-:S06]  /*1420*/  FMUL.FTZ R48, R48, 1.4426950216293334961 ;  /* 0x3fb8aa3b30307820 */ /* 0x000fcc0000410000 */
[----:B------:R-:W1:Y:S08]  /*1430*/  MUFU.EX2 R46, R46 ;  /* 0x0000002e002e7308 */ /* 0x000e700000000800 */
[----:B0-----:R-:W0:Y:S01]  /*1440*/  MUFU.EX2 R21, R48 ;  /* 0x0000003000157308 */ /* 0x001e220000000800 */
[----:B-1----:R-:W-:-:S04]  /*1450*/  FADD.FTZ R14, R33, R46 ;  /* 0x0000002e210e7221 */ /* 0x002fc80000010000 */
[----:B0-----:R-:W-:-:S04]  /*1460*/  FADD.FTZ R21, R14, R21 ;  /* 0x000000150e157221 */ /* 0x001fc80000010000 */
[----:B------:R-:W0:Y:S02]  /*1470*/  MUFU.LG2 R14, R21 ;  /* 0x00000015000e7308 */ /* 0x000e240000000c00 */
[----:B0-----:R-:W-:-:S04]  /*1480*/  FFMA.FTZ R14, R14, 0.69314718246459960938, R15 ;  /* 0x3f3172180e0e7823 */ /* 0x001fc8000001000f */
[----:B----4-:R-:W-:Y:S01]  /*1490*/  FADD.FTZ R51, R14, R51 ;  /* 0x000000330e337221 */ /* 0x010fe20000010000 */
[----:B------:R-:W-:-:S04]  /*14a0*/  IADD3 R14, P1, R38, -0x3, RZ ;  /* 0xfffffffd260e7810 */ /* 0x000fc80007f3e0ff */
[----:B------:R0:W-:Y:S01]  /*14b0*/  STG.E [R16.64], R51 ;  /* 0x0000003310007986 */ /* 0x0001e2000c101906 */
[----:B------:R-:W-:-:S03]  /*14c0*/  IADD3.X R15, R42, -0x1, RZ, P1, !PT ;  /* 0xffffffff2a0f7810 */ /* 0x000fc60000ffe4ff */
.L_x_43:
[----:B------:R-:W-:Y:S05]  /*14d0*/  BSYNC B0 ;  /* 0x0000000000007941 */ /* 0x000fea0003800000 */
.L_x_41:
[----:B------:R-:W-:Y:S01]  /*14e0*/  ISETP.NE.U32.AND P1, PT, R38, 0x2, PT ;  /* 0x000000022600780c */ /* 0x000fe20003f25070 */
[----:B------:R-:W-:Y:S03]  /*14f0*/  BSSY B0, `(.L_x_40) ;  /* 0x00000cb000007945 */ /* 0x000fe60003800000 */
[----:B------:R-:W-:-:S13]  /*1500*/  ISETP.NE.AND.EX P1, PT, RZ, c[0x0][0x17c], PT, P1 ;  /* 0x00005f00ff007a0c */ /* 0x000fda0003f25310 */
[----:B------:R-:W-:Y:S05]  /*1510*/  @!P1 BRA `(.L_x_44) ;  /* 0x00000c8000009947 */ /* 0x000fea0003800000 */
[----:B0-----:R-:W-:Y:S01]  /*1520*/  IMAD R17, R15, c[0x0][0x198], RZ ;  /* 0x000066000f117a24 */ /* 0x001fe200078e02ff */
[----:B------:R-:W-:Y:S01]  /*1530*/  IADD3 R38, P4, R39, R36, RZ ;  /* 0x0000002427267210 */ /* 0x000fe20007f9e0ff */
[----:B------:R-:W-:Y:S01]  /*1540*/  IMAD.MOV.U32 R23, RZ, RZ, R49 ;  /* 0x000000ffff177224 */ /* 0x000fe200078e0031 */
[----:B------:R-:W-:Y:S01]  /*1550*/  IADD3 R36, P5, R36, R40, RZ ;  /* 0x0000002824247210 */ /* 0x000fe20007fbe0ff */
[C---:B------:R-:W-:Y:S02]  /*1560*/  IMAD R17, R14.reuse, c[0x0][0x19c], R17 ;  /* 0x000067000e117a24 */ /* 0x040fe400078e0211 */
[----:B------:R-:W-:-:S04]  /*1570*/  IMAD.WIDE.U32 R20, R14, c[0x0][0x198], R22 ;  /* 0x000066000e147a25 */ /* 0x000fc800078e0016 */
[----:B------:R-:W-:Y:S01]  /*1580*/  IMAD.IADD R17, R21, 0x1, R17 ;  /* 0x0000000115117824 */ /* 0x000fe200078e0211 */
[----:B------:R-:W-:Y:S01]  /*1590*/  LEA R16, P1, R20, c[0x0][0x168], 0x2 ;  /* 0x00005a0014107a11 */ /* 0x000fe200078210ff */
[----:B------:R-:W-:Y:S02]  /*15a0*/  IMAD R37, R15, c[0x0][0x1b8], RZ ;  /* 0x00006e000f257a24 */ /* 0x000fe400078e02ff */
[----:B------:R-:W-:Y:S01]  /*15b0*/  IMAD.WIDE.U32 R32, R14, c[0x0][0x1b8], R18 ;  /* 0x00006e000e207a25 */ /* 0x000fe200078e0012 */
[----:B------:R-:W-:Y:S02]  /*15c0*/  LEA.HI.X R17, R20, c[0x0][0x16c], R17, 0x2, P1 ;  /* 0x00005b0014117a11 */ /* 0x000fe400008f1411 */
[C---:B------:R-:W-:Y:S01]  /*15d0*/  IADD3 R21, P1, R14.reuse, -0x1, RZ ;  /* 0xffffffff0e157810 */ /* 0x040fe20007f3e0ff */
[----:B------:R-:W-:Y:S01]  /*15e0*/  IMAD R37, R14, c[0x0][0x1bc], R37 ;  /* 0x00006f000e257a24 */ /* 0x000fe200078e0225 */
[-C--:B------:R-:W-:Y:S01]  /*15f0*/  IADD3 R52, P2, R39, R32.reuse, RZ ;  /* 0x0000002027347210 */ /* 0x080fe20007f5e0ff */
[----:B------:R-:W-:Y:S01]  /*1600*/  IMAD.X R39, R53, 0x1, R19, P4 ;  /* 0x0000000135277824 */ /* 0x000fe200020e0613 */
[----:B------:R-:W-:Y:S01]  /*1610*/  IADD3.X R18, R15, -0x1, RZ, P1, !PT ;  /* 0xffffffff0f127810 */ /* 0x000fe20000ffe4ff */
[----:B------:R-:W-:Y:S01]  /*1620*/  IMAD.IADD R33, R33, 0x1, R37 ;  /* 0x0000000121217824 */ /* 0x000fe200078e0225 */
[----:B------:R-:W-:Y:S01]  /*1630*/  IADD3 R54, P3, R40, R32, RZ ;  /* 0x0000002028367210 */ /* 0x000fe20007f7e0ff */
[----:B------:R-:W-:Y:S01]  /*1640*/  IMAD.X R37, R55, 0x1, R19, P5 ;  /* 0x0000000137257824 */ /* 0x000fe200028e0613 */
[----:B------:R-:W-:Y:S01]  /*1650*/  IADD3 R19, P1, R14, 0x1, RZ ;  /* 0x000000010e137810 */ /* 0x000fe20007f3e0ff */
[----:B------:R-:W-:-:S02]  /*1660*/  IMAD R20, R18, c[0x0][0x1b8], RZ ;  /* 0x00006e0012147a24 */ /* 0x000fc400078e02ff */
[----:B------:R-:W-:Y:S02]  /*1670*/  IMAD R40, R18, c[0x0][0x198], RZ ;  /* 0x0000660012287a24 */ /* 0x000fe400078e02ff */
[----:B------:R-:W-:Y:S02]  /*1680*/  IMAD.MOV.U32 R35, RZ, RZ, R47 ;  /* 0x000000ffff237224 */ /* 0x000fe400078e002f */
[----:B------:R-:W-:Y:S02]  /*1690*/  IMAD.X R18, RZ, RZ, R15, P1 ;  /* 0x000000ffff127224 */ /* 0x000fe400008e060f */
[----:B------:R-:W-:-:S04]  /*16a0*/  IMAD.WIDE.U32 R22, R21, c[0x0][0x198], R22 ;  /* 0x0000660015167a25 */ /* 0x000fc800078e0016 */
[C---:B------:R-:W-:Y:S02]  /*16b0*/  IMAD R41, R21.reuse, c[0x0][0x1bc], R20 ;  /* 0x00006f0015297a24 */ /* 0x040fe400078e0214 */
[C---:B------:R-:W-:Y:S02]  /*16c0*/  IMAD R45, R21.reuse, c[0x0][0x19c], R40 ;  /* 0x00006700152d7a24 */ /* 0x040fe400078e0228 */
[----:B------:R-:W-:-:S04]  /*16d0*/  IMAD.WIDE.U32 R20, R21, c[0x0][0x1b8], R34 ;  /* 0x00006e0015147a25 */ /* 0x000fc800078e0022 */
[----:B------:R-:W-:Y:S01]  /*16e0*/  IMAD R40, R18, c[0x0][0x1b8], RZ ;  /* 0x00006e0012287a24 */ /* 0x000fe200078e02ff */
[----:B------:R-:W-:Y:S01]  /*16f0*/  LEA R18, P1, R22, c[0x0][0x168], 0x2 ;  /* 0x00005a0016127a11 */ /* 0x000fe200078210ff */
[----:B------:R-:W-:Y:S02]  /*1700*/  IMAD.IADD R41, R21, 0x1, R41 ;  /* 0x0000000115297824 */ /* 0x000fe400078e0229 */
[C---:B------:R-:W-:Y:S02]  /*1710*/  IMAD.X R53, R33.reuse, 0x1, R53, P2 ;  /* 0x0000000121357824 */ /* 0x040fe400010e0635 */
[----:B------:R-:W-:Y:S02]  /*1720*/  IMAD.X R55, R33, 0x1, R55, P3 ;  /* 0x0000000121377824 */ /* 0x000fe400018e0637 */
[----:B------:R-:W-:Y:S01]  /*1730*/  IMAD.IADD R21, R23, 0x1, R45 ;  /* 0x0000000117157824 */ /* 0x000fe200078e022d */
[----:B------:R-:W-:Y:S01]  /*1740*/  SHF.L.U64.HI R53, R52, 0x2, R53 ;  /* 0x0000000234357819 */ /* 0x000fe20000010235 */
[----:B------:R-:W-:Y:S01]  /*1750*/  IMAD.WIDE.U32 R34, R19, c[0x0][0x1b8], R34 ;  /* 0x00006e0013227a25 */ /* 0x000fe200078e0022 */
[----:B------:R-:W-:-:S02]  /*1760*/  SHF.L.U64.HI R55, R54, 0x2, R55 ;  /* 0x0000000236377819 */ /* 0x000fc40000010237 */
[----:B------:R-:W-:Y:S01]  /*1770*/  LEA.HI.X R21, R22, c[0x0][0x16c], R21, 0x2, P1 ;  /* 0x00005b0016157a11 */ /* 0x000fe200008f1415 */
[----:B------:R-:W-:Y:S01]  /*1780*/  IMAD.WIDE.U32 R38, R19, c[0x0][0x1b8], R38 ;  /* 0x00006e0013267a25 */ /* 0x000fe200078e0026 */
[----:B------:R-:W-:-:S03]  /*1790*/  ISETP.GT.U32.AND P1, PT, R11, R4, PT ;  /* 0x000000040b00720c */ /* 0x000fc60003f24070 */
[----:B------:R-:W-:Y:S01]  /*17a0*/  IMAD R47, R19, c[0x0][0x1bc], R40 ;  /* 0x00006f00132f7a24 */ /* 0x000fe200078e0228 */
[----:B------:R-:W-:Y:S01]  /*17b0*/  ISETP.GT.AND.EX P1, PT, R13, R6, PT, P1 ;  /* 0x000000060d00720c */ /* 0x000fe20003f24310 */
[----:B------:R-:W-:-:S04]  /*17c0*/  IMAD.WIDE.U32 R36, R19, c[0x0][0x1b8], R36 ;  /* 0x00006e0013247a25 */ /* 0x000fc800078e0024 */
[----:B------:R-:W-:-:S04]  /*17d0*/  IMAD.WIDE.U32 R32, R11, c[0x0][0x1c0], R32 ;  /* 0x000070000b207a25 */ /* 0x000fc800078e0020 */
[C---:B------:R-:W-:Y:S01]  /*17e0*/  IMAD.SHL.U32 R19, R20.reuse, 0x4, RZ ;  /* 0x0000000414137824 */ /* 0x040fe200078e00ff */
[----:B------:R-:W-:Y:S01]  /*17f0*/  SHF.L.U64.HI R20, R20, 0x2, R41 ;  /* 0x0000000214147819 */ /* 0x000fe20000010229 */
[----:B------:R-:W-:Y:S02]  /*1800*/  IMAD.MOV.U32 R51, RZ, RZ, 0x3 ;  /* 0x00000003ff337424 */ /* 0x000fe400078e00ff */
[----:B------:R-:W-:Y:S02]  /*1810*/  IMAD.MOV.U32 R50, RZ, RZ, c[0x0][0x198] ;  /* 0x00006600ff327624 */ /* 0x000fe400078e00ff */
[----:B------:R-:W-:Y:S02]  /*1820*/  IMAD.IADD R23, R39, 0x1, R47 ;  /* 0x0000000127177824 */ /* 0x000fe400078e022f */
[C---:B------:R-:W-:Y:S02]  /*1830*/  IMAD.IADD R41, R47.reuse, 0x1, R37 ;  /* 0x000000012f297824 */ /* 0x040fe400078e0225 */
[----:B------:R-:W-:Y:S01]  /*1840*/  IMAD.IADD R35, R47, 0x1, R35 ;  /* 0x000000012f237824 */ /* 0x000fe200078e0223 */
[----:B------:R-:W-:Y:S01]  /*1850*/  SHF.L.U64.HI R23, R38, 0x2, R23 ;  /* 0x0000000226177819 */ /* 0x000fe20000010217 */
[----:B------:R-:W-:Y:S01]  /*1860*/  IMAD.IADD R45, R43, 0x1, R33 ;  /* 0x000000012b2d7824 */ /* 0x000fe200078e0221 */
[----:B------:R-:W-:Y:S01]  /*1870*/  SHF.L.U64.HI R41, R36, 0x2, R41 ;  /* 0x0000000224297819 */ /* 0x000fe20000010229 */
[----:B------:R-:W-:Y:S01]  /*1880*/  IMAD.MOV.U32 R46, RZ, RZ, c[0x0][0x1b8] ;  /* 0x00006e00ff2e7624 */ /* 0x000fe200078e00ff */
[----:B------:R-:W-:Y:S01]  /*1890*/  SHF.L.U64.HI R43, R34, 0x2, R35 ;  /* 0x00000002222b7819 */ /* 0x000fe20000010223 */
[C---:B------:R-:W-:Y:S01]  /*18a0*/  IMAD.SHL.U32 R49, R50.reuse, 0x8, RZ ;  /* 0x0000000832317824 */ /* 0x040fe200078e00ff */
[-C--:B------:R-:W-:Y:S01]  /*18b0*/  SHF.L.U64.HI R50, R50, R51.reuse, c[0x0][0x19c] ;  /* 0x0000670032327619 */ /* 0x080fe20000010233 */
[----:B------:R-:W-:Y:S01]  /*18c0*/  IMAD.SHL.U32 R22, R38, 0x4, RZ ;  /* 0x0000000426167824 */ /* 0x000fe200078e00ff */
[----:B------:R-:W-:Y:S01]  /*18d0*/  SHF.L.U64.HI R45, R32, 0x2, R45 ;  /* 0x00000002202d7819 */ /* 0x000fe2000001022d */
[----:B------:R-:W-:Y:S01]  /*18e0*/  IMAD.SHL.U32 R40, R36, 0x4, RZ ;  /* 0x0000000424287824 */ /* 0x000fe200078e00ff */
[----:B------:R-:W-:Y:S01]  /*18f0*/  SHF.L.U64.HI R51, R46, R51, c[0x0][0x1bc] ;  /* 0x00006f002e337619 */ /* 0x000fe20000010233 */
[----:B------:R-:W-:-:S02]  /*1900*/  IMAD.SHL.U32 R42, R34, 0x4, RZ ;  /* 0x00000004222a7824 */ /* 0x000fc400078e00ff */
[----:B------:R-:W-:Y:S02]  /*1910*/  IMAD.SHL.U32 R44, R32, 0x4, RZ ;  /* 0x00000004202c7824 */ /* 0x000fe400078e00ff */
[----:B------:R-:W-:Y:S02]  /*1920*/  IMAD.MOV.U32 R47, RZ, RZ, c[0x0][0x160] ;  /* 0x00005800ff2f7624 */ /* 0x000fe400078e00ff */
[----:B------:R-:W-:Y:S02]  /*1930*/  IMAD.MOV.U32 R48, RZ, RZ, c[0x0][0x164] ;  /* 0x00005900ff307624 */ /* 0x000fe400078e00ff */
[----:B------:R-:W-:Y:S02]  /*1940*/  IMAD.SHL.U32 R52, R52, 0x4, RZ ;  /* 0x0000000434347824 */ /* 0x000fe400078e00ff */
[----:B------:R-:W-:Y:S02]  /*1950*/  IMAD.SHL.U32 R54, R54, 0x4, RZ ;  /* 0x0000000436367824 */ /* 0x000fe400078e00ff */
.L_x_51:
[----:B------:R-:W-:Y:S01]  /*1960*/  ISETP.LT.U32.AND P2, PT, R14, R7, PT ;  /* 0x000000070e00720c */ /* 0x000fe20003f41070 */
[----:B------:R-:W-:Y:S01]  /*1970*/  WARPSYNC 0xffffffff ;  /* 0xffffffff00007948 */ /* 0x000fe20003800000 */
[----:B------:R-:W-:Y:S01]  /*1980*/  BAR.SYNC.DEFER_BLOCKING 0x0 ;  /* 0x0000000000007b1d */ /* 0x000fe20000010000 */
[----:B------:R-:W-:-:S02]  /*1990*/  IADD3 R32, P3, R47, R44, RZ ;  /* 0x0000002c2f207210 */ /* 0x000fc40007f7e0ff */
[----:B------:R-:W-:-:S03]  /*19a0*/  ISETP.LT.AND.EX P2, PT, R15, R10, PT, P2 ;  /* 0x0000000a0f00720c */ /* 0x000fc60003f41320 */
[----:B------:R-:W-:Y:S01]  /*19b0*/  BSSY B1, `(.L_x_45) ;  /* 0x0000037000017945 */ /* 0x000fe20003800000 */
[----:B0-----:R-:W-:-:S09]  /*19c0*/  IMAD.X R33, R48, 0x1, R45, P3 ;  /* 0x0000000130217824 */ /* 0x001fd200018e062d */
        /* <DEDUP_REMOVED lines=9> */
[----:B------:R-:W-:-:S04]  /*1a60*/  ISETP.LT.AND.EX P2, PT, R15, R25, P3, P2 ;  /* 0x000000190f00720c */ /* 0x000fc80001f41320 */
[----:B------:R-:W-:-:S13]  /*1a70*/  ISETP.GT.OR.EX P2, PT, R13, R2, P2, P4 ;  /* 0x000000020d00720c */ /* 0x000fda0001744740 */
[----:B------:R-:W-:Y:S05]  /*1a80*/  @P2 BRA `(.L_x_47) ;  /* 0x0000029000002947 */ /* 0x000fea0003800000 */
[----:B------:R-:W-:-:S05]  /*1a90*/  IMAD.MOV.U32 R35, RZ, RZ, -0x800000 ;  /* 0xff800000ff237424 */ /* 0x000fca00078e00ff */
[----:B------:R0:W-:Y:S01]  /*1aa0*/  STG.E [R32.64], R35 ;  /* 0x0000002320007986 */ /* 0x0001e2000c101906 */
[----:B------:R-:W-:Y:S05]  /*1ab0*/  BRA `(.L_x_47) ;  /* 0x0000026000007947 */ /* 0x000fea0003800000 */
.L_x_46:
[----:B------:R-:W-:Y:S01]  /*1ac0*/  ISETP.GE.U32.AND P2, PT, R11, R4, PT ;  /* 0x000000040b00720c */ /* 0x000fe20003f46070 */
[----:B------:R-:W-:Y:S01]  /*1ad0*/  IMAD.MOV.U32 R56, RZ, RZ, -0x800000 ;  /* 0xff800000ff387424 */ /* 0x000fe200078e00ff */
[----:B------:R-:W-:Y:S02]  /*1ae0*/  PRMT R34, R12, 0x9910, RZ ;  /* 0x000099100c227816 */ /* 0x000fe400000000ff */
[----:B------:R-:W-:Y:S01]  /*1af0*/  IADD3 R36, P4, R47, R42, RZ ;  /* 0x0000002a2f247210 */ /* 0x000fe20007f9e0ff */
[----:B------:R-:W-:Y:S01]  /*1b00*/  IMAD.MOV.U32 R57, RZ, RZ, -0x800000 ;  /* 0xff800000ff397424 */ /* 0x000fe200078e00ff */
[----:B------:R-:W-:Y:S01]  /*1b10*/  ISETP.GE.AND.EX P2, PT, R13, R6, PT, P2 ;  /* 0x000000060d00720c */ /* 0x000fe20003f46320 */
[----:B------:R-:W2:Y:S01]  /*1b20*/  LDG.E.CONSTANT R58, [R16.64] ;  /* 0x00000006103a7981 */ /* 0x000ea2000c1e9900 */
[----:B------:R-:W-:Y:S01]  /*1b30*/  ISETP.NE.AND P3, PT, R34, RZ, PT ;  /* 0x000000ff2200720c */ /* 0x000fe20003f65270 */
[----:B------:R-:W-:-:S06]  /*1b40*/  IMAD.X R37, R48, 0x1, R43, P4 ;  /* 0x0000000130257824 */ /* 0x000fcc00020e062b */
[----:B------:R-:W3:Y:S04]  /*1b50*/  LDG.E R37, [R36.64] ;  /* 0x0000000624257981 */ /* 0x000ee8000c1e1900 */
[C---:B------:R-:W-:Y:S02]  /*1b60*/  @!P2 IADD3 R34, P5, R47.reuse, R40, RZ ;  /* 0x000000282f22a210 */ /* 0x040fe40007fbe0ff */
[----:B------:R-:W-:-:S03]  /*1b70*/  @P3 IADD3 R38, P4, R47, R22, RZ ;  /* 0x000000162f263210 */ /* 0x000fc60007f9e0ff */
[C---:B------:R-:W-:Y:S02]  /*1b80*/  @!P2 IMAD.X R35, R48.reuse, 0x1, R41, P5 ;  /* 0x000000013023a824 */ /* 0x040fe400028e0629 */
[----:B------:R-:W-:-:S03]  /*1b90*/  @P3 IMAD.X R39, R48, 0x1, R23, P4 ;  /* 0x0000000130273824 */ /* 0x000fc600020e0617 */
[----:B------:R-:W4:Y:S04]  /*1ba0*/  @!P2 LDG.E R56, [R34.64] ;  /* 0x000000062238a981 */ /* 0x000f28000c1e1900 */
[----:B------:R-:W5:Y:S01]  /*1bb0*/  @P3 LDG.E R57, [R38.64] ;  /* 0x0000000626393981 */ /* 0x000f62000c1e1900 */
[----:B---3--:R-:W-:Y:S01]  /*1bc0*/  IMAD.MOV.U32 R60, RZ, RZ, R37 ;  /* 0x000000ffff3c7224 */ /* 0x008fe200078e0025 */
[----:B----4-:R-:W-:-:S04]  /*1bd0*/  @!P2 FSETP.GT.FTZ.AND P4, PT, R56, R37, PT ;  /* 0x000000253800a20b */ /* 0x010fc80003f94000 */
[----:B------:R-:W-:-:S04]  /*1be0*/  @!P2 FSEL R60, R56, R37, P4 ;  /* 0x00000025383ca208 */ /* 0x000fc80002000000 */
[----:B-----5:R-:W-:-:S04]  /*1bf0*/  @P3 FSETP.GT.FTZ.AND P2, PT, R57, R60, PT ;  /* 0x0000003c3900320b */ /* 0x020fc80003f54000 */
        /* <DEDUP_REMOVED lines=10> */
[----:B------:R-:W0:Y:S08]  /*1ca0*/  MUFU.EX2 R56, R56 ;  /* 0x0000003800387308 */ /* 0x000e300000000800 */
[----:B------:R-:W1:Y:S01]  /*1cb0*/  MUFU.EX2 R57, R57 ;  /* 0x0000003900397308 */ /* 0x000e620000000800 */
[----:B0-----:R-:W-:-:S04]  /*1cc0*/  FADD.FTZ R36, R35, R56 ;  /* 0x0000003823247221 */ /* 0x001fc80000010000 */
[----:B-1----:R-:W-:-:S04]  /*1cd0*/  FADD.FTZ R36, R36, R57 ;  /* 0x0000003924247221 */ /* 0x002fc80000010000 */
[----:B------:R-:W0:Y:S02]  /*1ce0*/  MUFU.LG2 R37, R36 ;  /* 0x0000002400257308 */ /* 0x000e240000000c00 */
[----:B0-----:R-:W-:-:S04]  /*1cf0*/  FFMA.FTZ R37, R37, 0.69314718246459960938, R34 ;  /* 0x3f31721825257823 */ /* 0x001fc80000010022 */
[----:B--2---:R-:W-:-:S05]  /*1d00*/  FADD.FTZ R37, R37, R58 ;  /* 0x0000003a25257221 */ /* 0x004fca0000010000 */
[----:B------:R0:W-:Y:S02]  /*1d10*/  STG.E [R32.64], R37 ;  /* 0x0000002520007986 */ /* 0x0001e4000c101906 */
.L_x_47:
[----:B------:R-:W-:Y:S05]  /*1d20*/  BSYNC B1 ;  /* 0x0000000000017941 */ /* 0x000fea0003800000 */
.L_x_45:
[----:B------:R-:W-:Y:S01]  /*1d30*/  BAR.SYNC.DEFER_BLOCKING 0x0 ;  /* 0x0000000000007b1d */ /* 0x000fe20000010000 */
[----:B------:R-:W-:Y:S02]  /*1d40*/  ISETP.LT.U32.AND P2, PT, R14, R24, PT ;  /* 0x000000180e00720c */ /* 0x000fe40003f41070 */
[----:B------:R-:W-:Y:S02]  /*1d50*/  IADD3 R34, P3, R47, R19, RZ ;  /* 0x000000132f227210 */ /* 0x000fe40007f7e0ff */
[----:B------:R-:W-:Y:S01]  /*1d60*/  ISETP.LT.AND.EX P2, PT, R15, R25, PT, P2 ;  /* 0x000000190f00720c */ /* 0x000fe20003f41320 */
[----:B------:R-:W-:Y:S02]  /*1d70*/  BSSY B1, `(.L_x_48) ;  /* 0x0000037000017945 */ /* 0x000fe40003800000 */
[----:B0-----:R-:W-:-:S10]  /*1d80*/  IMAD.X R35, R48, 0x1, R20, P3 ;  /* 0x0000000130237824 */ /* 0x001fd400018e0614 */
[----:B------:R-:W-:Y:S05]  /*1d90*/  @!P1 BRA P2, `(.L_x_49) ;  /* 0x000000e000009947 */ /* 0x000fea0001000000 */
[----:B------:R-:W-:Y:S02]  /*1da0*/  ISETP.GE.U32.AND P2, PT, R11, 0x1, PT ;  /* 0x000000010b00780c */ /* 0x000fe40003f46070 */
[----:B------:R-:W-:Y:S02]  /*1db0*/  ISETP.NE.U32.AND P3, PT, R26, RZ, PT ;  /* 0x000000ff1a00720c */ /* 0x000fe40003f65070 */
[----:B------:R-:W-:Y:S02]  /*1dc0*/  ISETP.GE.AND.EX P2, PT, R13, RZ, PT, P2 ;  /* 0x000000ff0d00720c */ /* 0x000fe40003f46320 */
[----:B------:R-:W-:Y:S02]  /*1dd0*/  ISETP.LE.U32.AND P4, PT, R11, R4, PT ;  /* 0x000000040b00720c */ /* 0x000fe40003f83070 */
[----:B------:R-:W-:Y:S02]  /*1de0*/  ISETP.NE.OR.EX P3, PT, R27, RZ, !P2, P3 ;  /* 0x000000ff1b00720c */ /* 0x000fe40005765730 */
[----:B------:R-:W-:-:S02]  /*1df0*/  ISETP.LE.U32.AND P2, PT, R14, R24, PT ;  /* 0x000000180e00720c */ /* 0x000fc40003f43070 */
[----:B------:R-:W-:Y:S02]  /*1e00*/  ISETP.LE.AND.EX P3, PT, R13, R6, P3, P4 ;  /* 0x000000060d00720c */ /* 0x000fe40001f63340 */
[----:B------:R-:W-:Y:S02]  /*1e10*/  ISETP.GT.U32.AND P4, PT, R11, R3, PT ;  /* 0x000000030b00720c */ /* 0x000fe40003f84070 */
[----:B------:R-:W-:-:S04]  /*1e20*/  ISETP.LE.AND.EX P2, PT, R15, R25, P3, P2 ;  /* 0x000000190f00720c */ /* 0x000fc80001f43320 */
[----:B------:R-:W-:-:S13]  /*1e30*/  ISETP.GT.OR.EX P2, PT, R13, R2, P2, P4 ;  /* 0x000000020d00720c */ /* 0x000fda0001744740 */
[----:B------:R-:W-:Y:S05]  /*1e40*/  @P2 BRA `(.L_x_50) ;  /* 0x0000029000002947 */ /* 0x000fea0003800000 */
[----:B------:R-:W-:-:S05]  /*1e50*/  IMAD.MOV.U32 R33, RZ, RZ, -0x800000 ;  /* 0xff800000ff217424 */ /* 0x000fca00078e00ff */
[----:B------:R0:W-:Y:S01]  /*1e60*/  STG.E [R34.64], R33 ;  /* 0x0000002122007986 */ /* 0x0001e2000c101906 */
[----:B------:R-:W-:Y:S05]  /*1e70*/  BRA `(.L_x_50) ;  /* 0x0000026000007947 */ /* 0x000fea0003800000 */
.L_x_49:
[----:B------:R-:W-:Y:S01]  /*1e80*/  ISETP.GE.U32.AND P2, PT, R11, R4, PT ;  /* 0x000000040b00720c */ /* 0x000fe20003f46070 */
[----:B------:R-:W-:Y:S01]  /*1e90*/  IMAD.MOV.U32 R56, RZ, RZ, -0x800000 ;  /* 0xff800000ff387424 */ /* 0x000fe200078e00ff */
[----:B------:R-:W-:Y:S01]  /*1ea0*/  PRMT R36, R12, 0x9910, RZ ;  /* 0x000099100c247816 */ /* 0x000fe200000000ff */
[----:B------:R0:W2:Y:S01]  /*1eb0*/  LDG.E R59, [R32.64] ;  /* 0x00000006203b7981 */ /* 0x0000a2000c1e1900 */
[----:B------:R-:W-:Y:S02]  /*1ec0*/  ISETP.GE.AND.EX P2, PT, R13, R6, PT, P2 ;  /* 0x000000060d00720c */ /* 0x000fe40003f46320 */
[----:B------:R-:W-:-:S11]  /*1ed0*/  ISETP.NE.AND P3, PT, R36, RZ, PT ;  /* 0x000000ff2400720c */ /* 0x000fd60003f65270 */
[----:B------:R-:W-:-:S05]  /*1ee0*/  @!P2 IADD3 R36, P4, R47, R54, RZ ;  /* 0x000000362f24a210 */ /* 0x000fca0007f9e0ff */
[----:B------:R-:W-:Y:S01]  /*1ef0*/  @!P2 IMAD.X R37, R48, 0x1, R55, P4 ;  /* 0x000000013025a824 */ /* 0x000fe200020e0637 */
[----:B------:R-:W-:Y:S01]  /*1f00*/  @P3 IADD3 R38, P4, R47, R52, RZ ;  /* 0x000000342f263210 */ /* 0x000fe20007f9e0ff */
[----:B------:R-:W-:-:S03]  /*1f10*/  IMAD.MOV.U32 R57, RZ, RZ, -0x800000 ;  /* 0xff800000ff397424 */ /* 0x000fc600078e00ff */
[----:B------:R-:W3:Y:S01]  /*1f20*/  @!P2 LDG.E R56, [R36.64] ;  /* 0x000000062438a981 */ /* 0x000ee2000c1e1900 */
[----:B------:R-:W-:-:S05]  /*1f30*/  @P3 IMAD.X R39, R48, 0x1, R53, P4 ;  /* 0x0000000130273824 */ /* 0x000fca00020e0635 */
[----:B------:R-:W4:Y:S01]  /*1f40*/  @P3 LDG.E R57, [R38.64] ;  /* 0x0000000626393981 */ /* 0x000f22000c1e1900 */
[----:B0-----:R-:W-:Y:S02]  /*1f50*/  IMAD.MOV.U32 R32, RZ, RZ, R18 ;  /* 0x000000ffff207224 */ /* 0x001fe400078e0012 */
[----:B------:R-:W-:-:S05]  /*1f60*/  IMAD.MOV.U32 R33, RZ, RZ, R21 ;  /* 0x000000ffff217224 */ /* 0x000fca00078e0015 */
[----:B------:R0:W5:Y:S01]  /*1f70*/  LDG.E.CONSTANT R58, [R32.64] ;  /* 0x00000006203a7981 */ /* 0x000162000c1e9900 */
[----:B--2---:R-:W-:Y:S01]  /*1f80*/  IMAD.MOV.U32 R60, RZ, RZ, R59 ;  /* 0x000000ffff3c7224 */ /* 0x004fe200078e003b */
[----:B---3--:R-:W-:-:S04]  /*1f90*/  @!P2 FSETP.GT.FTZ.AND P4, PT, R56, R59, PT ;  /* 0x0000003b3800a20b */ /* 0x008fc80003f94000 */
[----:B------:R-:W-:-:S04]  /*1fa0*/  @!P2 FSEL R60, R56, R59, P4 ;  /* 0x0000003b383ca208 */ /* 0x000fc80002000000 */
[----:B----4-:R-:W-:-:S04]  /*1fb0*/  @P3 FSETP.GT.FTZ.AND P2, PT, R57, R60, PT ;  /* 0x0000003c3900320b */ /* 0x010fc80003f54000 */
        /* <DEDUP_REMOVED lines=16> */
[----:B-----5:R-:W-:-:S05]  /*20c0*/  FADD.FTZ R33, R33, R58 ;  /* 0x0000003a21217221 */ /* 0x020fca0000010000 */
[----:B------:R0:W-:Y:S02]  /*20d0*/  STG.E [R34.64], R33 ;  /* 0x0000002122007986 */ /* 0x0001e4000c101906 */
.L_x_50:
[----:B------:R-:W-:Y:S05]  /*20e0*/  BSYNC B1 ;  /* 0x0000000000017941 */ /* 0x000fea0003800000 */
.L_x_48:
[----:B------:R-:W-:Y:S02]  /*20f0*/  ISETP.GT.U32.AND P2, PT, R14, 0x1, PT ;  /* 0x000000010e00780c */ /* 0x000fe40003f44070 */
[----:B------:R-:W-:Y:S02]  /*2100*/  LEA R47, P3, -R46, R47, 0x3 ;  /* 0x0000002f2e2f7211 */ /* 0x000fe400078619ff */
[----:B------:R-:W-:Y:S02]  /*2110*/  ISETP.GT.AND.EX P2, PT, R15, RZ, PT, P2 ;  /* 0x000000ff0f00720c */ /* 0x000fe40003f44320 */
[-C--:B------:R-:W-:Y:S01]  /*2120*/  IADD3 R18, P4, R18, -R49.reuse, RZ ;  /* 0x8000003112127210 */ /* 0x080fe20007f9e0ff */
[----:B------:R-:W-:Y:S01]  /*2130*/  IMAD.X R48, R48, 0x1, ~R51, P3 ;  /* 0x0000000130307824 */ /* 0x000fe200018e0e33 */
[----:B------:R-:W-:Y:S02]  /*2140*/  IADD3 R16, P6, R16, -R49, RZ ;  /* 0x8000003110107210 */ /* 0x000fe40007fde0ff */
[----:B------:R-:W-:Y:S01]  /*2150*/  IADD3 R14, P5, R14, -0x2, RZ ;  /* 0xfffffffe0e0e7810 */ /* 0x000fe20007fbe0ff */
[----:B------:R-:W-:-:S02]  /*2160*/  IMAD.X R21, R21, 0x1, ~R50, P4 ;  /* 0x0000000115157824 */ /* 0x000fc400020e0e32 */
[----:B------:R-:W-:Y:S01]  /*2170*/  IMAD.X R17, R17, 0x1, ~R50, P6 ;  /* 0x0000000111117824 */ /* 0x000fe200030e0e32 */
[----:B------:R-:W-:-:S03]  /*2180*/  IADD3.X R15, R15, -0x1, RZ, P5, !PT ;  /* 0xffffffff0f0f7810 */ /* 0x000fc60002ffe4ff */
[----:B------:R-:W-:Y:S05]  /*2190*/  @P2 BRA `(.L_x_51) ;  /* 0xfffff7c000002947 */ /* 0x000fea000383ffff */
.L_x_44:
[----:B------:R-:W-:Y:S05]  /*21a0*/  BSYNC B0 ;  /* 0x0000000000007941 */ /* 0x000fea0003800000 */
.L_x_40:
[----:B------:R-:W-:Y:S01]  /*21b0*/  @!P0 CALL.REL.NOINC `(.L_x_52) ;  /* 0x0000001000008944 */ /* 0x000fe20003c00000 */
[----:B------:R-:W-:Y:S05]  /*21c0*/  BRA `(.L_x_53) ;  /* 0xffffe73000007947 */ /* 0x000fea000383ffff */
.L_x_52:
[----:B------:R-:W-:Y:S05]  /*21d0*/  EXIT ;  /* 0x000000000000794d */ /* 0x000fea0003800000 */
        .weak           $__internal_0_$__cuda_sm20_rem_s64
        .type           $__internal_0_$__cuda_sm20_rem_s64,@function
        .size           $__internal_0_$__cuda_sm20_rem_s64,(.L_x_474 - $__internal_0_$__cuda_sm20_rem_s64)
$__internal_0_$__cuda_sm20_rem_s64:
[----:B------:R-:W-:Y:S02]  /*21e0*/  ULDC UR4, c[0x0][0x0] ;  /* 0x0000000000047ab9 */ /* 0x000fe40000000800 */
[----:B------:R-:W-:Y:S02]  /*21f0*/  UMOV UR5, URZ ;  /* 0x0000003f00057c82 */ /* 0x000fe40008000000 */
[----:B------:R-:W0:Y:S08]  /*2200*/  I2F.U64.RP R10, UR4 ;  /* 0x00000004000a7d12 */ /* 0x000e300008309000 */
[----:B0-----:R-:W0:Y:S02]  /*2210*/  MUFU.RCP R10, R10 ;  /* 0x0000000a000a7308 */ /* 0x001e240000001000 */
[----:B0-----:R-:W-:-:S06]  /*2220*/  IADD3 R6, R10, 0x1ffffffe, RZ ;  /* 0x1ffffffe0a067810 */ /* 0x001fcc0007ffe0ff */
[----:B------:R-:W0:Y:S02]  /*2230*/  F2I.U64.TRUNC R6, R6 ;  /* 0x0000000600067311 */ /* 0x000e24000020d800 */
[----:B0-----:R-:W-:-:S04]  /*2240*/  IMAD.WIDE.U32 R8, R6, c[0x0][0x0], RZ ;  /* 0x0000000006087a25 */ /* 0x001fc800078e00ff */
[----:B------:R-:W-:Y:S01]  /*2250*/  IMAD R9, R7, c[0x0][0x0], R9 ;  /* 0x0000000007097a24 */ /* 0x000fe200078e0209 */
[----:B------:R-:W-:-:S05]  /*2260*/  IADD3 R11, P0, RZ, -R8, RZ ;  /* 0x80000008ff0b7210 */ /* 0x000fca0007f1e0ff */
[----:B------:R-:W-:-:S04]  /*2270*/  IMAD.HI.U32 R8, R6, R11, RZ ;  /* 0x0000000b06087227 */ /* 0x000fc800078e00ff */
[----:B------:R-:W-:Y:S02]  /*2280*/  IMAD.X R13, RZ, RZ, ~R9, P0 ;  /* 0x000000ffff0d7224 */ /* 0x000fe400000e0e09 */
[----:B------:R-:W-:Y:S02]  /*2290*/  IMAD.MOV.U32 R9, RZ, RZ, R6 ;  /* 0x000000ffff097224 */ /* 0x000fe400078e0006 */
[-C--:B------:R-:W-:Y:S02]  /*22a0*/  IMAD R15, R7, R13.reuse, RZ ;  /* 0x0000000d070f7224 */ /* 0x080fe400078e02ff */
[----:B------:R-:W-:-:S04]  /*22b0*/  IMAD.WIDE.U32 R8, P0, R6, R13, R8 ;  /* 0x0000000d06087225 */ /* 0x000fc80007800008 */
[----:B------:R-:W-:-:S04]  /*22c0*/  IMAD.HI.U32 R13, R7, R13, RZ ;  /* 0x0000000d070d7227 */ /* 0x000fc800078e00ff */
[----:B------:R-:W-:-:S05]  /*22d0*/  IMAD.HI.U32 R8, P1, R7, R11, R8 ;  /* 0x0000000b07087227 */ /* 0x000fca0007820008 */
[----:B------:R-:W-:Y:S01]  /*22e0*/  IADD3 R9, P2, R15, R8, RZ ;  /* 0x000000080f097210 */ /* 0x000fe20007f5e0ff */
[----:B------:R-:W-:-:S04]  /*22f0*/  IMAD.X R8, R13, 0x1, R7, P0 ;  /* 0x000000010d087824 */ /* 0x000fc800000e0607 */
[----:B------:R-:W-:Y:S01]  /*2300*/  IMAD.WIDE.U32 R6, R9, c[0x0][0x0], RZ ;  /* 0x0000000009067a25 */ /* 0x000fe200078e00ff */
[----:B------:R-:W-:Y:S02]  /*2310*/  IADD3.X R11, RZ, RZ, R8, P2, P1 ;  /* 0x000000ffff0b7210 */ /* 0x000fe400017e2408 */
[----:B------:R-:W-:Y:S02]  /*2320*/  ISETP.GE.AND P1, PT, R2, RZ, PT ;  /* 0x000000ff0200720c */ /* 0x000fe40003f26270 */
[----:B------:R-:W-:Y:S01]  /*2330*/  IADD3 R13, P0, RZ, -R6, RZ ;  /* 0x80000006ff0d7210 */ /* 0x000fe20007f1e0ff */
[----:B------:R-:W-:-:S04]  /*2340*/  IMAD R6, R11, c[0x0][0x0], R7 ;  /* 0x000000000b067a24 */ /* 0x000fc800078e0207 */
[----:B------:R-:W-:-:S04]  /*2350*/  IMAD.HI.U32 R8, R9, R13, RZ ;  /* 0x0000000d09087227 */ /* 0x000fc800078e00ff */
[----:B------:R-:W-:Y:S01]  /*2360*/  IMAD.X R10, RZ, RZ, ~R6, P0 ;  /* 0x000000ffff0a7224 */ /* 0x000fe200000e0e06 */
[----:B------:R-:W-:-:S03]  /*2370*/  IADD3 R6, P4, RZ, -R3, RZ ;  /* 0x80000003ff067210 */ /* 0x000fc60007f9e0ff */
[----:B------:R-:W-:-:S04]  /*2380*/  IMAD.WIDE.U32 R8, P0, R9, R10, R8 ;  /* 0x0000000a09087225 */ /* 0x000fc80007800008 */
[C---:B------:R-:W-:Y:S02]  /*2390*/  IMAD R12, R11.reuse, R10, RZ ;  /* 0x0000000a0b0c7224 */ /* 0x040fe400078e02ff */
[----:B------:R-:W-:Y:S01]  /*23a0*/  IMAD.HI.U32 R9, P2, R11, R13, R8 ;  /* 0x0000000d0b097227 */ /* 0x000fe20007840008 */
[----:B------:R-:W-:-:S03]  /*23b0*/  SEL R8, R6, R3, !P1 ;  /* 0x0000000306087207 */ /* 0x000fc60004800000 */
[----:B------:R-:W-:Y:S01]  /*23c0*/  IMAD.HI.U32 R10, R11, R10, RZ ;  /* 0x0000000a0b0a7227 */ /* 0x000fe200078e00ff */
[----:B------:R-:W-:-:S03]  /*23d0*/  IADD3 R9, P3, R12, R9, RZ ;  /* 0x000000090c097210 */ /* 0x000fc60007f7e0ff */
[----:B------:R-:W-:Y:S02]  /*23e0*/  IMAD.X R7, RZ, RZ, ~R2, P4 ;  /* 0x000000ffff077224 */ /* 0x000fe400020e0e02 */
[----:B------:R-:W-:Y:S02]  /*23f0*/  IMAD.X R11, R10, 0x1, R11, P0 ;  /* 0x000000010a0b7824 */ /* 0x000fe400000e060b */
[----:B------:R-:W-:Y:S01]  /*2400*/  IMAD.HI.U32 R6, R9, R8, RZ ;  /* 0x0000000809067227 */ /* 0x000fe200078e00ff */
[----:B------:R-:W-:Y:S02]  /*2410*/  SEL R10, R7, R2, !P1 ;  /* 0x00000002070a7207 */ /* 0x000fe40004800000 */
[----:B------:R-:W-:Y:S01]  /*2420*/  IADD3.X R11, RZ, RZ, R11, P3, P2 ;  /* 0x000000ffff0b7210 */ /* 0x000fe20001fe440b */
[----:B------:R-:W-:-:S04]  /*2430*/  IMAD.MOV.U32 R7, RZ, RZ, RZ ;  /* 0x000000ffff077224 */ /* 0x000fc800078e00ff */
[----:B------:R-:W-:-:S04]  /*2440*/  IMAD.WIDE.U32 R6, R9, R10, R6 ;  /* 0x0000000a09067225 */ /* 0x000fc800078e0006 */
[C---:B------:R-:W-:Y:S02]  /*2450*/  IMAD R12, R11.reuse, R10, RZ ;  /* 0x0000000a0b0c7224 */ /* 0x040fe400078e02ff */
[----:B------:R-:W-:-:S04]  /*2460*/  IMAD.HI.U32 R7, P0, R11, R8, R6 ;  /* 0x000000080b077227 */ /* 0x000fc80007800006 */
[----:B------:R-:W-:Y:S01]  /*2470*/  IMAD.HI.U32 R6, R11, R10, RZ ;  /* 0x0000000a0b067227 */ /* 0x000fe200078e00ff */
[----:B------:R-:W-:-:S03]  /*2480*/  IADD3 R7, P2, R12, R7, RZ ;  /* 0x000000070c077210 */ /* 0x000fc60007f5e0ff */
[----:B------:R-:W-:-:S04]  /*2490*/  IMAD.X R6, RZ, RZ, R6, P0 ;  /* 0x000000ffff067224 */ /* 0x000fc800000e0606 */
[----:B------:R-:W-:Y:S02]  /*24a0*/  IMAD.X R9, RZ, RZ, R6, P2 ;  /* 0x000000ffff097224 */ /* 0x000fe400010e0606 */
[----:B------:R-:W-:-:S04]  /*24b0*/  IMAD.WIDE.U32 R6, R7, c[0x0][0x0], RZ ;  /* 0x0000000007067a25 */ /* 0x000fc800078e00ff */
[----:B------:R-:W-:Y:S01]  /*24c0*/  IMAD R9, R9, c[0x0][0x0], R7 ;  /* 0x0000000009097a24 */ /* 0x000fe200078e0207 */
[----:B------:R-:W-:-:S04]  /*24d0*/  IADD3 R8, P0, -R6, R8, RZ ;  /* 0x0000000806087210 */ /* 0x000fc80007f1e1ff */
[----:B------:R-:W-:Y:S01]  /*24e0*/  IADD3 R7, P2, R8, -c[0x0][0x0], RZ ;  /* 0x8000000008077a10 */ /* 0x000fe20007f5e0ff */
[----:B------:R-:W-:Y:S01]  /*24f0*/  IMAD.X R9, R10, 0x1, ~R9, P0 ;  /* 0x000000010a097824 */ /* 0x000fe200000e0e09 */
[----:B------:R-:W-:-:S04]  /*2500*/  ISETP.GE.U32.AND P0, PT, R8, c[0x0][0x0], PT ;  /* 0x0000000008007a0c */ /* 0x000fc80003f06070 */
[C---:B------:R-:W-:Y:S02]  /*2510*/  ISETP.GE.U32.AND.EX P0, PT, R9.reuse, RZ, PT, P0 ;  /* 0x000000ff0900720c */ /* 0x040fe40003f06100 */
[----:B------:R-:W-:Y:S02]  /*2520*/  IADD3.X R6, R9, -0x1, RZ, P2, !PT ;  /* 0xffffffff09067810 */ /* 0x000fe400017fe4ff */
[----:B------:R-:W-:Y:S02]  /*2530*/  SEL R7, R7, R8, P0 ;  /* 0x0000000807077207 */ /* 0x000fe40000000000 */
[----:B------:R-:W-:Y:S02]  /*2540*/  SEL R6, R6, R9, P0 ;  /* 0x0000000906067207 */ /* 0x000fe40000000000 */
[C---:B------:R-:W-:Y:S02]  /*2550*/  ISETP.GE.U32.AND P0, PT, R7.reuse, c[0x0][0x0], PT ;  /* 0x0000000007007a0c */ /* 0x040fe40003f06070 */
[----:B------:R-:W-:-:S02]  /*2560*/  IADD3 R8, P2, R7, -c[0x0][0x0], RZ ;  /* 0x8000000007087a10 */ /* 0x000fc40007f5e0ff */
[C---:B------:R-:W-:Y:S02]  /*2570*/  ISETP.GE.U32.AND.EX P0, PT, R6.reuse, RZ, PT, P0 ;  /* 0x000000ff0600720c */ /* 0x040fe40003f06100 */
[----:B------:R-:W-:Y:S02]  /*2580*/  IADD3.X R9, R6, -0x1, RZ, P2, !PT ;  /* 0xffffffff06097810 */ /* 0x000fe400017fe4ff */
[----:B------:R-:W-:Y:S02]  /*2590*/  SEL R8, R8, R7, P0 ;  /* 0x0000000708087207 */ /* 0x000fe40000000000 */
[----:B------:R-:W-:Y:S02]  /*25a0*/  SEL R9, R9, R6, P0 ;  /* 0x0000000609097207 */ /* 0x000fe40000000000 */
[----:B------:R-:W-:Y:S02]  /*25b0*/  IADD3 R7, P2, RZ, -R8, RZ ;  /* 0x80000008ff077210 */ /* 0x000fe40007f5e0ff */
[----:B------:R-:W-:-:S02]  /*25c0*/  ISETP.NE.U32.AND P0, PT, RZ, c[0x0][0x0], PT ;  /* 0x00000000ff007a0c */ /* 0x000fc40003f05070 */
[----:B------:R-:W-:Y:S01]  /*25d0*/  SEL R8, R7, R8, !P1 ;  /* 0x0000000807087207 */ /* 0x000fe20004800000 */
[----:B------:R-:W-:Y:S01]  /*25e0*/  IMAD.X R6, RZ, RZ, ~R9, P2 ;  /* 0x000000ffff067224 */ /* 0x000fe200010e0e09 */
[----:B------:R-:W-:Y:S01]  /*25f0*/  ISETP.NE.AND.EX P0, PT, RZ, RZ, PT, P0 ;  /* 0x000000ffff00720c */ /* 0x000fe20003f05300 */
[----:B------:R-:W-:-:S03]  /*2600*/  IMAD.MOV.U32 R7, RZ, RZ, 0x0 ;  /* 0x00000000ff077424 */ /* 0x000fc600078e00ff */
[----:B------:R-:W-:Y:S01]  /*2610*/  SEL R9, R6, R9, !P1 ;  /* 0x0000000906097207 */ /* 0x000fe20004800000 */
[----:B------:R-:W-:Y:S01]  /*2620*/  IMAD.MOV.U32 R6, RZ, RZ, R4 ;  /* 0x000000ffff067224 */ /* 0x000fe200078e0004 */
[----:B------:R-:W-:Y:S02]  /*2630*/  SEL R8, R8, 0xffffffff, P0 ;  /* 0xffffffff08087807 */ /* 0x000fe40000000000 */
[----:B------:R-:W-:Y:S01]  /*2640*/  SEL R9, R9, 0xffffffff, P0 ;  /* 0xffffffff09097807 */ /* 0x000fe20000000000 */
[----:B------:R-:W-:Y:S06]  /*2650*/  RET.REL.NODEC R6 `(_ZN2at6native43_GLOBAL__N__c95f0927_10_LossCTC_cu_88d8892b37ctc_loss_backward_log_beta_gpu_kernelIfiEEvPT_PKS3_PKllPKT0_S8_lllllllS8_lll) ;  /* 0xffffd9a006007950 */ /* 0x000fec0003c3ffff */
.L_x_54:
        /* <DEDUP_REMOVED lines=10> */
.L_x_474:


//--------------------- .text._ZN2at6native43_GLOBAL__N__c95f0927_10_LossCTC_cu_88d8892b30ctc_loss_zero_padded_gradientsIfEEvPT_PKlllllll --------------------------
	.section	.text._ZN2at6native43_GLOBAL__N__c95f0927_10_LossCTC_cu_88d8892b30ctc_loss_zero_padded_gradientsIfEEvPT_PKlllllll,"ax",@progbits
	.sectioninfo	@"SHI_REGISTERS=32"
	.align	128
.text._ZN2at6native43_GLOBAL__N__c95f0927_10_LossCTC_cu_88d8892b30ctc_loss_zero_padded_gradientsIfEEvPT_PKlllllll:
        .type           _ZN2at6native43_GLOBAL__N__c95f0927_10_LossCTC_cu_88d8892b30ctc_loss_zero_padded_gradientsIfEEvPT_PKlllllll,@function
        .size           _ZN2at6native43_GLOBAL__N__c95f0927_10_LossCTC_cu_88d8892b30ctc_loss_zero_padded_gradientsIfEEvPT_PKlllllll,(.L_x_476 - _ZN2at6native43_GLOBAL__N__c95f0927_10_LossCTC_cu_88d8892b30ctc_loss_zero_padded_gradientsIfEEvPT_PKlllllll)
        .other          _ZN2at6native43_GLOBAL__N__c95f0927_10_LossCTC_cu_88d8892b30ctc_loss_zero_padded_gradientsIfEEvPT_PKlllllll,@"STO_CUDA_ENTRY STV_DEFAULT"
_ZN2at6native43_GLOBAL__N__c95f0927_10_LossCTC_cu_88d8892b30ctc_loss_zero_padded_gradientsIfEEvPT_PKlllllll:
        /* <DEDUP_REMOVED lines=13> */
[----:B------:R-:W-:Y:S01]  /*00d0*/  LEA R4, P0, R21, c[0x0][0x168], 0x3 ;  /* 0x00005a0015047a11 */ /* 0x000fe200078018ff */
[----:B------:R-:W-:-:S03]  /*00e0*/  ULDC.64 UR8, c[0x0][0x118] ;  /* 0x0000460000087ab9 */ /* 0x000fc60000000a00 */
[----:B------:R-:W-:-:S06]  /*00f0*/  LEA.HI.X R5, R21, c[0x0][0x16c], RZ, 0x3, P0 ;  /* 0x00005b0015057a11 */ /* 0x000fcc00000f1cff */
[----:B------:R-:W2:Y:S01]  /*0100*/  LDG.E.64.CONSTANT R4, [R4.64] ;  /* 0x0000000804047981 */ /* 0x000ea2000c1e9b00 */
[----:B------:R-:W-:Y:S01]  /*0110*/  I2F.S64 R7, R2 ;  /* 0x0000000200077312 */ /* 0x000fe20000301400 */
[----:B------:R-:W-:Y:S02]  /*0120*/  IMAD.MOV.U32 R22, RZ, RZ, c[0x0][0x198] ;  /* 0x00006600ff167624 */ /* 0x000fe400078e00ff */
[----:B------:R-:W-:-:S03]  /*0130*/  IMAD.MOV.U32 R6, RZ, RZ, c[0x0][0x19c] ;  /* 0x00006700ff067624 */ /* 0x000fc600078e00ff */
[----:B------:R-:W-:Y:S02]  /*0140*/  ISETP.LT.U32.AND P1, PT, R22, 0x1, PT ;  /* 0x000000011600780c */ /* 0x000fe40003f21070 */
[----:B--2---:R-:W0:Y:S02]  /*0150*/  I2F.S64 R0, R4 ;  /* 0x0000000400007312 */ /* 0x004e240000301400 */
[----:B0-----:R-:W-:-:S04]  /*0160*/  FSETP.GE.FTZ.AND P0, PT, R7, R0, PT ;  /* 0x000000000700720b */ /* 0x001fc80003f16000 */
[----:B------:R-:W-:-:S13]  /*0170*/  ISETP.LT.OR.EX P0, PT, R6, RZ, !P0, P1 ;  /* 0x000000ff0600720c */ /* 0x000fda0004701710 */
[----:B------:R-:W-:Y:S05]  /*0180*/  @P0 EXIT ;  /* 0x000000000000094d */ /* 0x000fea0003800000 */
[----:B------:R-:W-:Y:S01]  /*0190*/  IADD3 R0, P1, R22, -0x1, RZ ;  /* 0xffffffff16007810 */ /* 0x000fe20007f3e0ff */
[----:B------:R-:W-:Y:S01]  /*01a0*/  IMAD R3, R3, c[0x0][0x170], RZ ;  /* 0x00005c0003037a24 */ /* 0x000fe200078e02ff */
[----:B------:R-:W-:Y:S01]  /*01b0*/  UMOV UR4, URZ ;  /* 0x0000003f00047c82 */ /* 0x000fe20008000000 */
[----:B------:R-:W-:Y:S01]  /*01c0*/  IMAD.WIDE.U32 R4, R2, c[0x0][0x170], RZ ;  /* 0x00005c0002047a25 */ /* 0x000fe200078e00ff */
[----:B------:R-:W-:Y:S02]  /*01d0*/  ISETP.GE.U32.AND P0, PT, R0, 0x3, PT ;  /* 0x000000030000780c */ /* 0x000fe40003f06070 */
[----:B------:R-:W-:Y:S01]  /*01e0*/  IADD3.X R0, R6, -0x1, RZ, P1, !PT ;  /* 0xffffffff06007810 */ /* 0x000fe20000ffe4ff */
[----:B------:R-:W-:Y:S01]  /*01f0*/  IMAD R3, R2, c[0x0][0x174], R3 ;  /* 0x00005d0002037a24 */ /* 0x000fe200078e0203 */
[----:B------:R-:W-:Y:S02]  /*0200*/  LOP3.LUT R22, R22, 0x3, RZ, 0xc0, !PT ;  /* 0x0000000316167812 */ /* 0x000fe400078ec0ff */
[----:B------:R-:W-:Y:S01]  /*0210*/  ISETP.GE.U32.AND.EX P0, PT, R0, RZ, PT, P0 ;  /* 0x000000ff0000720c */ /* 0x000fe20003f06100 */
[----:B------:R-:W-:-:S04]  /*0220*/  IMAD.IADD R5, R5, 0x1, R3 ;  /* 0x0000000105057824 */ /* 0x000fc800078e0203 */
[----:B------:R-:W-:-:S04]  /*0230*/  IMAD.WIDE.U32 R2, R21, c[0x0][0x178], R4 ;  /* 0x00005e0015027a25 */ /* 0x000fc800078e0004 */
[----:B------:R-:W-:-:S04]  /*0240*/  IMAD R21, R21, c[0x0][0x17c], R3 ;  /* 0x00005f0015157a24 */ /* 0x000fc800078e0203 */
[----:B------:R-:W-:Y:S05]  /*0250*/  @!P0 BRA `(.L_x_55) ;  /* 0x000007e000008947 */ /* 0x000fea0003800000 */
[----:B------:R-:W-:Y:S01]  /*0260*/  IADD3 R20, P0, R22, -c[0x0][0x198], RZ ;  /* 0x8000660016147a10 */ /* 0x000fe20007f1e0ff */
[----:B------:R-:W-:Y:S01]  /*0270*/  UMOV UR6, 0x2 ;  /* 0x0000000200067882 */ /* 0x000fe20000000000 */
[C---:B------:R-:W-:Y:S01]  /*0280*/  LEA R6, P1, R2.reuse, c[0x0][0x160], 0x2 ;  /* 0x0000580002067a11 */ /* 0x040fe200078210ff */
[----:B------:R-:W-:Y:S02]  /*0290*/  ULDC.64 UR4, c[0x0][0x180] ;  /* 0x0000600000047ab9 */ /* 0x000fe40000000a00 */
[----:B------:R-:W-:Y:S01]  /*02a0*/  IMAD.X R0, RZ, RZ, ~c[0x0][0x19c], P0 ;  /* 0x80006700ff007624 */ /* 0x000fe200000e06ff */
[----:B------:R-:W-:Y:S01]  /*02b0*/  USHF.L.U64.HI UR6, UR4, UR6, UR5 ;  /* 0x0000000604067299 */ /* 0x000fe20008010205 */
[----:B------:R-:W-:Y:S01]  /*02c0*/  LEA.HI.X R7, R2, c[0x0][0x164], R21, 0x2, P1 ;  /* 0x0000590002077a11 */ /* 0x000fe200008f1415 */
[----:B------:R-:W-:Y:S02]  /*02d0*/  USHF.L.U32 UR5, UR4, 0x2, URZ ;  /* 0x0000000204057899 */ /* 0x000fe4000800063f */
[----:B------:R-:W-:Y:S01]  /*02e0*/  ISETP.GE.AND P0, PT, R0, RZ, PT ;  /* 0x000000ff0000720c */ /* 0x000fe20003f06270 */
[----:B------:R-:W-:-:S12]  /*02f0*/  UMOV UR4, URZ ;  /* 0x0000003f00047c82 */ /* 0x000fd80008000000 */
[----:B------:R-:W-:Y:S05]  /*0300*/  @P0 BRA `(.L_x_56) ;  /* 0x0000061000000947 */ /* 0x000fea0003800000 */
[----:B------:R-:W-:-:S04]  /*0310*/  IADD3 R4, P0, RZ, -R20, RZ ;  /* 0x80000014ff047210 */ /* 0x000fc80007f1e0ff */
[----:B------:R-:W-:Y:S01]  /*0320*/  ISETP.GT.U32.AND P1, PT, R4, 0xc, PT ;  /* 0x0000000c0400780c */ /* 0x000fe20003f24070 */
[----:B------:R-:W-:Y:S01]  /*0330*/  IMAD.X R4, RZ, RZ, ~R0, P0 ;  /* 0x000000ffff047224 */ /* 0x000fe200000e0e00 */
[----:B------:R-:W-:-:S04]  /*0340*/  PLOP3.LUT P0, PT, PT, PT, PT, 0x80, 0x0 ;  /* 0x000000000000781c */ /* 0x000fc80003f0f070 */
[----:B------:R-:W-:-:S13]  /*0350*/  ISETP.GT.AND.EX P1, PT, R4, RZ, PT, P1 ;  /* 0x000000ff0400720c */ /* 0x000fda0003f24310 */
[----:B------:R-:W-:Y:S05]  /*0360*/  @!P1 BRA `(.L_x_57) ;  /* 0x0000037000009947 */ /* 0x000fea0003800000 */
[----:B------:R-:W-:Y:S02]  /*0370*/  PLOP3.LUT P0, PT, PT, PT, PT, 0x8, 0x0 ;  /* 0x000000000000781c */ /* 0x000fe40003f0e170 */
.L_x_58:
[----:B------:R-:W-:Y:S01]  /*0380*/  IADD3 R24, P1, R6, UR5, RZ ;  /* 0x0000000506187c10 */ /* 0x000fe2000ff3e0ff */
[----:B------:R0:W-:Y:S01]  /*0390*/  STG.E [R6.64], RZ ;  /* 0x000000ff06007986 */ /* 0x0001e2000c101908 */
[----:B------:R-:W-:Y:S02]  /*03a0*/  UIADD3 UR4, UR4, 0x10, URZ ;  /* 0x0000001004047890 */ /* 0x000fe4000fffe03f */
[----:B------:R-:W-:Y:S02]  /*03b0*/  IADD3.X R25, R7, UR6, RZ, P1, !PT ;  /* 0x0000000607197c10 */ /* 0x000fe40008ffe4ff */
[----:B------:R-:W-:-:S03]  /*03c0*/  IADD3 R16, P1, R24, UR5, RZ ;  /* 0x0000000518107c10 */ /* 0x000fc6000ff3e0ff */
[----:B------:R1:W-:Y:S01]  /*03d0*/  STG.E [R24.64], RZ ;  /* 0x000000ff18007986 */ /* 0x0003e2000c101908 */
[----:B------:R-:W-:Y:S02]  /*03e0*/  IADD3.X R17, R25, UR6, RZ, P1, !PT ;  /* 0x0000000619117c10 */ /* 0x000fe40008ffe4ff */
[----:B------:R-:W-:-:S03]  /*03f0*/  IADD3 R18, P1, R16, UR5, RZ ;  /* 0x0000000510127c10 */ /* 0x000fc6000ff3e0ff */
[----:B------:R2:W-:Y:S01]  /*0400*/  STG.E [R16.64], RZ ;  /* 0x000000ff10007986 */ /* 0x0005e2000c101908 */
[----:B------:R-:W-:Y:S02]  /*0410*/  IADD3.X R19, R17, UR6, RZ, P1, !PT ;  /* 0x0000000611137c10 */ /* 0x000fe40008ffe4ff */
[----:B------:R-:W-:-:S03]  /*0420*/  IADD3 R12, P1, R18, UR5, RZ ;  /* 0x00000005120c7c10 */ /* 0x000fc6000ff3e0ff */
[----:B------:R-:W-:Y:S01]  /*0430*/  STG.E [R18.64], RZ ;  /* 0x000000ff12007986 */ /* 0x000fe2000c101908 */
        /* <DEDUP_REMOVED lines=10> */
[----:B0-----:R-:W-:-:S03]  /*04e0*/  IADD3 R6, P1, R8, UR5, RZ ;  /* 0x0000000508067c10 */ /* 0x001fc6000ff3e0ff */
        /* <DEDUP_REMOVED lines=9> */
[----:B------:R0:W-:Y:S01]  /*0580*/  STG.E [R26.64], RZ ;  /* 0x000000ff1a007986 */ /* 0x0001e2000c101908 */
[----:B------:R-:W-:Y:S02]  /*0590*/  IADD3.X R29, R27, UR6, RZ, P1, !PT ;  /* 0x000000061b1d7c10 */ /* 0x000fe40008ffe4ff */
[----:B-1----:R-:W-:-:S03]  /*05a0*/  IADD3 R24, P1, R28, UR5, RZ ;  /* 0x000000051c187c10 */ /* 0x002fc6000ff3e0ff */
[----:B------:R1:W-:Y:S01]  /*05b0*/  STG.E [R28.64], RZ ;  /* 0x000000ff1c007986 */ /* 0x0003e2000c101908 */
[----:B------:R-:W-:Y:S02]  /*05c0*/  IADD3.X R25, R29, UR6, RZ, P1, !PT ;  /* 0x000000061d197c10 */ /* 0x000fe40008ffe4ff */
[----:B--2---:R-:W-:-:S03]  /*05d0*/  IADD3 R16, P1, R24, UR5, RZ ;  /* 0x0000000518107c10 */ /* 0x004fc6000ff3e0ff */
[----:B------:R1:W-:Y:S01]  /*05e0*/  STG.E [R24.64], RZ ;  /* 0x000000ff18007986 */ /* 0x0003e2000c101908 */
[----:B------:R-:W-:Y:S02]  /*05f0*/  IADD3.X R17, R25, UR6, RZ, P1, !PT ;  /* 0x0000000619117c10 */ /* 0x000fe40008ffe4ff */
[----:B---3--:R-:W-:-:S03]  /*0600*/  IADD3 R12, P1, R16, UR5, RZ ;  /* 0x00000005100c7c10 */ /* 0x008fc6000ff3e0ff */
[----:B------:R1:W-:Y:S01]  /*0610*/  STG.E [R16.64], RZ ;  /* 0x000000ff10007986 */ /* 0x0003e2000c101908 */
[----:B------:R-:W-:Y:S02]  /*0620*/  IADD3.X R13, R17, UR6, RZ, P1, !PT ;  /* 0x00000006110d7c10 */ /* 0x000fe40008ffe4ff */
[----:B----4-:R-:W-:-:S03]  /*0630*/  IADD3 R4, P1, R12, UR5, RZ ;  /* 0x000000050c047c10 */ /* 0x010fc6000ff3e0ff */
[----:B------:R1:W-:Y:S01]  /*0640*/  STG.E [R12.64], RZ ;  /* 0x000000ff0c007986 */ /* 0x0003e2000c101908 */
[----:B------:R-:W-:Y:S02]  /*0650*/  IADD3.X R5, R13, UR6, RZ, P1, !PT ;  /* 0x000000060d057c10 */ /* 0x000fe40008ffe4ff */
[----:B------:R-:W-:Y:S02]  /*0660*/  IADD3 R20, P1, R20, 0x10, RZ ;  /* 0x0000001014147810 */ /* 0x000fe40007f3e0ff */
[----:B0-----:R-:W-:Y:S01]  /*0670*/  IADD3 R6, P2, R4, UR5, RZ ;  /* 0x0000000504067c10 */ /* 0x001fe2000ff5e0ff */
[----:B------:R1:W-:Y:S02]  /*0680*/  STG.E [R4.64], RZ ;  /* 0x000000ff04007986 */ /* 0x0003e4000c101908 */
[----:B------:R-:W-:Y:S01]  /*0690*/  IMAD.X R0, RZ, RZ, R0, P1 ;  /* 0x000000ffff007224 */ /* 0x000fe200008e0600 */
[----:B------:R-:W-:Y:S02]  /*06a0*/  ISETP.GE.U32.AND P1, PT, R20, -0xc, PT ;  /* 0xfffffff41400780c */ /* 0x000fe40003f26070 */
[----:B------:R-:W-:-:S02]  /*06b0*/  IADD3.X R7, R5, UR6, RZ, P2, !PT ;  /* 0x0000000605077c10 */ /* 0x000fc400097fe4ff */
[----:B------:R-:W-:-:S13]  /*06c0*/  ISETP.GE.AND.EX P1, PT, R0, -0x1, PT, P1 ;  /* 0xffffffff0000780c */ /* 0x000fda0003f26310 */
[----:B-1----:R-:W-:Y:S05]  /*06d0*/  @!P1 BRA `(.L_x_58) ;  /* 0xfffffca000009947 */ /* 0x002fea000383ffff */
.L_x_57:
[----:B------:R-:W-:-:S04]  /*06e0*/  IADD3 R4, P2, RZ, -R20, RZ ;  /* 0x80000014ff047210 */ /* 0x000fc80007f5e0ff */
[----:B------:R-:W-:Y:S01]  /*06f0*/  ISETP.GT.U32.AND P1, PT, R4, 0x4, PT ;  /* 0x000000040400780c */ /* 0x000fe20003f24070 */
[----:B------:R-:W-:-:S05]  /*0700*/  IMAD.X R4, RZ, RZ, ~R0, P2 ;  /* 0x000000ffff047224 */ /* 0x000fca00010e0e00 */
[----:B------:R-:W-:-:S13]  /*0710*/  ISETP.GT.AND.EX P1, PT, R4, RZ, PT, P1 ;  /* 0x000000ff0400720c */ /* 0x000fda0003f24310 */
[----:B------:R-:W-:Y:S05]  /*0720*/  @!P1 BRA `(.L_x_59) ;  /* 0x000001c000009947 */ /* 0x000fea0003800000 */
[----:B------:R-:W-:Y:S01]  /*0730*/  IADD3 R10, P0, R6, UR5, RZ ;  /* 0x00000005060a7c10 */ /* 0x000fe2000ff1e0ff */
[----:B------:R0:W-:Y:S01]  /*0740*/  STG.E [R6.64], RZ ;  /* 0x000000ff06007986 */ /* 0x0001e2000c101908 */
[----:B------:R-:W-:Y:S01]  /*0750*/  IADD3 R20, P2, R20, 0x8, RZ ;  /* 0x0000000814147810 */ /* 0x000fe20007f5e0ff */
[----:B------:R-:W-:Y:S01]  /*0760*/  UIADD3 UR4, UR4, 0x8, URZ ;  /* 0x0000000804047890 */ /* 0x000fe2000fffe03f */
[----:B------:R-:W-:Y:S02]  /*0770*/  IADD3.X R11, R7, UR6, RZ, P0, !PT ;  /* 0x00000006070b7c10 */ /* 0x000fe400087fe4ff */
[----:B------:R-:W-:Y:S01]  /*0780*/  IADD3 R12, P0, R10, UR5, RZ ;  /* 0x000000050a0c7c10 */ /* 0x000fe2000ff1e0ff */
[----:B------:R-:W-:Y:S02]  /*0790*/  IMAD.X R0, RZ, RZ, R0, P2 ;  /* 0x000000ffff007224 */ /* 0x000fe400010e0600 */
[----:B------:R1:W-:Y:S01]  /*07a0*/  STG.E [R10.64], RZ ;  /* 0x000000ff0a007986 */ /* 0x0003e2000c101908 */
[----:B------:R-:W-:-:S02]  /*07b0*/  IADD3.X R13, R11, UR6, RZ, P0, !PT ;  /* 0x000000060b0d7c10 */ /* 0x000fc400087fe4ff */
        /* <DEDUP_REMOVED lines=15> */
[----:B0-----:R-:W-:Y:S02]  /*08b0*/  IADD3 R6, P1, R18, UR5, RZ ;  /* 0x0000000512067c10 */ /* 0x001fe4000ff3e0ff */
[----:B------:R-:W-:Y:S01]  /*08c0*/  PLOP3.LUT P0, PT, PT, PT, PT, 0x8, 0x0 ;  /* 0x000000000000781c */ /* 0x000fe20003f0e170 */
[----:B------:R1:W-:Y:S01]  /*08d0*/  STG.E [R18.64], RZ ;  /* 0x000000ff12007986 */ /* 0x0003e2000c101908 */
[----:B------:R-:W-:-:S03]  /*08e0*/  IADD3.X R7, R19, UR6, RZ, P1, !PT ;  /* 0x0000000613077c10 */ /* 0x000fc60008ffe4ff */
.L_x_59:
[----:B------:R-:W-:-:S04]  /*08f0*/  ISETP.NE.U32.AND P1, PT, R20, RZ, PT ;  /* 0x000000ff1400720c */ /* 0x000fc80003f25070 */
[----:B------:R-:W-:-:S13]  /*0900*/  ISETP.NE.OR.EX P0, PT, R0, RZ, P0, P1 ;  /* 0x000000ff0000720c */ /* 0x000fda0000705710 */
[----:B------:R-:W-:Y:S05]  /*0910*/  @!P0 BRA `(.L_x_55) ;  /* 0x0000012000008947 */ /* 0x000fea0003800000 */
.L_x_56:
[----:B-1----:R-:W-:Y:S01]  /*0920*/  IADD3 R4, P0, R6, UR5, RZ ;  /* 0x0000000506047c10 */ /* 0x002fe2000ff1e0ff */
        /* <DEDUP_REMOVED lines=9> */
[----:B------:R-:W-:Y:S02]  /*09c0*/  IADD3 R20, P0, R20, 0x4, RZ ;  /* 0x0000000414147810 */ /* 0x000fe40007f1e0ff */
[----:B0-----:R-:W-:Y:S01]  /*09d0*/  IADD3 R6, P1, R10, UR5, RZ ;  /* 0x000000050a067c10 */ /* 0x001fe2000ff3e0ff */
[----:B------:R1:W-:Y:S02]  /*09e0*/  STG.E [R10.64], RZ ;  /* 0x000000ff0a007986 */ /* 0x0003e4000c101908 */
[----:B------:R-:W-:Y:S01]  /*09f0*/  IMAD.X R0, RZ, RZ, R0, P0 ;  /* 0x000000ffff007224 */ /* 0x000fe200000e0600 */
[----:B------:R-:W-:Y:S02]  /*0a00*/  ISETP.NE.U32.AND P0, PT, R20, RZ, PT ;  /* 0x000000ff1400720c */ /* 0x000fe40003f05070 */
[----:B------:R-:W-:-:S02]  /*0a10*/  IADD3.X R7, R11, UR6, RZ, P1, !PT ;  /* 0x000000060b077c10 */ /* 0x000fc40008ffe4ff */
[----:B------:R-:W-:-:S13]  /*0a20*/  ISETP.NE.AND.EX P0, PT, R0, RZ, PT, P0 ;  /* 0x000000ff0000720c */ /* 0x000fda0003f05300 */
[----:B-1----:R-:W-:Y:S05]  /*0a30*/  @P0 BRA `(.L_x_56) ;  /* 0xfffffee000000947 */ /* 0x002fea000383ffff */
.L_x_55:
[----:B------:R-:W-:-:S04]  /*0a40*/  ISETP.NE.U32.AND P0, PT, R22, RZ, PT ;  /* 0x000000ff1600720c */ /* 0x000fc80003f05070 */
[----:B------:R-:W-:-:S13]  /*0a50*/  ISETP.NE.AND.EX P0, PT, RZ, RZ, PT, P0 ;  /* 0x000000ffff00720c */ /* 0x000fda0003f05300 */
[----:B------:R-:W-:Y:S05]  /*0a60*/  @!P0 EXIT ;  /* 0x000000000000894d */ /* 0x000fea0003800000 */
[----:B------:R-:W-:Y:S01]  /*0a70*/  USHF.R.S32.HI UR5, URZ, 0x1f, UR4 ;  /* 0x0000001f3f057899 */ /* 0x000fe20008011404 */
[----:B------:R-:W-:Y:S01]  /*0a80*/  IADD3 R22, P0, RZ, -R22, RZ ;  /* 0x80000016ff167210 */ /* 0x000fe20007f1e0ff */
[----:B-1----:R-:W-:-:S04]  /*0a90*/  IMAD.U32 R9, RZ, RZ, UR4 ;  /* 0x00000004ff097e24 */ /* 0x002fc8000f8e00ff */
[----:B------:R-:W-:Y:S02]  /*0aa0*/  IMAD.U32 R8, RZ, RZ, UR5 ;  /* 0x00000005ff087e24 */ /* 0x000fe4000f8e00ff */
[----:B------:R-:W-:Y:S02]  /*0ab0*/  IMAD.X R0, RZ, RZ, -0x1, P0 ;  /* 0xffffffffff007424 */ /* 0x000fe400000e06ff */
.L_x_60:
[----:B------:R-:W-:Y:S02]  /*0ac0*/  IMAD R6, R8, c[0x0][0x180], RZ ;  /* 0x0000600008067a24 */ /* 0x000fe400078e02ff */
[----:B------:R-:W-:Y:S02]  /*0ad0*/  IMAD.MOV.U32 R20, RZ, RZ, R2 ;  /* 0x000000ffff147224 */ /* 0x000fe400078e0002 */
[C---:B------:R-:W-:Y:S02]  /*0ae0*/  IMAD R7, R9.reuse, c[0x0][0x184], R6 ;  /* 0x0000610009077a24 */ /* 0x040fe400078e0206 */
[C---:B------:R-:W-:Y:S01]  /*0af0*/  IMAD.WIDE.U32 R4, R9.reuse, c[0x0][0x180], R20 ;  /* 0x0000600009047a25 */ /* 0x040fe200078e0014 */
[----:B------:R-:W-:-:S03]  /*0b00*/  IADD3 R9, P1, R9, 0x1, RZ ;  /* 0x0000000109097810 */ /* 0x000fc60007f3e0ff */
[----:B------:R-:W-:Y:S01]  /*0b10*/  IMAD.IADD R5, R5, 0x1, R7 ;  /* 0x0000000105057824 */ /* 0x000fe200078e0207 */
[----:B------:R-:W-:Y:S01]  /*0b20*/  LEA R6, P0, R4, c[0x0][0x160], 0x2 ;  /* 0x0000580004067a11 */ /* 0x000fe200078010ff */
[----:B------:R-:W-:-:S03]  /*0b30*/  IMAD.X R8, RZ, RZ, R8, P1 ;  /* 0x000000ffff087224 */ /* 0x000fc600008e0608 */
[----:B------:R-:W-:Y:S02]  /*0b40*/  LEA.HI.X R7, R4, c[0x0][0x164], R5, 0x2, P0 ;  /* 0x0000590004077a11 */ /* 0x000fe400000f1405 */
[----:B------:R-:W-:-:S03]  /*0b50*/  IADD3 R22, P0, R22, 0x1, RZ ;  /* 0x0000000116167810 */ /* 0x000fc60007f1e0ff */
[----:B------:R0:W-:Y:S02]  /*0b60*/  STG.E [R6.64], RZ ;  /* 0x000000ff06007986 */ /* 0x0001e4000c101908 */
[----:B------:R-:W-:Y:S01]  /*0b70*/  IMAD.X R0, RZ, RZ, R0, P0 ;  /* 0x000000ffff007224 */ /* 0x000fe200000e0600 */
[----:B------:R-:W-:-:S04]  /*0b80*/  ISETP.NE.U32.AND P0, PT, R22, RZ, PT ;  /* 0x000000ff1600720c */ /* 0x000fc80003f05070 */
[----:B------:R-:W-:-:S13]  /*0b90*/  ISETP.NE.AND.EX P0, PT, R0, RZ, PT, P0 ;  /* 0x000000ff0000720c */ /* 0x000fda0003f05300 */
[----:B0-----:R-:W-:Y:S05]  /*0ba0*/  @P0 BRA `(.L_x_60) ;  /* 0xffffff1000000947 */ /* 0x001fea000383ffff */
[----:B------:R-:W-:Y:S05]  /*0bb0*/  EXIT ;  /* 0x000000000000794d */ /* 0x000fea0003800000 */
.L_x_61:
        /* <DEDUP_REMOVED lines=12> */
.L_x_476:


//--------------------- .text._ZN2at6native43_GLOBAL__N__c95f0927_10_LossCTC_cu_88d8892b36ctc_loss_backward_collect_gpu_kernelIflEEvPT_PKS3_lS6_S6_S6_PKllPKT0_S8_lS6_llllllllllllS8_llllb --------------------------
	.section	.text._ZN2at6native43_GLOBAL__N__c95f0927_10_LossCTC_cu_88d8892b36ctc_loss_backward_collect_gpu_kernelIflEEvPT_PKS3_lS6_S6_S6_PKllPKT0_S8_lS6_llllllllllllS8_llllb,"ax",@progbits
	.sectioninfo	@"SHI_REGISTERS=56"
	.align	128
.text._ZN2at6native43_GLOBAL__N__c95f0927_10_LossCTC_cu_88d8892b36ctc_loss_backward_collect_gpu_kernelIflEEvPT_PKS3_lS6_S6_S6_PKllPKT0_S8_lS6_llllllllllllS8_llllb:
        .type           _ZN2at6native43_GLOBAL__N__c95f0927_10_LossCTC_cu_88d8892b36ctc_loss_backward_collect_gpu_kernelIflEEvPT_PKS3_lS6_S6_S6_PKllPKT0_S8_lS6_llllllllllllS8_llllb,@function
        .size           _ZN2at6native43_GLOBAL__N__c95f0927_10_LossCTC_cu_88d8892b36ctc_loss_backward_collect_gpu_kernelIflEEvPT_PKS3_lS6_S6_S6_PKllPKT0_S8_lS6_llllllllllllS8_llllb,(.L_x_477 - _ZN2at6native43_GLOBAL__N__c95f0927_10_LossCTC_cu_88d8892b36ctc_loss_backward_collect_gpu_kernelIflEEvPT_PKS3_lS6_S6_S6_PKllPKT0_S8_lS6_llllllllllllS8_llllb)
        .other          _ZN2at6native43_GLOBAL__N__c95f0927_10_LossCTC_cu_88d8892b36ctc_loss_backward_collect_gpu_kernelIflEEvPT_PKS3_lS6_S6_S6_PKllPKT0_S8_lS6_llllllllllllS8_llllb,@"STO_CUDA_ENTRY STV_DEFAULT"
_ZN2at6native43_GLOBAL__N__c95f0927_10_LossCTC_cu_88d8892b36ctc_loss_backward_collect_gpu_kernelIflEEvPT_PKS3_lS6_S6_S6_PKllPKT0_S8_lS6_llllllllllllS8_llllb:
        /* <DEDUP_REMOVED lines=13> */
[----:B------:R-:W-:Y:S01]  /*00d0*/  SHF.L.U32 R4, R0, 0x3, RZ ;  /* 0x0000000300047819 */ /* 0x000fe200000006ff */
[----:B------:R-:W-:Y:S01]  /*00e0*/  ULDC.64 UR14, c[0x0][0x118] ;  /* 0x00004600000e7ab9 */ /* 0x000fe20000000a00 */
[----:B------:R-:W-:Y:S02]  /*00f0*/  SHF.R.U32.HI R2, RZ, 0x1d, R0 ;  /* 0x0000001dff027819 */ /* 0x000fe40000011600 */
        /* <DEDUP_REMOVED lines=29> */
[----:B------:R-:W-:-:S04]  /*02d0*/  IMAD.WIDE.U32 R8, R14, c[0x0][0x210], RZ ;  /* 0x000084000e087a25 */ /* 0x000fc800078e00ff */
[----:B------:R-:W-:Y:S02]  /*02e0*/  IMAD R29, R15, c[0x0][0x1c0], RZ ;  /* 0x000070000f1d7a24 */ /* 0x000fe400078e02ff */
[----:B------:R-:W-:Y:S02]  /*02f0*/  IMAD.MOV.U32 R20, RZ, RZ, R18 ;  /* 0x000000ffff147224 */ /* 0x000fe400078e0012 */
[----:B------:R-:W-:-:S04]  /*0300*/  IMAD.WIDE.U32 R10, R14, c[0x0][0x1f8], RZ ;  /* 0x00007e000e0a7a25 */ /* 0x000fc800078e00ff */
[----:B------:R-:W-:-:S04]  /*0310*/  IMAD.WIDE.U32 R6, R0, c[0x0][0x1f0], RZ ;  /* 0x00007c0000067a25 */ /* 0x000fc800078e00ff */
[C---:B------:R-:W-:Y:S02]  /*0320*/  IMAD R13, R14.reuse, c[0x0][0x1fc], R13 ;  /* 0x00007f000e0d7a24 */ /* 0x040fe400078e020d */
[----:B------:R-:W-:Y:S01]  /*0330*/  IMAD R27, R14, c[0x0][0x214], R27 ;  /* 0x000085000e1b7a24 */ /* 0x000fe200078e021b */
[----:B------:R-:W-:Y:S01]  /*0340*/  IADD3 R26, P0, R6, R10, RZ ;  /* 0x0000000a061a7210 */ /* 0x000fe20007f1e0ff */
[C---:B------:R-:W-:Y:S01]  /*0350*/  IMAD.WIDE.U32 R24, R14.reuse, c[0x0][0x1c0], R20 ;  /* 0x000070000e187a25 */ /* 0x040fe200078e0014 */
[----:B------:R-:W-:Y:S01]  /*0360*/  IADD3 R32, R11, R13, RZ ;  /* 0x0000000d0b207210 */ /* 0x000fe20007ffe0ff */
[----:B------:R-:W-:Y:S02]  /*0370*/  UMOV UR4, URZ ;  /* 0x0000003f00047c82 */ /* 0x000fe40008000000 */
[----:B------:R-:W-:Y:S02]  /*0380*/  IMAD R29, R14, c[0x0][0x1c4], R29 ;  /* 0x000071000e1d7a24 */ /* 0x000fe400078e021d */
[----:B------:R-:W-:Y:S01]  /*0390*/  IMAD R33, R0, c[0x0][0x1f4], R7 ;  /* 0x00007d0000217a24 */ /* 0x000fe200078e0207 */
[----:B------:R-:W-:Y:S01]  /*03a0*/  UMOV UR5, URZ ;  /* 0x0000003f00057c82 */ /* 0x000fe20008000000 */
[----:B------:R-:W-:Y:S01]  /*03b0*/  IMAD.IADD R12, R9, 0x1, R27 ;  /* 0x00000001090c7824 */ /* 0x000fe200078e021b */
[----:B------:R-:W-:Y:S01]  /*03c0*/  UMOV UR6, URZ ;  /* 0x0000003f00067c82 */ /* 0x000fe20008000000 */
[----:B------:R-:W-:Y:S01]  /*03d0*/  IMAD.IADD R31, R25, 0x1, R29 ;  /* 0x00000001191f7824 */ /* 0x000fe200078e021d */
[----:B------:R-:W-:-:S02]  /*03e0*/  IADD3.X R27, R32, R33, RZ, P0, !PT ;  /* 0x00000021201b7210 */ /* 0x000fc400007fe4ff */
[C---:B--2---:R-:W-:Y:S01]  /*03f0*/  SHF.L.U64.HI R2, R4.reuse, 0x1, R5 ;  /* 0x0000000104027819 */ /* 0x044fe20000010205 */
[----:B------:R-:W-:Y:S02]  /*0400*/  IMAD.SHL.U32 R3, R4, 0x2, RZ ;  /* 0x0000000204037824 */ /* 0x000fe400078e00ff */
[----:B------:R-:W-:-:S04]  /*0410*/  IMAD.WIDE.U32 R4, R0, c[0x0][0x208], RZ ;  /* 0x0000820000047a25 */ /* 0x000fc800078e00ff */
[----:B------:R-:W-:Y:S01]  /*0420*/  IMAD R39, R0, c[0x0][0x20c], R5 ;  /* 0x0000830000277a24 */ /* 0x000fe200078e0205 */
[----:B------:R-:W-:-:S05]  /*0430*/  IADD3 R28, P1, R4, R8, RZ ;  /* 0x00000008041c7210 */ /* 0x000fca0007f3e0ff */
[----:B------:R-:W-:Y:S01]  /*0440*/  IMAD.X R29, R12, 0x1, R39, P1 ;  /* 0x000000010c1d7824 */ /* 0x000fe200008e0627 */
[----:B------:R-:W-:Y:S05]  /*0450*/  @!P2 BRA `(.L_x_63) ;  /* 0x00000dd00000a947 */ /* 0x000fea0003800000 */
[----:B------:R-:W-:Y:S01]  /*0460*/  IMAD.SHL.U32 R11, R4, 0x4, RZ ;  /* 0x00000004040b7824 */ /* 0x000fe200078e00ff */
[C---:B------:R-:W-:Y:S01]  /*0470*/  SHF.L.U64.HI R9, R6.reuse, 0x2, R33 ;  /* 0x0000000206097819 */ /* 0x040fe20000010221 */
[----:B------:R-:W-:Y:S01]  /*0480*/  IMAD.MOV.U32 R37, RZ, RZ, c[0x0][0x1d0] ;  /* 0x00007400ff257624 */ /* 0x000fe200078e00ff */
[C---:B------:R-:W-:Y:S01]  /*0490*/  SHF.L.U32 R7, R6.reuse, 0x2, RZ ;  /* 0x0000000206077819 */ /* 0x040fe200000006ff */
[----:B------:R-:W-:Y:S01]  /*04a0*/  IMAD.MOV.U32 R36, RZ, RZ, c[0x0][0x240] ;  /* 0x00009000ff247624 */ /* 0x000fe200078e00ff */
[----:B------:R-:W-:Y:S01]  /*04b0*/  IADD3 R5, P3, P4, R6, c[0x0][0x200], R10 ;  /* 0x0000800006057a10 */ /* 0x000fe20007c7e00a */
[----:B------:R-:W-:Y:S01]  /*04c0*/  ULDC.64 UR20, c[0x0][0x218] ;  /* 0x0000860000147ab9 */ /* 0x000fe20000000a00 */
[----:B------:R-:W-:Y:S01]  /*04d0*/  SHF.L.U64.HI R13, R4, 0x2, R39 ;  /* 0x00000002040d7819 */ /* 0x000fe20000010227 */
[----:B------:R-:W-:Y:S01]  /*04e0*/  ULDC.64 UR22, c[0x0][0x200] ;  /* 0x0000800000167ab9 */ /* 0x000fe20000000a00 */
[----:B------:R-:W-:Y:S01]  /*04f0*/  LEA R6, P0, R8, R11, 0x2 ;  /* 0x0000000b08067211 */ /* 0x000fe200078010ff */
[----:B------:R-:W-:Y:S01]  /*0500*/  IMAD R11, R37, c[0x0][0x244], RZ ;  /* 0x00009100250b7a24 */ /* 0x000fe200078e02ff */
[----:B------:R-:W-:Y:S01]  /*0510*/  IADD3 R4, P1, P2, R4, c[0x0][0x218], R8 ;  /* 0x0000860004047a10 */ /* 0x000fe20007a3e008 */
[----:B------:R-:W-:Y:S01]  /*0520*/  IMAD.MOV.U32 R51, RZ, RZ, c[0x0][0x204] ;  /* 0x00008100ff337624 */ /* 0x000fe200078e00ff */
[----:B------:R-:W-:Y:S01]  /*0530*/  MOV R30, R24 ;  /* 0x00000018001e7202 */ /* 0x000fe20000000f00 */
[----:B------:R-:W-:Y:S01]  /*0540*/  IMAD.MOV.U32 R49, RZ, RZ, 0x3 ;  /* 0x00000003ff317424 */ /* 0x000fe200078e00ff */
[----:B------:R-:W-:Y:S01]  /*0550*/  IADD3.X R38, R33, c[0x0][0x204], R32, P3, P4 ;  /* 0x0000810021267a10 */ /* 0x000fe20001fe8420 */
[----:B------:R-:W-:Y:S01]  /*0560*/  IMAD R33, R36, c[0x0][0x1d4], R11 ;  /* 0x0000750024217a24 */ /* 0x000fe200078e020b */
[----:B------:R-:W-:Y:S01]  /*0570*/  IADD3.X R39, R39, c[0x0][0x21c], R12, P1, P2 ;  /* 0x0000870027277a10 */ /* 0x000fe20000fe440c */
[----:B------:R-:W-:Y:S01]  /*0580*/  IMAD.U32 R11, RZ, RZ, UR20 ;  /* 0x00000014ff0b7e24 */ /* 0x000fe2000f8e00ff */
[----:B------:R-:W-:Y:S01]  /*0590*/  LEA R7, P1, R10, R7, 0x2 ;  /* 0x000000070a077211 */ /* 0x000fe200078210ff */
[----:B------:R-:W-:Y:S01]  /*05a0*/  IMAD.WIDE.U32 R34, R37, c[0x0][0x240], R30 ;  /* 0x0000900025227a25 */ /* 0x000fe200078e001e */
[----:B------:R-:W-:Y:S01]  /*05b0*/  LEA.HI.X R8, R8, R13, R12, 0x2, P0 ;  /* 0x0000000d08087211 */ /* 0x000fe200000f140c */
[----:B------:R-:W-:Y:S01]  /*05c0*/  ULOP3.LUT UR4, UR7, 0x3, URZ, 0xc0, !UPT ;  /* 0x0000000307047892 */ /* 0x000fe2000f8ec03f */
[----:B------:R-:W-:Y:S01]  /*05d0*/  LEA.HI.X R9, R10, R9, R32, 0x2, P1 ;  /* 0x000000090a097211 */ /* 0x000fe200008f1420 */
[----:B------:R-:W-:Y:S01]  /*05e0*/  IMAD.MOV.U32 R37, RZ, RZ, c[0x0][0x21c] ;  /* 0x00008700ff257624 */ /* 0x000fe200078e00ff */
[----:B-----5:R-:W-:Y:S01]  /*05f0*/  IADD3 R13, P0, R22, c[0x0][0x228], RZ ;  /* 0x00008a00160d7a10 */ /* 0x020fe20007f1e0ff */
[----:B------:R-:W-:Y:S01]  /*0600*/  IMAD.IADD R33, R35, 0x1, R33 ;  /* 0x0000000123217824 */ /* 0x000fe200078e0221 */
[----:B------:R-:W-:Y:S01]  /*0610*/  MOV R50, UR20 ;  /* 0x0000001400327c02 */ /* 0x000fe20008000f00 */
[----:B------:R-:W-:Y:S01]  /*0620*/  IMAD R41, R49, c[0x0][0x21c], RZ ;  /* 0x0000870031297a24 */ /* 0x000fe200078e02ff */
[----:B------:R-:W-:Y:S01]  /*0630*/  LEA R11, P1, R11, R28, 0x1 ;  /* 0x0000001c0b0b7211 */ /* 0x000fe200078208ff */
[----:B------:R-:W-:Y:S01]  /*0640*/  UIADD3 UR4, UP0, UR4, -UR7, URZ ;  /* 0x8000000704047290 */ /* 0x000fe2000ff1e03f */
[----:B------:R-:W-:Y:S01]  /*0650*/  IADD3.X R12, R23, c[0x0][0x22c], RZ, P0, !PT ;  /* 0x00008b00170c7a10 */ /* 0x000fe200007fe4ff */
[----:B------:R-:W-:Y:S01]  /*0660*/  UMOV UR10, 0x4 ;  /* 0x00000004000a7882 */ /* 0x000fe20000000000 */
[----:B------:R-:W-:Y:S01]  /*0670*/  LEA.HI.X R50, R50, R29, R37, 0x1, P1 ;  /* 0x0000001d32327211 */ /* 0x000fe200008f0c25 */
[----:B------:R-:W-:Y:S01]  /*0680*/  IMAD.U32 R37, RZ, RZ, UR22 ;  /* 0x00000016ff257e24 */ /* 0x000fe2000f8e00ff */
[C---:B------:R-:W-:Y:S01]  /*0690*/  LEA R10, P0, R13.reuse, c[0x0][0x1a0], 0x3 ;  /* 0x000068000d0a7a11 */ /* 0x040fe200078018ff */
[----:B------:R-:W-:Y:S01]  /*06a0*/  ULDC.64 UR8, c[0x0][0x228] ;  /* 0x00008a0000087ab9 */ /* 0x000fe20000000a00 */
[----:B------:R-:W-:Y:S01]  /*06b0*/  MOV R36, UR22 ;  /* 0x0000001600247c02 */ /* 0x000fe20008000f00 */
[----:B------:R-:W-:Y:S01]  /*06c0*/  USHF.L.U64.HI UR9, UR8, UR10, UR9 ;  /* 0x0000000a08097299 */ /* 0x000fe20008010209 */
[----:B------:R-:W-:Y:S01]  /*06d0*/  LEA.HI.X R13, R13, c[0x0][0x1a4], R12, 0x3, P0 ;  /* 0x000069000d0d7a11 */ /* 0x000fe200000f1c0c */
[----:B------:R-:W-:Y:S01]  /*06e0*/  USHF.L.U64.HI UR11, UR20, UR10, UR21 ;  /* 0x0000000a140b7299 */ /* 0x000fe20008010215 */
[----:B------:R-:W-:Y:S01]  /*06f0*/  LEA R12, P1, R37, R26, 0x1 ;  /* 0x0000001a250c7211 */ /* 0x000fe200078208ff */
[----:B------:R-:W-:Y:S01]  /*0700*/  USHF.L.U32 UR8, UR8, 0x4, URZ ;  /* 0x0000000408087899 */ /* 0x000fe2000800063f */
[----:B------:R-:W-:Y:S01]  /*0710*/  LEA R32, P0, R34, c[0x0][0x160], 0x2 ;  /* 0x0000580022207a11 */ /* 0x000fe200078010ff */
[----:B------:R-:W-:Y:S01]  /*0720*/  UMOV UR5, URZ ;  /* 0x0000003f00057c82 */ /* 0x000fe20008000000 */
[----:B------:R-:W-:Y:S01]  /*0730*/  LEA.HI.X R51, R36, R27, R51, 0x1, P1 ;  /* 0x0000001b24337211 */ /* 0x000fe200008f0c33 */
[C---:B------:R-:W-:Y:S01]  /*0740*/  IMAD.WIDE.U32 R36, R49.reuse, c[0x0][0x200], R26 ;  /* 0x0000800031247a25 */ /* 0x040fe200078e001a */
[----:B------:R-:W-:Y:S01]  /*0750*/  LEA.HI.X R33, R34, c[0x0][0x164], R33, 0x2, P0 ;  /* 0x0000590022217a11 */ /* 0x000fe200000f1421 */
[----:B------:R-:W-:Y:S01]  /*0760*/  UMOV UR6, URZ ;  /* 0x0000003f00067c82 */ /* 0x000fe20008000000 */
[----:B------:R-:W-:Y:S01]  /*0770*/  SHF.L.U64.HI R46, R4, 0x2, R39 ;  /* 0x00000002042e7819 */ /* 0x000fe20000010227 */
[----:B------:R-:W-:Y:S01]  /*0780*/  IMAD.WIDE.U32 R34, R49, c[0x0][0x218], R28 ;  /* 0x0000860031227a25 */ /* 0x000fe200078e001c */
[C---:B------:R-:W-:Y:S01]  /*0790*/  LEA R44, P0, R22.reuse, c[0x0][0x1a0], 0x3 ;  /* 0x00006800162c7a11 */ /* 0x040fe200078018ff */
[----:B------:R-:W-:Y:S01]  /*07a0*/  ULDC.64 UR18, c[0x0][0x178] ;  /* 0x00005e0000127ab9 */ /* 0x000fe20000000a00 */
[----:B------:R-:W-:Y:S01]  /*07b0*/  SHF.L.U64.HI R47, R5, 0x2, R38 ;  /* 0x00000002052f7819 */ /* 0x000fe20000010226 */
[----:B------:R-:W-:Y:S01]  /*07c0*/  IMAD R49, R49, c[0x0][0x204], RZ ;  /* 0x0000810031317a24 */ /* 0x000fe200078e02ff */
[----:B------:R-:W-:Y:S01]  /*07d0*/  IADD3 R39, R35, R41, RZ ;  /* 0x0000002923277210 */ /* 0x000fe20007ffe0ff */
[----:B------:R-:W-:Y:S01]  /*07e0*/  USHF.L.U64.HI UR10, UR22, UR10, UR23 ;  /* 0x0000000a160a7299 */ /* 0x000fe20008010217 */
[----:B------:R-:W-:Y:S01]  /*07f0*/  LEA.HI.X R45, R22, c[0x0][0x1a4], R23, 0x3, P0 ;  /* 0x00006900162d7a11 */ /* 0x000fe200000f1c17 */
[----:B------:R-:W-:Y:S01]  /*0800*/  IMAD.IADD R49, R37, 0x1, R49 ;  /* 0x0000000125317824 */ /* 0x000fe200078e0231 */
[----:B------:R-:W-:Y:S01]  /*0810*/  SHF.L.U64.HI R48, R34, 0x2, R39 ;  /* 0x0000000222307819 */ /* 0x000fe20000010227 */
[----:B------:R-:W-:Y:S01]  /*0820*/  UIADD3.X UR7, URZ, ~UR12, URZ, UP0, !UPT ;  /* 0x8000000c3f077290 */ /* 0x000fe200087fe43f */
[----:B------:R-:W-:Y:S01]  /*0830*/  SHF.L.U64.HI R50, R11, 0x2, R50 ;  /* 0x000000020b327819 */ /* 0x000fe20000010232 */
[----:B------:R-:W-:Y:S01]  /*0840*/  ULDC.64 UR16, c[0x0][0x180] ;  /* 0x0000600000107ab9 */ /* 0x000fe20000000a00 */
[----:B------:R-:W-:-:S02]  /*0850*/  SHF.L.U64.HI R49, R36, 0x2, R49 ;  /* 0x0000000224317819 */ /* 0x000fc40000010231 */
[----:B------:R-:W-:Y:S02]  /*0860*/  SHF.L.U64.HI R51, R12, 0x2, R51 ;  /* 0x000000020c337819 */ /* 0x000fe40000010233 */
.L_x_75:
        /* <DEDUP_REMOVED lines=27> */
.L_x_66:
[----:B------:R0:W-:Y:S02]  /*0a20*/  STG.E [R32.64], R42 ;  /* 0x0000002a20007986 */ /* 0x0001e4000c10190e */
.L_x_65:
[----:B------:R-:W-:Y:S05]  /*0a30*/  BSYNC B0 ;  /* 0x0000000000007941 */ /* 0x000fea0003800000 */
.L_x_64:
[----:B------:R-:W-:Y:S01]  /*0a40*/  UIADD3 UR12, UP0, UR5, 0x1, URZ ;  /* 0x00000001050c7890 */ /* 0x000fe2000ff1e03f */
[----:B------:R-:W-:Y:S03]  /*0a50*/  BSSY B0, `(.L_x_67) ;  /* 0x0000026000007945 */ /* 0x000fe60003800000 */
[----:B------:R-:W-:Y:S02]  /*0a60*/  UIADD3.X UR13, URZ, UR6, URZ, UP0, !UPT ;  /* 0x000000063f0d7290 */ /* 0x000fe400087fe43f */
[----:B------:R-:W-:-:S04]  /*0a70*/  ISETP.GE.U32.AND P0, PT, R3, UR12, PT ;  /* 0x0000000c03007c0c */ /* 0x000fc8000bf06070 */
[----:B------:R-:W-:-:S13]  /*0a80*/  ISETP.GE.AND.EX P0, PT, R2, UR13, PT, P0 ;  /* 0x0000000d02007c0c */ /* 0x000fda000bf06300 */
[----:B------:R-:W-:Y:S05]  /*0a90*/  @!P0 BRA `(.L_x_68) ;  /* 0x0000021000008947 */ /* 0x000fea0003800000 */
[----:B------:R-:W2:Y:S01]  /*0aa0*/  LDG.E.64.CONSTANT R38, [R44.64] ;  /* 0x0000000e2c267981 */ /* 0x000ea2000c1e9b00 */
[----:B0-----:R-:W-:Y:S01]  /*0ab0*/  MOV R41, R31 ;  /* 0x0000001f00297202 */ /* 0x001fe20000000f00 */
[----:B------:R-:W-:Y:S02]  /*0ac0*/  IMAD.MOV.U32 R40, RZ, RZ, R24 ;  /* 0x000000ffff287224 */ /* 0x000fe400078e0018 */
[----:B--2---:R-:W-:Y:S02]  /*0ad0*/  IMAD R39, R39, c[0x0][0x1d0], RZ ;  /* 0x0000740027277a24 */ /* 0x004fe400078e02ff */
[----:B------:R-:W-:-:S04]  /*0ae0*/  IMAD.WIDE.U32 R40, R38, c[0x0][0x1d0], R40 ;  /* 0x0000740026287a25 */ /* 0x000fc800078e0028 */
        /* <DEDUP_REMOVED lines=27> */
.L_x_69:
[----:B------:R0:W-:Y:S02]  /*0ca0*/  STG.E [R38.64], R52 ;  /* 0x0000003426007986 */ /* 0x0001e4000c10190e */
.L_x_68:
[----:B------:R-:W-:Y:S05]  /*0cb0*/  BSYNC B0 ;  /* 0x0000000000007941 */ /* 0x000fea0003800000 */
.L_x_67:
        /* <DEDUP_REMOVED lines=29> */
.L_x_72:
[----:B------:R0:W-:Y:S02]  /*0e90*/  STG.E [R32.64], R42 ;  /* 0x0000002a20007986 */ /* 0x0001e4000c10190e */
.L_x_71:
[----:B------:R-:W-:Y:S05]  /*0ea0*/  BSYNC B0 ;  /* 0x0000000000007941 */ /* 0x000fea0003800000 */
.L_x_70:
[----:B------:R-:W-:Y:S01]  /*0eb0*/  UIADD3 UR12, UP0, UR5, 0x3, URZ ;  /* 0x00000003050c7890 */ /* 0x000fe2000ff1e03f */
[----:B------:R-:W-:Y:S03]  /*0ec0*/  BSSY B0, `(.L_x_73) ;  /* 0x0000026000007945 */ /* 0x000fe60003800000 */
[----:B------:R-:W-:Y:S02]  /*0ed0*/  UIADD3.X UR13, URZ, UR6, URZ, UP0, !UPT ;  /* 0x000000063f0d7290 */ /* 0x000fe400087fe43f */
[----:B------:R-:W-:-:S04]  /*0ee0*/  ISETP.GE.U32.AND P0, PT, R3, UR12, PT ;  /* 0x0000000c03007c0c */ /* 0x000fc8000bf06070 */
[----:B------:R-:W-:-:S13]  /*0ef0*/  ISETP.GE.AND.EX P0, PT, R2, UR13, PT, P0 ;  /* 0x0000000d02007c0c */ /* 0x000fda000bf06300 */
[----:B------:R-:W-:Y:S05]  /*0f00*/  @!P0 BRA `(.L_x_74) ;  /* 0x0000021000008947 */ /* 0x000fea0003800000 */
[----:B0-----:R-:W-:Y:S01]  /*0f10*/  IMAD.MOV.U32 R42, RZ, RZ, R10 ;  /* 0x000000ffff2a7224 */ /* 0x001fe200078e000a */
[----:B------:R-:W-:-:S05]  /*0f20*/  MOV R43, R13 ;  /* 0x0000000d002b7202 */ /* 0x000fca0000000f00 */
[----:B------:R-:W2:Y:S01]  /*0f30*/  LDG.E.64.CONSTANT R38, [R42.64] ;  /* 0x0000000e2a267981 */ /* 0x000ea2000c1e9b00 */
[----:B------:R-:W-:Y:S02]  /*0f40*/  IMAD.MOV.U32 R40, RZ, RZ, R24 ;  /* 0x000000ffff287224 */ /* 0x000fe400078e0018 */
[----:B------:R-:W-:Y:S02]  /*0f50*/  IMAD.MOV.U32 R41, RZ, RZ, R31 ;  /* 0x000000ffff297224 */ /* 0x000fe400078e001f */
[----:B--2---:R-:W-:Y:S02]  /*0f60*/  IMAD R39, R39, c[0x0][0x1d0], RZ ;  /* 0x0000740027277a24 */ /* 0x004fe400078e02ff */
[----:B------:R-:W-:-:S04]  /*0f70*/  IMAD.WIDE.U32 R40, R38, c[0x0][0x1d0], R40 ;  /* 0x0000740026287a25 */ /* 0x000fc800078e0028 */
[----:B------:R-:W-:Y:S01]  /*0f80*/  IMAD R39, R38, c[0x0][0x1d4], R39 ;  /* 0x0000750026277a24 */ /* 0x000fe200078e0227 */
[----:B------:R-:W-:-:S04]  /*0f90*/  LEA R38, P0, R40, c[0x0][0x160], 0x2 ;  /* 0x0000580028267a11 */ /* 0x000fc800078010ff */
[----:B------:R-:W-:-:S04]  /*0fa0*/  IADD3 R39, R41, R39, RZ ;  /* 0x0000002729277210 */ /* 0x000fc80007ffe0ff */
        /* <DEDUP_REMOVED lines=23> */
.L_x_74:
[----:B------:R-:W-:Y:S05]  /*1120*/  BSYNC B0 ;  /* 0x0000000000007941 */ /* 0x000fea0003800000 */
.L_x_73:
        /* <DEDUP_REMOVED lines=16> */
.L_x_63:
[----:B------:R-:W-:Y:S01]  /*1230*/  ULDC.64 UR8, c[0x0][0x1b0] ;  /* 0x00006c0000087ab9 */ /* 0x000fe20000000a00 */
[----:B------:R-:W-:Y:S01]  /*1240*/  IMAD.U32 R6, RZ, RZ, UR4 ;  /* 0x00000004ff067e24 */ /* 0x000fe2000f8e00ff */
        /* <DEDUP_REMOVED lines=13> */
.L_x_78:
[----:B------:R-:W-:Y:S01]  /*1320*/  ISETP.GE.U32.AND P1, PT, R3, UR5, PT ;  /* 0x0000000503007c0c */ /* 0x000fe2000bf26070 */
[----:B------:R-:W-:Y:S01]  /*1330*/  UIADD3 UR8, UP0, UR8, 0x1, URZ ;  /* 0x0000000108087890 */ /* 0x000fe2000ff1e03f */
[----:B------:R-:W-:Y:S02]  /*1340*/  BSSY B0, `(.L_x_76) ;  /* 0x000003e000007945 */ /* 0x000fe40003800000 */
[----:B------:R-:W-:Y:S01]  /*1350*/  ISETP.GE.AND.EX P1, PT, R2, UR6, PT, P1 ;  /* 0x0000000602007c0c */ /* 0x000fe2000bf26310 */
[----:B------:R-:W-:Y:S02]  /*1360*/  UIADD3.X UR10, URZ, UR10, URZ, UP0, !UPT ;  /* 0x0000000a3f0a7290 */ /* 0x000fe400087fe43f */
[----:B------:R-:W-:-:S04]  /*1370*/  ISETP.NE.U32.AND P0, PT, RZ, UR8, PT ;  /* 0x00000008ff007c0c */ /* 0x000fc8000bf05070 */
[----:B------:R-:W-:-:S06]  /*1380*/  ISETP.NE.AND.EX P0, PT, RZ, UR10, PT, P0 ;  /* 0x0000000aff007c0c */ /* 0x000fcc000bf05300 */
[----:B0-----:R-:W-:Y:S05]  /*1390*/  @!P1 BRA `(.L_x_77) ;  /* 0x0000038000009947 */ /* 0x001fea0003800000 */
        /* <DEDUP_REMOVED lines=8> */
[----:B------:R-:W-:-:S04]  /*1420*/  @!P1 LEA R12, P2, R4, c[0x0][0x1a0], 0x3 ;  /* 0x00006800040c9a11 */ /* 0x000fc800078418ff */
[----:B------:R-:W-:-:S04]  /*1430*/  @!P1 IADD3 R5, R5, R9, RZ ;  /* 0x0000000905059210 */ /* 0x000fc80007ffe0ff */
[----:B------:R-:W-:Y:S01]  /*1440*/  @!P1 LEA.HI.X R13, R4, c[0x0][0x1a4], R5, 0x3, P2 ;  /* 0x00006900040d9a11 */ /* 0x000fe200010f1c05 */
[----:B------:R-:W-:Y:S02]  /*1450*/  IMAD.MOV.U32 R4, RZ, RZ, c[0x0][0x240] ;  /* 0x00009000ff047624 */ /* 0x000fe400078e00ff */
[----:B------:R-:W-:-:S06]  /*1460*/  IMAD.MOV.U32 R5, RZ, RZ, c[0x0][0x244] ;  /* 0x00009100ff057624 */ /* 0x000fcc00078e00ff */
[----:B------:R1:W2:Y:S01]  /*1470*/  @!P1 LDG.E.64.CONSTANT R4, [R12.64] ;  /* 0x0000000e0c049981 */ /* 0x0002a2000c1e9b00 */
[----:B------:R-:W-:Y:S01]  /*1480*/  MOV R10, R24 ;  /* 0x00000018000a7202 */ /* 0x000fe20000000f00 */
[----:B------:R-:W-:Y:S02]  /*1490*/  IMAD.MOV.U32 R11, RZ, RZ, R31 ;  /* 0x000000ffff0b7224 */ /* 0x000fe400078e001f */
[----:B------:R-:W-:Y:S02]  /*14a0*/  IMAD.MOV.U32 R8, RZ, RZ, R26 ;  /* 0x000000ffff087224 */ /* 0x000fe400078e001a */
[----:B------:R-:W-:Y:S01]  /*14b0*/  IMAD R35, R7, c[0x0][0x218], RZ ;  /* 0x0000860007237a24 */ /* 0x000fe200078e02ff */
[----:B-1----:R-:W-:Y:S01]  /*14c0*/  MOV R13, R29 ;  /* 0x0000001d000d7202 */ /* 0x002fe20000000f00 */
[----:B------:R-:W-:Y:S02]  /*14d0*/  IMAD.MOV.U32 R12, RZ, RZ, R28 ;  /* 0x000000ffff0c7224 */ /* 0x000fe400078e001c */
[----:B------:R-:W-:-:S02]  /*14e0*/  IMAD R35, R6, c[0x0][0x21c], R35 ;  /* 0x0000870006237a24 */ /* 0x000fc400078e0223 */
[----:B------:R-:W-:-:S04]  /*14f0*/  IMAD.WIDE.U32 R12, R6, c[0x0][0x218], R12 ;  /* 0x00008600060c7a25 */ /* 0x000fc800078e000c */
[----:B--2---:R-:W-:Y:S02]  /*1500*/  IMAD R9, R5, c[0x0][0x1d0], RZ ;  /* 0x0000740005097a24 */ /* 0x004fe400078e02ff */
[----:B------:R-:W-:Y:S02]  /*1510*/  IMAD R5, R7, c[0x0][0x200], RZ ;  /* 0x0000800007057a24 */ /* 0x000fe400078e02ff */
[----:B------:R-:W-:-:S04]  /*1520*/  IMAD.WIDE.U32 R10, R4, c[0x0][0x1d0], R10 ;  /* 0x00007400040a7a25 */ /* 0x000fc800078e000a */
[----:B------:R-:W-:Y:S01]  /*1530*/  IMAD R37, R4, c[0x0][0x1d4], R9 ;  /* 0x0000750004257a24 */ /* 0x000fe200078e0209 */
[----:B------:R-:W-:Y:S01]  /*1540*/  MOV R9, R27 ;  /* 0x0000001b00097202 */ /* 0x000fe20000000f00 */
[----:B0-----:R-:W-:Y:S01]  /*1550*/  IMAD R33, R6, c[0x0][0x204], R5 ;  /* 0x0000810006217a24 */ /* 0x001fe200078e0205 */
[----:B------:R-:W-:Y:S01]  /*1560*/  LEA R4, P1, R10, c[0x0][0x160], 0x2 ;  /* 0x000058000a047a11 */ /* 0x000fe200078210ff */
[----:B------:R-:W-:Y:S02]  /*1570*/  IMAD.IADD R5, R11, 0x1, R37 ;  /* 0x000000010b057824 */ /* 0x000fe400078e0225 */
[----:B------:R-:W-:-:S03]  /*1580*/  IMAD.WIDE.U32 R8, R6, c[0x0][0x200], R8 ;  /* 0x0000800006087a25 */ /* 0x000fc600078e0008 */
[----:B------:R-:W-:Y:S01]  /*1590*/  LEA.HI.X R5, R10, c[0x0][0x164], R5, 0x2, P1 ;  /* 0x000059000a057a11 */ /* 0x000fe200008f1405 */
[----:B------:R-:W-:Y:S01]  /*15a0*/  IMAD.IADD R11, R9, 0x1, R33 ;  /* 0x00000001090b7824 */ /* 0x000fe200078e0221 */
[----:B------:R-:W-:Y:S01]  /*15b0*/  LEA R32, P1, R8, c[0x0][0x178], 0x2 ;  /* 0x00005e0008207a11 */ /* 0x000fe200078210ff */
[----:B------:R-:W-:Y:S01]  /*15c0*/  IMAD.IADD R9, R13, 0x1, R35 ;  /* 0x000000010d097824 */ /* 0x000fe200078e0223 */
[----:B------:R-:W-:Y:S01]  /*15d0*/  LEA R10, P2, R12, c[0x0][0x180], 0x2 ;  /* 0x000060000c0a7a11 */ /* 0x000fe200078410ff */
[----:B------:R-:W2:Y:S01]  /*15e0*/  LDG.E R34, [R4.64] ;  /* 0x0000000e04227981 */ /* 0x000ea2000c1e1900 */
        /* <DEDUP_REMOVED lines=19> */
.L_x_77:
[----:B------:R-:W-:Y:S05]  /*1720*/  BSYNC B0 ;  /* 0x0000000000007941 */ /* 0x000fea0003800000 */
.L_x_76:
[----:B------:R-:W-:Y:S01]  /*1730*/  UIADD3 UR4, UR7, 0x1, URZ ;  /* 0x0000000107047890 */ /* 0x000fe2000fffe03f */
[----:B------:R-:W-:Y:S01]  /*1740*/  IADD3 R6, P1, R6, 0x1, RZ ;  /* 0x0000000106067810 */ /* 0x000fe20007f3e0ff */
[----:B------:R-:W-:Y:S02]  /*1750*/  UMOV UR5, UR7 ;  /* 0x0000000700057c82 */ /* 0x000fe40008000000 */
[----:B------:R-:W-:Y:S01]  /*1760*/  UMOV UR6, URZ ;  /* 0x0000003f00067c82 */ /* 0x000fe20008000000 */
[----:B------:R-:W-:Y:S02]  /*1770*/  IADD3.X R7, RZ, R7, RZ, P1, !PT ;  /* 0x00000007ff077210 */ /* 0x000fe40000ffe4ff */
[----:B------:R-:W-:Y:S01]  /*1780*/  UMOV UR7, UR4 ;  /* 0x0000000400077c82 */ /* 0x000fe20008000000 */
[----:B------:R-:W-:Y:S05]  /*1790*/  @P0 BRA `(.L_x_78) ;  /* 0xfffffb8000000947 */ /* 0x000fea000383ffff */
.L_x_62:
[----:B------:R-:W-:Y:S01]  /*17a0*/  IMAD.MOV.U32 R3, RZ, RZ, 0x1 ;  /* 0x00000001ff037424 */ /* 0x000fe200078e00ff */
[----:B------:R-:W-:Y:S01]  /*17b0*/  LEA R2, P1, R0, c[0x0][0x1b8], 0x2 ;  /* 0x00006e0000027a11 */ /* 0x000fe200078210ff */
[----:B------:R-:W-:-:S03]  /*17c0*/  IMAD.MOV.U32 R8, RZ, RZ, c[0x0][0x23c] ;  /* 0x00008f00ff087624 */ /* 0x000fc600078e00ff */
[----:B------:R-:W-:Y:S02]  /*17d0*/  ISETP.LE.U32.AND P0, PT, R3, c[0x0][0x238], PT ;  /* 0x00008e0003007a0c */ /* 0x000fe40003f03070 */
[----:B------:R-:W-:Y:S02]  /*17e0*/  LEA.HI.X R3, R0, c[0x0][0x1bc], RZ, 0x2, P1 ;  /* 0x00006f0000037a11 */ /* 0x000fe400008f14ff */
[----:B------:R-:W-:-:S13]  /*17f0*/  ISETP.GE.AND.EX P0, PT, R8, RZ, PT, P0 ;  /* 0x000000ff0800720c */ /* 0x000fda0003f06300 */
[----:B------:R-:W-:Y:S05]  /*1800*/  @!P0 EXIT ;  /* 0x000000000000894d */ /* 0x000fea0003800000 */
[C---:B0-----:R-:W-:Y:S01]  /*1810*/  IMAD.WIDE.U32 R4, R0.reuse, c[0x0][0x170], RZ ;  /* 0x00005c0000047a25 */ /* 0x041fe200078e00ff */
[----:B------:R-:W2:Y:S03]  /*1820*/  LDG.E.CONSTANT R12, [R2.64] ;  /* 0x0000000e020c7981 */ /* 0x000ea6000c1e9900 */
[----:B------:R-:W-:Y:S01]  /*1830*/  IMAD R5, R0, c[0x0][0x174], R5 ;  /* 0x00005d0000057a24 */ /* 0x000fe200078e0205 */
[----:B------:R-:W-:-:S04]  /*1840*/  LEA R6, P0, R4, c[0x0][0x168], 0x2 ;  /* 0x00005a0004067a11 */ /* 0x000fc800078010ff */
        /* <DEDUP_REMOVED lines=17> */
[----:B0-----:R-:W-:Y:S01]  /*1960*/  IMAD.MOV.U32 R7, RZ, RZ, c[0x0][0x1d8] ;  /* 0x00007600ff077624 */ /* 0x001fe200078e00ff */
[----:B------:R-:W-:Y:S01]  /*1970*/  MOV R5, R21 ;  /* 0x0000001500057202 */ /* 0x000fe20000000f00 */
[----:B------:R-:W-:Y:S01]  /*1980*/  IMAD.MOV.U32 R4, RZ, RZ, R18 ;  /* 0x000000ffff047224 */ /* 0x000fe200078e0012 */
[----:B------:R-:W-:Y:S01]  /*1990*/  HFMA2.MMA R39, -RZ, RZ, 0, 1.78813934326171875e-07 ;  /* 0x00000003ff277435 */ /* 0x000fe200000001ff */
        /* <DEDUP_REMOVED lines=43> */
.L_x_80:
        /* <DEDUP_REMOVED lines=84> */
.L_x_79:
[----:B0-----:R-:W-:Y:S05]  /*2190*/  @!P0 EXIT ;  /* 0x000000000000894d */ /* 0x001fea0003800000 */
[C---:B------:R-:W-:Y:S01]  /*21a0*/  IMAD R5, R15.reuse, c[0x0][0x1d8], RZ ;  /* 0x000076000f057a24 */ /* 0x040fe200078e02ff */
[----:B------:R-:W-:Y:S01]  /*21b0*/  IADD3 R22, P3, RZ, -R22, RZ ;  /* 0x80000016ff167210 */ /* 0x000fe20007f7e0ff */
[----:B------:R-:W-:Y:S01]  /*21c0*/  IMAD R7, R15, c[0x0][0x1c0], RZ ;  /* 0x000070000f077a24 */ /* 0x000fe200078e02ff */
[----:B------:R-:W-:Y:S01]  /*21d0*/  MOV R19, c[0x0][0x1d0] ;  /* 0x0000740000137a02 */ /* 0x000fe20000000f00 */
[----:B------:R-:W-:Y:S01]  /*21e0*/  IMAD.WIDE.U32 R2, R14, c[0x0][0x1d8], RZ ;  /* 0x000076000e027a25 */ /* 0x000fe200078e00ff */
[----:B------:R-:W-:-:S03]  /*21f0*/  IADD3.X R10, RZ, -0x1, RZ, P3, !PT ;  /* 0xffffffffff0a7810 */ /* 0x000fc60001ffe4ff */
        /* <DEDUP_REMOVED lines=18> */
[----:B------:R-:W-:Y:S01]  /*2320*/  LEA R11, P0, R2, c[0x0][0x188], 0x2 ;  /* 0x00006200020b7a11 */ /* 0x000fe200078010ff */
[----:B------:R-:W-:Y:S01]  /*2330*/  IMAD.MOV.U32 R17, RZ, RZ, 0x2 ;  /* 0x00000002ff117424 */ /* 0x000fe200078e00ff */
[----:B------:R-:W-:Y:S01]  /*2340*/  LEA.HI.X R5, R18, c[0x0][0x164], R5, 0x2, P2 ;  /* 0x0000590012057a11 */ /* 0x000fe200010f1405 */
[----:B------:R-:W-:Y:S01]  /*2350*/  IMAD.MOV.U32 R0, RZ, RZ, c[0x0][0x1d4] ;  /* 0x00007500ff007624 */ /* 0x000fe200078e00ff */
[----:B------:R-:W-:Y:S02]  /*2360*/  LEA.HI.X R14, R2, c[0x0][0x18c], R3, 0x2, P0 ;  /* 0x00006300020e7a11 */ /* 0x000fe400000f1403 */
[----:B------:R-:W-:-:S02]  /*2370*/  SHF.L.U64.HI R17, R16, R17, c[0x0][0x1ec] ;  /* 0x00007b0010117619 */ /* 0x000fc40000010211 */
[----:B------:R-:W-:Y:S02]  /*2380*/  SHF.L.U64.HI R15, R19, 0x2, R0 ;  /* 0x00000002130f7819 */ /* 0x000fe40000010200 */
.L_x_81:
[----:B0-----:R-:W-:Y:S01]  /*2390*/  IMAD.MOV.U32 R2, RZ, RZ, R4 ;  /* 0x000000ffff027224 */ /* 0x001fe200078e0004 */
[----:B------:R-:W-:Y:S01]  /*23a0*/  MOV R3, R5 ;  /* 0x0000000500037202 */ /* 0x000fe20000000f00 */
[----:B------:R-:W-:Y:S01]  /*23b0*/  @P1 IMAD.MOV.U32 R4, RZ, RZ, R11 ;  /* 0x000000ffff041224 */ /* 0x000fe200078e000b */
[----:B------:R-:W-:-:S03]  /*23c0*/  @P1 MOV R5, R14 ;  /* 0x0000000e00051202 */ /* 0x000fc60000000f00 */
[----:B------:R-:W2:Y:S04]  /*23d0*/  @P1 LDG.E R7, [R2.64] ;  /* 0x0000000e02071981 */ /* 0x000ea8000c1e1900 */
[----:B------:R0:W3:Y:S01]  /*23e0*/  @P1 LDG.E.CONSTANT R0, [R4.64] ;  /* 0x0000000e04001981 */ /* 0x0000e2000c1e9900 */
[----:B------:R-:W-:Y:S02]  /*23f0*/  IADD3 R22, P0, R22, 0x1, RZ ;  /* 0x0000000116167810 */ /* 0x000fe40007f1e0ff */
[----:B------:R-:W-:Y:S02]  /*2400*/  LEA R11, P2, R16, R11, 0x2 ;  /* 0x0000000b100b7211 */ /* 0x000fe400078410ff */
[----:B------:R-:W-:Y:S02]  /*2410*/  IADD3.X R10, RZ, R10, RZ, P0, !PT ;  /* 0x0000000aff0a7210 */ /* 0x000fe400007fe4ff */
[----:B------:R-:W-:-:S02]  /*2420*/  ISETP.NE.U32.AND P0, PT, R22, RZ, PT ;  /* 0x000000ff1600720c */ /* 0x000fc40003f05070 */
[----:B------:R-:W-:Y:S02]  /*2430*/  IADD3.X R14, R14, R17, RZ, P2, !PT ;  /* 0x000000110e0e7210 */ /* 0x000fe400017fe4ff */
[----:B------:R-:W-:Y:S02]  /*2440*/  ISETP.NE.AND.EX P0, PT, R10, RZ, PT, P0 ;  /* 0x000000ff0a00720c */ /* 0x000fe40003f05300 */
[----:B0-----:R-:W-:-:S05]  /*2450*/  LEA R4, P3, R19, R2, 0x2 ;  /* 0x0000000213047211 */ /* 0x001fca00078610ff */
[----:B------:R-:W-:Y:S02]  /*2460*/  IMAD.X R5, R3, 0x1, R15, P3 ;  /* 0x0000000103057824 */ /* 0x000fe400018e060f */
        /* <DEDUP_REMOVED lines=12> */
.L_x_82:
        /* <DEDUP_REMOVED lines=13> */
.L_x_477:


//--------------------- .text._ZN2at6native43_GLOBAL__N__c95f0927_10_LossCTC_cu_88d8892b45ctc_loss_backward_collect_nonblank_gpu_kernelIflEEvPT_PKS3_lS6_S6_S6_PKlPKT0_S8_S6_llllllllllllS8_llb --------------------------
	.section	.text._ZN2at6native43_GLOBAL__N__c95f0927_10_LossCTC_cu_88d8892b45ctc_loss_backward_collect_nonblank_gpu_kernelIflEEvPT_PKS3_lS6_S6_S6_PKlPKT0_S8_S6_llllllllllllS8_llb,"ax",@progbits
	.sectioninfo	@"SHI_REGISTERS=40"
	.align	128
.text._ZN2at6native43_GLOBAL__N__c95f0927_10_LossCTC_cu_88d8892b45ctc_loss_backward_collect_nonblank_gpu_kernelIflEEvPT_PKS3_lS6_S6_S6_PKlPKT0_S8_S6_llllllllllllS8_llb:
        .type           _ZN2at6native43_GLOBAL__N__c95f0927_10_LossCTC_cu_88d8892b45ctc_loss_backward_collect_nonblank_gpu_kernelIflEEvPT_PKS3_lS6_S6_S6_PKlPKT0_S8_S6_llllllllllllS8_llb,@function
        .size           _ZN2at6native43_GLOBAL__N__c95f0927_10_LossCTC_cu_88d8892b45ctc_loss_backward_collect_nonblank_gpu_kernelIflEEvPT_PKS3_lS6_S6_S6_PKlPKT0_S8_S6_llllllllllllS8_llb,(.L_x_478 - _ZN2at6native43_GLOBAL__N__c95f0927_10_LossCTC_cu_88d8892b45ctc_loss_backward_collect_nonblank_gpu_kernelIflEEvPT_PKS3_lS6_S6_S6_PKlPKT0_S8_S6_llllllllllllS8_llb)
        .other          _ZN2at6native43_GLOBAL__N__c95f0927_10_LossCTC_cu_88d8892b45ctc_loss_backward_collect_nonblank_gpu_kernelIflEEvPT_PKS3_lS6_S6_S6_PKlPKT0_S8_S6_llllllllllllS8_llb,@"STO_CUDA_ENTRY STV_DEFAULT"
_ZN2at6native43_GLOBAL__N__c95f0927_10_LossCTC_cu_88d8892b45ctc_loss_backward_collect_nonblank_gpu_kernelIflEEvPT_PKS3_lS6_S6_S6_PKlPKT0_S8_S6_llllllllllllS8_llb:
        /* <DEDUP_REMOVED lines=32> */
[----:B--2---:R-:W-:-:S04]  /*0200*/  FSETP.NEU.FTZ.AND P0, PT, R2, +INF , PT ;  /* 0x7f8000000200780b */ /* 0x004fc80003f1d000 */
[----:B------:R-:W-:Y:S02]  /*0210*/  ISETP.NE.AND P0, PT, RZ, UR4, !P0 ;  /* 0x00000004ff007c0c */ /* 0x000fe4000c705270 */
[----:B----4-:R-:W-:-:S04]  /*0220*/  ISETP.LT.U32.AND P1, PT, R8, 0x1, PT ;  /* 0x000000010800780c */ /* 0x010fc80003f21070 */
[----:B------:R-:W-:Y:S01]  /*0230*/  ISETP.LT.OR.EX P0, PT, R9, RZ, P0, P1 ;  /* 0x000000ff0900720c */ /* 0x000fe20000701710 */
[----:B---3--:R-:W-:-:S04]  /*0240*/  IMAD.WIDE.U32 R10, R6, c[0x0][0x218], R4 ;  /* 0x00008600060a7a25 */ /* 0x008fc800078e0004 */
[----:B------:R-:W-:Y:S01]  /*0250*/  IMAD.IADD R5, R11, 0x1, R13 ;  /* 0x000000010b057824 */ /* 0x000fe200078e020d */
[----:B------:R-:W-:-:S04]  /*0260*/  LEA R14, P2, R10, c[0x0][0x198], 0x3 ;  /* 0x000066000a0e7a11 */ /* 0x000fc800078418ff */
[----:B------:R-:W-:-:S03]  /*0270*/  LEA.HI.X R15, R10, c[0x0][0x19c], R5, 0x3, P2 ;  /* 0x000067000a0f7a11 */ /* 0x000fc600010f1c05 */
[----:B------:R-:W-:Y:S06]  /*0280*/  @P0 EXIT ;  /* 0x000000000000094d */ /* 0x000fec0003800000 */
[C---:B------:R-:W-:Y:S01]  /*0290*/  IMAD.WIDE.U32 R4, R0.reuse, c[0x0][0x170], RZ ;  /* 0x00005c0000047a25 */ /* 0x040fe200078e00ff */
[----:B------:R-:W5:Y:S03]  /*02a0*/  LDG.E.64.CONSTANT R14, [R14.64] ;  /* 0x000000060e0e7981 */ /* 0x000f66000c1e9b00 */
[----:B------:R-:W-:Y:S01]  /*02b0*/  IMAD R3, R0, c[0x0][0x174], R5 ;  /* 0x00005d0000037a24 */ /* 0x000fe200078e0205 */
[----:B------:R-:W-:-:S04]  /*02c0*/  LEA R10, P0, R4, c[0x0][0x168], 0x2 ;  /* 0x00005a00040a7a11 */ /* 0x000fc800078010ff */
[----:B------:R-:W-:-:S05]  /*02d0*/  LEA.HI.X R11, R4, c[0x0][0x16c], R3, 0x2, P0 ;  /* 0x00005b00040b7a11 */ /* 0x000fca00000f1403 */
[----:B------:R0:W5:Y:S01]  /*02e0*/  LDG.E.CONSTANT R3, [R10.64] ;  /* 0x000000060a037981 */ /* 0x000162000c1e9900 */
[C---:B------:R-:W-:Y:S01]  /*02f0*/  IADD3 R5, P0, R8.reuse, -0x1, RZ ;  /* 0xffffffff08057810 */ /* 0x040fe20007f1e0ff */
[----:B------:R-:W-:Y:S01]  /*0300*/  BSSY B0, `(.L_x_83) ;  /* 0x0000095000007945 */ /* 0x000fe20003800000 */
[----:B------:R-:W-:Y:S01]  /*0310*/  LOP3.LUT R4, R8, 0x3, RZ, 0xc0, !PT ;  /* 0x0000000308047812 */ /* 0x000fe200078ec0ff */
[----:B------:R-:W-:Y:S01]  /*0320*/  IMAD.MOV.U32 R31, RZ, RZ, RZ ;  /* 0x000000ffff1f7224 */ /* 0x000fe200078e00ff */
[----:B------:R-:W-:Y:S02]  /*0330*/  ISETP.GE.U32.AND P1, PT, R5, 0x3, PT ;  /* 0x000000030500780c */ /* 0x000fe40003f26070 */
[----:B------:R-:W-:Y:S02]  /*0340*/  IADD3.X R5, R9, -0x1, RZ, P0, !PT ;  /* 0xffffffff09057810 */ /* 0x000fe400007fe4ff */
[----:B------:R-:W-:Y:S02]  /*0350*/  ISETP.NE.U32.AND P0, PT, R4, RZ, PT ;  /* 0x000000ff0400720c */ /* 0x000fe40003f05070 */
[----:B------:R-:W-:-:S02]  /*0360*/  ISETP.GE.U32.AND.EX P1, PT, R5, RZ, PT, P1 ;  /* 0x000000ff0500720c */ /* 0x000fc40003f26110 */
[C---:B------:R-:W-:Y:S02]  /*0370*/  SHF.L.U32 R12, R6.reuse, 0x1, RZ ;  /* 0x00000001060c7819 */ /* 0x040fe400000006ff */
[----:B------:R-:W-:Y:S02]  /*0380*/  SHF.L.U64.HI R5, R6, 0x1, R7 ;  /* 0x0000000106057819 */ /* 0x000fe40000010207 */
[----:B------:R-:W-:Y:S02]  /*0390*/  ISETP.NE.AND.EX P0, PT, RZ, RZ, PT, P0 ;  /* 0x000000ffff00720c */ /* 0x000fe40003f05300 */
[----:B------:R-:W-:Y:S02]  /*03a0*/  MOV R6, RZ ;  /* 0x000000ff00067202 */ /* 0x000fe40000000f00 */
[----:B------:R-:W-:-:S03]  /*03b0*/  LOP3.LUT R7, R12, 0x1, RZ, 0xfc, !PT ;  /* 0x000000010c077812 */ /* 0x000fc600078efcff */
[----:B------:R-:W-:Y:S05]  /*03c0*/  @!P1 BRA `(.L_x_84) ;  /* 0x0000088000009947 */ /* 0x000fea0003800000 */
[----:B0-----:R-:W-:Y:S01]  /*03d0*/  IMAD.WIDE.U32 R18, R0, c[0x0][0x1d0], RZ ;  /* 0x0000740000127a25 */ /* 0x001fe200078e00ff */
[----:B------:R-:W-:-:S03]  /*03e0*/  IADD3 R8, P1, -R8, R4, RZ ;  /* 0x0000000408087210 */ /* 0x000fc60007f3e1ff */
[----:B------:R-:W-:-:S04]  /*03f0*/  IMAD.WIDE.U32 R16, R0, c[0x0][0x1b8], RZ ;  /* 0x00006e0000107a25 */ /* 0x000fc800078e00ff */
[----:B------:R-:W-:Y:S02]  /*0400*/  IMAD R6, R5, c[0x0][0x1f0], RZ ;  /* 0x00007c0005067a24 */ /* 0x000fe400078e02ff */
[C---:B------:R-:W-:Y:S02]  /*0410*/  IMAD R19, R0.reuse, c[0x0][0x1d4], R19 ;  /* 0x0000750000137a24 */ /* 0x040fe400078e0213 */
[----:B-----5:R-:W-:Y:S02]  /*0420*/  IMAD R21, R15, c[0x0][0x1d8], RZ ;  /* 0x000076000f157a24 */ /* 0x020fe400078e02ff */
[----:B------:R-:W-:-:S04]  /*0430*/  IMAD.WIDE.U32 R12, R0, c[0x0][0x1e0], RZ ;  /* 0x00007800000c7a25 */ /* 0x000fc800078e00ff */
[----:B------:R-:W-:-:S04]  /*0440*/  IMAD.WIDE.U32 R10, R0, c[0x0][0x1f8], RZ ;  /* 0x00007e00000a7a25 */ /* 0x000fc800078e00ff */
[----:B------:R-:W-:Y:S02]  /*0450*/  IMAD R17, R0, c[0x0][0x1bc], R17 ;  /* 0x00006f0000117a24 */ /* 0x000fe400078e0211 */
[----:B------:R-:W-:Y:S02]  /*0460*/  IMAD R23, R15, c[0x0][0x1c0], RZ ;  /* 0x000070000f177a24 */ /* 0x000fe400078e02ff */
[----:B------:R-:W-:Y:S01]  /*0470*/  IMAD R33, R7, c[0x0][0x1f4], R6 ;  /* 0x00007d0007217a24 */ /* 0x000fe200078e0206 */
[----:B------:R-:W-:Y:S01]  /*0480*/  HFMA2.MMA R6, -RZ, RZ, 0, 2.384185791015625e-07 ;  /* 0x00000004ff067435 */ /* 0x000fe200000001ff */
[C---:B------:R-:W-:Y:S02]  /*0490*/  IMAD R21, R14.reuse, c[0x0][0x1dc], R21 ;  /* 0x000077000e157a24 */ /* 0x040fe400078e0215 */
[----:B------:R-:W-:-:S04]  /*04a0*/  IMAD.WIDE.U32 R18, R14, c[0x0][0x1d8], R18 ;  /* 0x000076000e127a25 */ /* 0x000fc800078e0012 */
[C---:B------:R-:W-:Y:S02]  /*04b0*/  IMAD R13, R0.reuse, c[0x0][0x1e4], R13 ;  /* 0x00007900000d7a24 */ /* 0x040fe400078e020d */
[----:B------:R-:W-:Y:S02]  /*04c0*/  IMAD R11, R0, c[0x0][0x1fc], R11 ;  /* 0x00007f00000b7a24 */ /* 0x000fe400078e020b */
[----:B------:R-:W-:Y:S02]  /*04d0*/  IMAD R20, R5, c[0x0][0x208], RZ ;  /* 0x0000820005147a24 */ /* 0x000fe400078e02ff */
[C---:B------:R-:W-:Y:S02]  /*04e0*/  IMAD R23, R14.reuse, c[0x0][0x1c4], R23 ;  /* 0x000071000e177a24 */ /* 0x040fe400078e0217 */
[----:B------:R-:W-:-:S04]  /*04f0*/  IMAD.WIDE.U32 R16, R14, c[0x0][0x1c0], R16 ;  /* 0x000070000e107a25 */ /* 0x000fc800078e0010 */
[----:B------:R-:W-:Y:S01]  /*0500*/  IMAD.X R9, RZ, RZ, ~R9, P1 ;  /* 0x000000ffff097224 */ /* 0x000fe200008e0e09 */
[----:B------:R-:W-:Y:S01]  /*0510*/  LEA R32, P1, R18, c[0x0][0x188], 0x2 ;  /* 0x0000620012207a11 */ /* 0x000fe200078210ff */
[----:B------:R-:W-:Y:S01]  /*0520*/  IMAD.IADD R29, R19, 0x1, R21 ;  /* 0x00000001131d7824 */ /* 0x000fe200078e0215 */
[----:B------:R-:W-:Y:S01]  /*0530*/  IADD3 R27, R17, R23, RZ ;  /* 0x00000017111b7210 */ /* 0x000fe20007ffe0ff */
[C---:B------:R-:W-:Y:S01]  /*0540*/  IMAD.WIDE.U32 R12, R7.reuse, c[0x0][0x1f0], R12 ;  /* 0x00007c00070c7a25 */ /* 0x040fe200078e000c */
[----:B------:R-:W-:Y:S02]  /*0550*/  LEA R30, P2, R16, c[0x0][0x160], 0x2 ;  /* 0x00005800101e7a11 */ /* 0x000fe400078410ff */
[----:B------:R-:W-:Y:S01]  /*0560*/  LEA.HI.X R29, R18, c[0x0][0x18c], R29, 0x2, P1 ;  /* 0x00006300121d7a11 */ /* 0x000fe200008f141d */
[C---:B------:R-:W-:Y:S01]  /*0570*/  IMAD R25, R7.reuse, c[0x0][0x20c], R20 ;  /* 0x0000830007197a24 */ /* 0x040fe200078e0214 */
[----:B------:R-:W-:Y:S01]  /*0580*/  LEA R28, P3, R12, c[0x0][0x178], 0x2 ;  /* 0x00005e000c1c7a11 */ /* 0x000fe200078610ff */
[----:B------:R-:W-:Y:S01]  /*0590*/  IMAD.WIDE.U32 R10, R7, c[0x0][0x208], R10 ;  /* 0x00008200070a7a25 */ /* 0x000fe200078e000a */
[----:B------:R-:W-:-:S03]  /*05a0*/  LEA.HI.X R27, R16, c[0x0][0x164], R27, 0x2, P2 ;  /* 0x00005900101b7a11 */ /* 0x000fc600010f141b */
[----:B------:R-:W-:Y:S01]  /*05b0*/  IMAD.IADD R33, R13, 0x1, R33 ;  /* 0x000000010d217824 */ /* 0x000fe200078e0221 */
[----:B------:R-:W-:Y:S01]  /*05c0*/  IADD3 R11, R11, R25, RZ ;  /* 0x000000190b0b7210 */ /* 0x000fe20007ffe0ff */
[----:B------:R-:W-:Y:S01]  /*05d0*/  IMAD R13, R6, c[0x0][0x204], RZ ;  /* 0x00008100060d7a24 */ /* 0x000fe200078e02ff */
[----:B------:R-:W-:Y:S01]  /*05e0*/  LEA R34, P4, R10, c[0x0][0x180], 0x2 ;  /* 0x000060000a227a11 */ /* 0x000fe200078810ff */
[----:B------:R-:W-:Y:S01]  /*05f0*/  IMAD.WIDE.U32 R18, R6, c[0x0][0x200], RZ ;  /* 0x0000800006127a25 */ /* 0x000fe200078e00ff */
[----:B------:R-:W-:Y:S02]  /*0600*/  LEA.HI.X R33, R12, c[0x0][0x17c], R33, 0x2, P3 ;  /* 0x00005f000c217a11 */ /* 0x000fe400018f1421 */
[----:B------:R-:W-:Y:S01]  /*0610*/  LEA.HI.X R11, R10, c[0x0][0x184], R11, 0x2, P4 ;  /* 0x000061000a0b7a11 */ /* 0x000fe200020f140b */
[C---:B------:R-:W-:Y:S01]  /*0620*/  IMAD R35, R6.reuse, c[0x0][0x1b4], RZ ;  /* 0x00006d0006237a24 */ /* 0x040fe200078e02ff */
[----:B------:R-:W-:Y:S01]  /*0630*/  IADD3 R12, R19, R13, RZ ;  /* 0x0000000d130c7210 */ /* 0x000fe20007ffe0ff */
[----:B------:R-:W-:-:S04]  /*0640*/  IMAD.WIDE.U32 R22, R6, c[0x0][0x1b0], RZ ;  /* 0x00006c0006167a25 */ /* 0x000fc800078e00ff */
[C---:B------:R-:W-:Y:S01]  /*0650*/  IMAD R25, R6.reuse, c[0x0][0x1ec], RZ ;  /* 0x00007b0006197a24 */ /* 0x040fe200078e02ff */
        /* <DEDUP_REMOVED lines=8> */
.L_x_85:
[----:B------:R-:W-:Y:S01]  /*06e0*/  IMAD.MOV.U32 R35, RZ, RZ, R11 ;  /* 0x000000ffff237224 */ /* 0x000fe200078e000b */
[----:B------:R-:W-:Y:S01]  /*06f0*/  MOV R24, R28 ;  /* 0x0000001c00187202 */ /* 0x000fe20000000f00 */
[----:B------:R-:W-:-:S04]  /*0700*/  IMAD.MOV.U32 R25, RZ, RZ, R33 ;  /* 0x000000ffff197224 */ /* 0x000fc800078e0021 */
[----:B------:R-:W2:Y:S04]  /*0710*/  LDG.E.CONSTANT R35, [R34.64] ;  /* 0x0000000622237981 */ /* 0x000ea8000c1e9900 */
[----:B------:R0:W2:Y:S02]  /*0720*/  LDG.E.CONSTANT R24, [R24.64] ;  /* 0x0000000618187981 */ /* 0x0000a4000c1e9900 */
[----:B0-----:R-:W-:Y:S02]  /*0730*/  IMAD.MOV.U32 R25, RZ, RZ, R29 ;  /* 0x000000ffff197224 */ /* 0x001fe400078e001d */
[----:B--2---:R-:W-:Y:S01]  /*0740*/  FADD.FTZ R37, R35, R24 ;  /* 0x0000001823257221 */ /* 0x004fe20000010000 */
[----:B------:R-:W-:-:S05]  /*0750*/  MOV R24, R32 ;  /* 0x0000002000187202 */ /* 0x000fca0000000f00 */
[----:B------:R0:W2:Y:S01]  /*0760*/  LDG.E R36, [R24.64] ;  /* 0x0000000618247981 */ /* 0x0000a2000c1e1900 */
[----:B------:R-:W-:Y:S01]  /*0770*/  FADD.FTZ R37, R2, R37 ;  /* 0x0000002502257221 */ /* 0x000fe20000010000 */
[----:B------:R-:W-:Y:S01]  /*0780*/  IADD3 R34, P2, R34, R18, RZ ;  /* 0x0000001222227210 */ /* 0x000fe20007f5e0ff */
[----:B------:R-:W-:Y:S01]  /*0790*/  YIELD ;  /* 0x0000000000007946 */ /* 0x000fe20003800000 */
[----:B0-----:R-:W-:Y:S01]  /*07a0*/  MOV R24, R30 ;  /* 0x0000001e00187202 */ /* 0x001fe20000000f00 */
[----:B------:R-:W-:Y:S01]  /*07b0*/  IMAD.MOV.U32 R25, RZ, RZ, R27 ;  /* 0x000000ffff197224 */ /* 0x000fe200078e001b */
[----:B------:R-:W-:-:S05]  /*07c0*/  IADD3.X R35, R11, R12, RZ, P2, !PT ;  /* 0x0000000c0b237210 */ /* 0x000fca00017fe4ff */
[----:B------:R-:W3:Y:S01]  /*07d0*/  LDG.E.CONSTANT R11, [R34.64] ;  /* 0x00000006220b7981 */ /* 0x000ee2000c1e9900 */
[----:B--2---:R-:W-:-:S04]  /*07e0*/  FADD.FTZ R36, R37, -R36 ;  /* 0x8000002425247221 */ /* 0x004fc80000010000 */
[----:B------:R-:W-:-:S06]  /*07f0*/  FMUL.FTZ R36, R36, 1.4426950216293334961 ;  /* 0x3fb8aa3b24247820 */ /* 0x000fcc0000410000 */
[----:B------:R-:W0:Y:S02]  /*0800*/  MUFU.EX2 R36, R36 ;  /* 0x0000002400247308 */ /* 0x000e240000000800 */
[----:B0-----:R-:W-:Y:S01]  /*0810*/  FFMA.FTZ R37, -R3, R36, -RZ ;  /* 0x0000002403257223 */ /* 0x001fe200000109ff */
[----:B------:R-:W-:-:S04]  /*0820*/  IADD3 R36, P1, R28, R20, RZ ;  /* 0x000000141c247210 */ /* 0x000fc80007f3e0ff */
[----:B------:R0:W-:Y:S02]  /*0830*/  RED.E.ADD.F32.FTZ.RN.STRONG.GPU [R24.64], R37 ;  /* 0x000000251800798e */ /* 0x0001e4000c10e786 */
[----:B0-----:R-:W-:-:S05]  /*0840*/  IMAD.X R37, R33, 0x1, R13, P1 ;  /* 0x0000000121257824 */ /* 0x001fca00008e060d */
[----:B------:R-:W3:Y:S01]  /*0850*/  LDG.E.CONSTANT R28, [R36.64] ;  /* 0x00000006241c7981 */ /* 0x000ee2000c1e9900 */
[----:B------:R-:W-:-:S04]  /*0860*/  IADD3 R32, P1, R32, R16, RZ ;  /* 0x0000001020207210 */ /* 0x000fc80007f3e0ff */
[----:B------:R-:W-:Y:S01]  /*0870*/  IADD3.X R33, R29, R26, RZ, P1, !PT ;  /* 0x0000001a1d217210 */ /* 0x000fe20000ffe4ff */
[----:B---3--:R-:W-:-:S04]  /*0880*/  FADD.FTZ R11, R11, R28 ;  /* 0x0000001c0b0b7221 */ /* 0x008fc80000010000 */
[----:B------:R-:W2:Y:S01]  /*0890*/  LDG.E R28, [R32.64] ;  /* 0x00000006201c7981 */ /* 0x000ea2000c1e1900 */
[----:B------:R-:W-:Y:S01]  /*08a0*/  FADD.FTZ R11, R2, R11 ;  /* 0x0000000b020b7221 */ /* 0x000fe20000010000 */
[----:B------:R-:W-:Y:S02]  /*08b0*/  IADD3 R24, P1, R30, R22, RZ ;  /* 0x000000161e187210 */ /* 0x000fe40007f3e0ff */
[----:B------:R-:W-:-:S03]  /*08c0*/  IADD3 R34, P2, R34, R18, RZ ;  /* 0x0000001222227210 */ /* 0x000fc60007f5e0ff */
[----:B------:R-:W-:Y:S01]  /*08d0*/  IMAD.X R25, R27, 0x1, R10, P1 ;  /* 0x000000011b197824 */ /* 0x000fe200008e060a */
[----:B------:R-:W-:-:S05]  /*08e0*/  IADD3.X R35, R35, R12, RZ, P2, !PT ;  /* 0x0000000c23237210 */ /* 0x000fca00017fe4ff */
[----:B------:R-:W3:Y:S01]  /*08f0*/  LDG.E.CONSTANT R30, [R34.64] ;  /* 0x00000006221e7981 */ /* 0x000ee2000c1e9900 */
[----:B--2---:R-:W-:-:S04]  /*0900*/  FADD.FTZ R11, R11, -R28 ;  /* 0x8000001c0b0b7221 */ /* 0x004fc80000010000 */
[----:B------:R-:W-:-:S04]  /*0910*/  FMUL.FTZ R11, R11, 1.4426950216293334961 ;  /* 0x3fb8aa3b0b0b7820 */ /* 0x000fc80000410000 */
[----:B------:R-:W0:Y:S02]  /*0920*/  MUFU.EX2 R28, R11 ;  /* 0x0000000b001c7308 */ /* 0x000e240000000800 */
[----:B0-----:R-:W-:Y:S01]  /*0930*/  FFMA.FTZ R27, -R3, R28, -RZ ;  /* 0x0000001c031b7223 */ /* 0x001fe200000109ff */
[----:B------:R-:W-:-:S04]  /*0940*/  IADD3 R28, P1, R36, R20, RZ ;  /* 0x00000014241c7210 */ /* 0x000fc80007f3e0ff */
[----:B------:R0:W-:Y:S01]  /*0950*/  RED.E.ADD.F32.FTZ.RN.STRONG.GPU [R24.64], R27 ;  /* 0x0000001b1800798e */ /* 0x0001e2000c10e786 */
[----:B------:R-:W-:-:S05]  /*0960*/  IMAD.X R29, R37, 0x1, R13, P1 ;  /* 0x00000001251d7824 */ /* 0x000fca00008e060d */
[----:B------:R-:W3:Y:S01]  /*0970*/  LDG.E.CONSTANT R37, [R28.64] ;  /* 0x000000061c257981 */ /* 0x000ee2000c1e9900 */
[----:B------:R-:W-:-:S04]  /*0980*/  IADD3 R32, P1, R32, R16, RZ ;  /* 0x0000001020207210 */ /* 0x000fc80007f3e0ff */
[----:B------:R-:W-:Y:S01]  /*0990*/  IADD3.X R33, R33, R26, RZ, P1, !PT ;  /* 0x0000001a21217210 */ /* 0x000fe20000ffe4ff */
[----:B---3--:R-:W-:-:S04]  /*09a0*/  FADD.FTZ R37, R30, R37 ;  /* 0x000000251e257221 */ /* 0x008fc80000010000 */
[----:B------:R-:W2:Y:S01]  /*09b0*/  LDG.E R30, [R32.64] ;  /* 0x00000006201e7981 */ /* 0x000ea2000c1e1900 */
[----:B------:R-:W-:Y:S01]  /*09c0*/  FADD.FTZ R37, R2, R37 ;  /* 0x0000002502257221 */ /* 0x000fe20000010000 */
[----:B0-----:R-:W-:Y:S02]  /*09d0*/  IADD3 R24, P1, R24, R22, RZ ;  /* 0x0000001618187210 */ /* 0x001fe40007f3e0ff */
[----:B------:R-:W-:Y:S02]  /*09e0*/  IADD3 R34, P2, R34, R18, RZ ;  /* 0x0000001222227210 */ /* 0x000fe40007f5e0ff */
[----:B------:R-:W-:Y:S02]  /*09f0*/  IADD3.X R25, R25, R10, RZ, P1, !PT ;  /* 0x0000000a19197210 */ /* 0x000fe40000ffe4ff */
[----:B------:R-:W-:Y:S02]  /*0a00*/  IADD3 R28, P1, R28, R20, RZ ;  /* 0x000000141c1c7210 */ /* 0x000fe40007f3e0ff */
[----:B------:R-:W-:-:S03]  /*0a10*/  IADD3.X R35, R35, R12, RZ, P2, !PT ;  /* 0x0000000c23237210 */ /* 0x000fc600017fe4ff */
[----:B------:R-:W-:Y:S02]  /*0a20*/  IMAD.X R29, R29, 0x1, R13, P1 ;  /* 0x000000011d1d7824 */ /* 0x000fe400008e060d */
[----:B------:R-:W3:Y:S01]  /*0a30*/  LDG.E.CONSTANT R27, [R34.64] ;  /* 0x00000006221b7981 */ /* 0x000ee2000c1e9900 */
[----:B--2---:R-:W-:-:S04]  /*0a40*/  FADD.FTZ R30, R37, -R30 ;  /* 0x8000001e251e7221 */ /* 0x004fc80000010000 */
[----:B------:R-:W-:-:S06]  /*0a50*/  FMUL.FTZ R30, R30, 1.4426950216293334961 ;  /* 0x3fb8aa3b1e1e7820 */ /* 0x000fcc0000410000 */
[----:B------:R-:W0:Y:S02]  /*0a60*/  MUFU.EX2 R30, R30 ;  /* 0x0000001e001e7308 */ /* 0x000e240000000800 */
[----:B0-----:R-:W-:Y:S02]  /*0a70*/  FFMA.FTZ R11, -R3, R30, -RZ ;  /* 0x0000001e030b7223 */ /* 0x001fe400000109ff */
[----:B------:R-:W3:Y:S01]  /*0a80*/  LDG.E.CONSTANT R30, [R28.64] ;  /* 0x000000061c1e7981 */ /* 0x000ee2000c1e9900 */
[----:B------:R-:W-:-:S03]  /*0a90*/  IADD3 R36, P1, R32, R16, RZ ;  /* 0x0000001020247210 */ /* 0x000fc60007f3e0ff */
[----:B------:R0:W-:Y:S01]  /*0aa0*/  RED.E.ADD.F32.FTZ.RN.STRONG.GPU [R24.64], R11 ;  /* 0x0000000b1800798e */ /* 0x0001e2000c10e786 */
[----:B------:R-:W-:Y:S01]  /*0ab0*/  IADD3.X R37, R33, R26, RZ, P1, !PT ;  /* 0x0000001a21257210 */ /* 0x000fe20000ffe4ff */
[----:B---3--:R-:W-:-:S04]  /*0ac0*/  FADD.FTZ R27, R27, R30 ;  /* 0x0000001e1b1b7221 */ /* 0x008fc80000010000 */
[----:B------:R-:W2:Y:S01]  /*0ad0*/  LDG.E R30, [R36.64] ;  /* 0x00000006241e7981 */ /* 0x000ea2000c1e1900 */
[----:B------:R-:W-:Y:S01]  /*0ae0*/  FADD.FTZ R27, R2, R27 ;  /* 0x0000001b021b7221 */ /* 0x000fe20000010000 */
[----:B0-----:R-:W-:-:S05]  /*0af0*/  IADD3 R24, P1, R24, R22, RZ ;  /* 0x0000001618187210 */ /* 0x001fca0007f3e0ff */
[----:B------:R-:W-:Y:S01]  /*0b00*/  IMAD.X R25, R25, 0x1, R10, P1 ;  /* 0x0000000119197824 */ /* 0x000fe200008e060a */
[----:B------:R-:W-:-:S04]  /*0b10*/  IADD3 R31, P1, R31, 0x4, RZ ;  /* 0x000000041f1f7810 */ /* 0x000fc80007f3e0ff */
[----:B------:R-:W-:Y:S02]  /*0b20*/  IADD3.X R6, RZ, R6, RZ, P1, !PT ;  /* 0x00000006ff067210 */ /* 0x000fe40000ffe4ff */
[----:B------:R-:W-:Y:S02]  /*0b30*/  IADD3 R28, P3, R28, R20, RZ ;  /* 0x000000141c1c7210 */ /* 0x000fe40007f7e0ff */
[----:B------:R-:W-:-:S03]  /*0b40*/  IADD3 R34, P4, R34, R18, RZ ;  /* 0x0000001222227210 */ /* 0x000fc60007f9e0ff */
[----:B------:R-:W-:Y:S02]  /*0b50*/  IMAD.X R33, R29, 0x1, R13, P3 ;  /* 0x000000011d217824 */ /* 0x000fe400018e060d */
[----:B--2---:R-:W-:-:S04]  /*0b60*/  FADD.FTZ R27, R27, -R30 ;  /* 0x8000001e1b1b7221 */ /* 0x004fc80000010000 */
[----:B------:R-:W-:-:S04]  /*0b70*/  FMUL.FTZ R27, R27, 1.4426950216293334961 ;  /* 0x3fb8aa3b1b1b7820 */ /* 0x000fc80000410000 */
[----:B------:R-:W0:Y:S02]  /*0b80*/  MUFU.EX2 R30, R27 ;  /* 0x0000001b001e7308 */ /* 0x000e240000000800 */
[----:B0-----:R-:W-:Y:S01]  /*0b90*/  FFMA.FTZ R11, -R3, R30, -RZ ;  /* 0x0000001e030b7223 */ /* 0x001fe200000109ff */
[----:B------:R-:W-:-:S04]  /*0ba0*/  IADD3 R30, P2, R31, R8, RZ ;  /* 0x000000081f1e7210 */ /* 0x000fc80007f5e0ff */
[----:B------:R-:W-:Y:S01]  /*0bb0*/  ISETP.NE.U32.AND P1, PT, R30, RZ, PT ;  /* 0x000000ff1e00720c */ /* 0x000fe20003f25070 */
[----:B------:R0:W-:Y:S01]  /*0bc0*/  RED.E.ADD.F32.FTZ.RN.STRONG.GPU [R24.64], R11 ;  /* 0x0000000b1800798e */ /* 0x0001e2000c10e786 */
[----:B------:R-:W-:-:S04]  /*0bd0*/  IADD3.X R30, R6, R9, RZ, P2, !PT ;  /* 0x00000009061e7210 */ /* 0x000fc800017fe4ff */
[----:B------:R-:W-:Y:S02]  /*0be0*/  ISETP.NE.AND.EX P1, PT, R30, RZ, PT, P1 ;  /* 0x000000ff1e00720c */ /* 0x000fe40003f25310 */
[----:B------:R-:W-:Y:S02]  /*0bf0*/  IADD3 R30, P5, R24, R22, RZ ;  /* 0x00000016181e7210 */ /* 0x000fe40007fbe0ff */
[----:B------:R-:W-:Y:S02]  /*0c00*/  IADD3 R32, P2, R36, R16, RZ ;  /* 0x0000001024207210 */ /* 0x000fe40007f5e0ff */
[----:B0-----:R-:W-:Y:S01]  /*0c10*/  IADD3.X R11, R35, R12, RZ, P4, !PT ;  /* 0x0000000c230b7210 */ /* 0x001fe200027fe4ff */
[----:B------:R-:W-:Y:S01]  /*0c20*/  IMAD.X R27, R25, 0x1, R10, P5 ;  /* 0x00000001191b7824 */ /* 0x000fe200028e060a */
[----:B------:R-:W-:-:S05]  /*0c30*/  IADD3.X R29, R37, R26, RZ, P2, !PT ;  /* 0x0000001a251d7210 */ /* 0x000fca00017fe4ff */
[----:B------:R-:W-:Y:S05]  /*0c40*/  @P1 BRA `(.L_x_85) ;  /* 0xfffffa9000001947 */ /* 0x000fea000383ffff */
.L_x_84:
[----:B0-----:R-:W-:Y:S05]  /*0c50*/  BSYNC B0 ;  /* 0x0000000000007941 */ /* 0x001fea0003800000 */
.L_x_83:
[----:B------:R-:W-:Y:S05]  /*0c60*/  @!P0 EXIT ;  /* 0x000000000000894d */ /* 0x000fea0003800000 */
[C---:B------:R-:W-:Y:S01]  /*0c70*/  IMAD R10, R5.reuse, c[0x0][0x208], RZ ;  /* 0x00008200050a7a24 */ /* 0x040fe200078e02ff */
[----:B------:R-:W-:Y:S01]  /*0c80*/  HFMA2.MMA R26, -RZ, RZ, 0, 1.1920928955078125e-07 ;  /* 0x00000002ff1a7435 */ /* 0x000fe200000001ff */
[----:B------:R-:W-:Y:S02]  /*0c90*/  IMAD R12, R5, c[0x0][0x1f0], RZ ;  /* 0x00007c00050c7a24 */ /* 0x000fe400078e02ff */
[C---:B------:R-:W-:Y:S02]  /*0ca0*/  IMAD R20, R6.reuse, c[0x0][0x1c8], RZ ;  /* 0x0000720006147a24 */ /* 0x040fe400078e02ff */
[C---:B------:R-:W-:Y:S02]  /*0cb0*/  IMAD R19, R7.reuse, c[0x0][0x20c], R10 ;  /* 0x0000830007137a24 */ /* 0x040fe400078e020a */
[----:B------:R-:W-:Y:S02]  /*0cc0*/  IMAD R18, R6, c[0x0][0x1b0], RZ ;  /* 0x00006c0006127a24 */ /* 0x000fe400078e02ff */
[----:B------:R-:W-:-:S04]  /*0cd0*/  IMAD.WIDE.U32 R8, R7, c[0x0][0x208], RZ ;  /* 0x0000820007087a25 */ /* 0x000fc800078e00ff */
[----:B------:R-:W-:Y:S01]  /*0ce0*/  IMAD R21, R7, c[0x0][0x1f4], R12 ;  /* 0x00007d0007157a24 */ /* 0x000fe200078e020c */
[----:B------:R-:W-:Y:S01]  /*0cf0*/  IADD3 R9, R19, R9, RZ ;  /* 0x0000000913097210 */ /* 0x000fe20007ffe0ff */
[----:B------:R-:W-:-:S04]  /*0d00*/  IMAD.WIDE.U32 R10, R7, c[0x0][0x1f0], RZ ;  /* 0x00007c00070a7a25 */ /* 0x000fc800078e00ff */
[----:B------:R-:W-:Y:S01]  /*0d10*/  IMAD.WIDE.U32 R16, R31, c[0x0][0x1c8], RZ ;  /* 0x000072001f107a25 */ /* 0x000fe200078e00ff */
[----:B------:R-:W-:-:S03]  /*0d20*/  IADD3 R11, R21, R11, RZ ;  /* 0x0000000b150b7210 */ /* 0x000fc60007ffe0ff */
[C---:B------:R-:W-:Y:S02]  /*0d30*/  IMAD R7, R31.reuse, c[0x0][0x1cc], R20 ;  /* 0x000073001f077a24 */ /* 0x040fe400078e0214 */
[----:B------:R-:W-:-:S03]  /*0d40*/  IMAD.WIDE.U32 R12, R31, c[0x0][0x1b0], RZ ;  /* 0x00006c001f0c7a25 */ /* 0x000fc600078e00ff */
[----:B------:R-:W-:Y:S01]  /*0d50*/  IADD3 R17, R17, R7, RZ ;  /* 0x0000000711117210 */ /* 0x000fe20007ffe0ff */
[----:B------:R-:W-:Y:S02]  /*0d60*/  IMAD R5, R31, c[0x0][0x1b4], R18 ;  /* 0x00006d001f057a24 */ /* 0x000fe400078e0212 */
[----:B------:R-:W-:Y:S02]  /*0d70*/  IMAD R18, R6, c[0x0][0x200], RZ ;  /* 0x0000800006127a24 */ /* 0x000fe400078e02ff */
[----:B------:R-:W-:Y:S02]  /*0d80*/  IMAD.IADD R13, R13, 0x1, R5 ;  /* 0x000000010d0d7824 */ /* 0x000fe400078e0205 */
[C---:B-----5:R-:W-:Y:S02]  /*0d90*/  IMAD R7, R15.reuse, c[0x0][0x1c0], RZ ;  /* 0x000070000f077a24 */ /* 0x060fe400078e02ff */
[----:B------:R-:W-:Y:S02]  /*0da0*/  IMAD R19, R15, c[0x0][0x1d8], RZ ;  /* 0x000076000f137a24 */ /* 0x000fe400078e02ff */
[C---:B------:R-:W-:Y:S01]  /*0db0*/  IMAD R5, R31.reuse, c[0x0][0x204], R18 ;  /* 0x000081001f057a24 */ /* 0x040fe200078e0212 */
[----:B------:R-:W-:Y:S01]  /*0dc0*/  MOV R18, c[0x0][0x200] ;  /* 0x0000800000127a02 */ /* 0x000fe20000000f00 */
[----:B------:R-:W-:-:S04]  /*0dd0*/  IMAD.WIDE.U32 R8, R31, c[0x0][0x200], R8 ;  /* 0x000080001f087a25 */ /* 0x000fc800078e0008 */
[----:B------:R-:W-:Y:S01]  /*0de0*/  IMAD R6, R6, c[0x0][0x1e8], RZ ;  /* 0x00007a0006067a24 */ /* 0x000fe200078e02ff */
[----:B------:R-:W-:Y:S01]  /*0df0*/  IADD3 R9, R9, R5, RZ ;  /* 0x0000000509097210 */ /* 0x000fe20007ffe0ff */
[C---:B------:R-:W-:Y:S02]  /*0e00*/  IMAD R7, R14.reuse, c[0x0][0x1c4], R7 ;  /* 0x000071000e077a24 */ /* 0x040fe400078e0207 */
[----:B------:R-:W-:-:S04]  /*0e10*/  IMAD.WIDE.U32 R12, R14, c[0x0][0x1c0], R12 ;  /* 0x000070000e0c7a25 */ /* 0x000fc800078e000c */
[C---:B------:R-:W-:Y:S01]  /*0e20*/  IMAD R19, R14.reuse, c[0x0][0x1dc], R19 ;  /* 0x000077000e137a24 */ /* 0x040fe200078e0213 */
[----:B------:R-:W-:Y:S01]  /*0e30*/  IADD3 R13, R7, R13, RZ ;  /* 0x0000000d070d7210 */ /* 0x000fe20007ffe0ff */
[----:B------:R-:W-:-:S04]  /*0e40*/  IMAD.WIDE.U32 R16, R14, c[0x0][0x1d8], R16 ;  /* 0x000076000e107a25 */ /* 0x000fc800078e0010 */
[----:B------:R-:W-:Y:S01]  /*0e50*/  IMAD R15, R31, c[0x0][0x1ec], R6 ;  /* 0x00007b001f0f7a24 */ /* 0x000fe200078e0206 */
[----:B------:R-:W-:Y:S01]  /*0e60*/  IADD3 R17, R19, R17, RZ ;  /* 0x0000001113117210 */ /* 0x000fe20007ffe0ff */
[----:B------:R-:W-:Y:S01]  /*0e70*/  IMAD.WIDE.U32 R10, R31, c[0x0][0x1e8], R10 ;  /* 0x00007a001f0a7a25 */ /* 0x000fe200078e000a */
[----:B------:R-:W-:-:S03]  /*0e80*/  MOV R19, c[0x0][0x1b0] ;  /* 0x00006c0000137a02 */ /* 0x000fc60000000f00 */
[----:B------:R-:W-:Y:S02]  /*0e90*/  IMAD.IADD R15, R11, 0x1, R15 ;  /* 0x000000010b0f7824 */ /* 0x000fe400078e020f */
[----:B------:R-:W-:Y:S02]  /*0ea0*/  IMAD.MOV.U32 R14, RZ, RZ, R10 ;  /* 0x000000ffff0e7224 */ /* 0x000fe400078e000a */
[----:B------:R-:W-:-:S04]  /*0eb0*/  IMAD.WIDE.U32 R10, R0, c[0x0][0x1f8], R8 ;  /* 0x00007e00000a7a25 */ /* 0x000fc800078e0008 */
[----:B------:R-:W-:Y:S01]  /*0ec0*/  IMAD.WIDE.U32 R12, R0, c[0x0][0x1b8], R12 ;  /* 0x00006e00000c7a25 */ /* 0x000fe200078e000c */
[----:B------:R-:W-:-:S03]  /*0ed0*/  LEA R9, P0, R10, c[0x0][0x180], 0x2 ;  /* 0x000060000a097a11 */ /* 0x000fc600078010ff */
[----:B------:R-:W-:-:S04]  /*0ee0*/  IMAD.WIDE.U32 R16, R0, c[0x0][0x1d0], R16 ;  /* 0x0000740000107a25 */ /* 0x000fc800078e0010 */
[----:B------:R-:W-:Y:S01]  /*0ef0*/  IMAD R5, R0, c[0x0][0x1fc], R11 ;  /* 0x00007f0000057a24 */ /* 0x000fe200078e020b */
[----:B------:R-:W-:Y:S01]  /*0f00*/  LEA R8, P3, R16, c[0x0][0x188], 0x2 ;  /* 0x0000620010087a11 */ /* 0x000fe200078610ff */
[C---:B------:R-:W-:Y:S02]  /*0f10*/  IMAD R11, R0.reuse, c[0x0][0x1bc], R13 ;  /* 0x00006f00000b7a24 */ /* 0x040fe400078e020d */
[----:B------:R-:W-:Y:S01]  /*0f20*/  IMAD.WIDE.U32 R14, R0, c[0x0][0x1e0], R14 ;  /* 0x00007800000e7a25 */ /* 0x000fe200078e000e */
[----:B------:R-:W-:-:S03]  /*0f30*/  LEA.HI.X R10, R10, c[0x0][0x184], R5, 0x2, P0 ;  /* 0x000061000a0a7a11 */ /* 0x000fc600000f1405 */
[----:B------:R-:W-:Y:S01]  /*0f40*/  IMAD R13, R0, c[0x0][0x1d4], R17 ;  /* 0x00007500000d7a24 */ /* 0x000fe200078e0211 */
[----:B------:R-:W-:Y:S01]  /*0f50*/  LEA R6, P1, R14, c[0x0][0x178], 0x2 ;  /* 0x00005e000e067a11 */ /* 0x000fe200078210ff */
[----:B------:R-:W-:Y:S01]  /*0f60*/  IMAD R7, R0, c[0x0][0x1e4], R15 ;  /* 0x0000790000077a24 */ /* 0x000fe200078e020f */
[----:B------:R-:W-:Y:S01]  /*0f70*/  LEA R0, P2, R12, c[0x0][0x160], 0x2 ;  /* 0x000058000c007a11 */ /* 0x000fe200078410ff */
[----:B------:R-:W-:Y:S01]  /*0f80*/  IMAD.MOV.U32 R21, RZ, RZ, c[0x0][0x1e8] ;  /* 0x00007a00ff157624 */ /* 0x000fe200078e00ff */
[----:B------:R-:W-:Y:S02]  /*0f90*/  LEA.HI.X R13, R16, c[0x0][0x18c], R13, 0x2, P3 ;  /* 0x00006300100d7a11 */ /* 0x000fe400018f140d */
[----:B------:R-:W-:Y:S02]  /*0fa0*/  IADD3 R16, P0, RZ, -R4, RZ ;  /* 0x80000004ff107210 */ /* 0x000fe40007f1e0ff */
[----:B------:R-:W-:Y:S02]  /*0fb0*/  MOV R17, c[0x0][0x1c8] ;  /* 0x0000720000117a02 */ /* 0x000fe40000000f00 */
[----:B------:R-:W-:Y:S01]  /*0fc0*/  LEA.HI.X R7, R14, c[0x0][0x17c], R7, 0x2, P1 ;  /* 0x00005f000e077a11 */ /* 0x000fe200008f1407 */
[----:B------:R-:W-:Y:S01]  /*0fd0*/  IMAD.X R24, RZ, RZ, -0x1, P0 ;  /* 0xffffffffff187424 */ /* 0x000fe200000e06ff */
[----:B------:R-:W-:-:S02]  /*0fe0*/  LEA.HI.X R11, R12, c[0x0][0x164], R11, 0x2, P2 ;  /* 0x000059000c0b7a11 */ /* 0x000fc400010f140b */
[-C--:B------:R-:W-:Y:S02]  /*0ff0*/  SHF.L.U64.HI R15, R18, R26.reuse, c[0x0][0x204] ;  /* 0x00008100120f7619 */ /* 0x080fe4000001021a */
[-C--:B------:R-:W-:Y:S02]  /*1000*/  SHF.L.U64.HI R14, R21, R26.reuse, c[0x0][0x1ec] ;  /* 0x00007b00150e7619 */ /* 0x080fe4000001021a */
[-C--:B------:R-:W-:Y:S02]  /*1010*/  SHF.L.U64.HI R12, R19, R26.reuse, c[0x0][0x1b4] ;  /* 0x00006d00130c7619 */ /* 0x080fe4000001021a */
[----:B------:R-:W-:Y:S02]  /*1020*/  SHF.L.U64.HI R26, R17, R26, c[0x0][0x1cc] ;  /* 0x00007300111a7619 */ /* 0x000fe4000001021a */
.L_x_86:
        /* <DEDUP_REMOVED lines=27> */
[----:B0-----:R-:W-:-:S05]  /*11e0*/  FFMA.FTZ R23, -R3, R22, -RZ ;  /* 0x0000001603177223 */ /* 0x001fca00000109ff */
[----:B------:R0:W-:Y:S01]  /*11f0*/  RED.E.ADD.F32.FTZ.RN.STRONG.GPU [R4.64], R23 ;  /* 0x000000170400798e */ /* 0x0001e2000c10e786 */
[----:B------:R-:W-:Y:S05]  /*1200*/  @P0 BRA `(.L_x_86) ;  /* 0xfffffe2000000947 */ /* 0x000fea000383ffff */
[----:B------:R-:W-:Y:S05]  /*1210*/  EXIT ;  /* 0x000000000000794d */ /* 0x000fea0003800000 */
.L_x_87:
        /* <DEDUP_REMOVED lines=14> */
.L_x_478:


//--------------------- .text._ZN2at6native43_GLOBAL__N__c95f0927_10_LossCTC_cu_88d8892b37ctc_loss_backward_log_beta_gpu_kernelIflEEvPT_PKS3_PKllPKT0_S8_lllllllS8_lll --------------------------
	.section	.text._ZN2at6native43_GLOBAL__N__c95f0927_10_LossCTC_cu_88d8892b37ctc_loss_backward_log_beta_gpu_kernelIflEEvPT_PKS3_PKllPKT0_S8_lllllllS8_lll,"ax",@progbits
	.sectioninfo	@"SHI_REGISTERS=63"
	.align	128
.text._ZN2at6native43_GLOBAL__N__c95f0927_10_LossCTC_cu_88d8892b37ctc_loss_backward_log_beta_gpu_kernelIflEEvPT_PKS3_PKllPKT0_S8_lllllllS8_lll:
        .type           _ZN2at6native43_GLOBAL__N__c95f0927_10_LossCTC_cu_88d8892b37ctc_loss_backward_log_beta_gpu_kernelIflEEvPT_PKS3_PKllPKT0_S8_lllllllS8_lll,@function
        .size           _ZN2at6native43_GLOBAL__N__c95f0927_10_LossCTC_cu_88d8892b37ctc_loss_backward_log_beta_gpu_kernelIflEEvPT_PKS3_PKllPKT0_S8_lllllllS8_lll,(.L_x_479 - _ZN2at6native43_GLOBAL__N__c95f0927_10_LossCTC_cu_88d8892b37ctc_loss_backward_log_beta_gpu_kernelIflEEvPT_PKS3_PKllPKT0_S8_lllllllS8_lll)
        .other          _ZN2at6native43_GLOBAL__N__c95f0927_10_LossCTC_cu_88d8892b37ctc_loss_backward_log_beta_gpu_kernelIflEEvPT_PKS3_PKllPKT0_S8_lllllllS8_lll,@"STO_CUDA_ENTRY STV_DEFAULT"
_ZN2at6native43_GLOBAL__N__c95f0927_10_LossCTC_cu_88d8892b37ctc_loss_backward_log_beta_gpu_kernelIflEEvPT_PKS3_PKllPKT0_S8_lllllllS8_lll:
        /* <DEDUP_REMOVED lines=31> */
[----:B-----5:R-:W-:Y:S05]  /*01f0*/  CALL.REL.NOINC `($__internal_1_$__cuda_sm20_rem_s64) ;  /* 0x00001fb000007944 */ /* 0x020fea0003c00000 */
[----:B------:R-:W-:Y:S02]  /*0200*/  IMAD.MOV.U32 R6, RZ, RZ, R8 ;  /* 0x000000ffff067224 */ /* 0x000fe400078e0008 */
[----:B------:R-:W-:Y:S01]  /*0210*/  IMAD.MOV.U32 R7, RZ, RZ, R9 ;  /* 0x000000ffff077224 */ /* 0x000fe200078e0009 */
[----:B------:R-:W-:Y:S05]  /*0220*/  BRA `(.L_x_89) ;  /* 0x0000013000007947 */ /* 0x000fea0003800000 */
.L_x_88:
        /* <DEDUP_REMOVED lines=19> */
.L_x_89:
        /* <DEDUP_REMOVED lines=21> */
[----:B------:R-:W-:Y:S01]  /*04b0*/  IADD3.X R10, R25, -0x1, RZ, P0, !PT ;  /* 0xffffffff190a7810 */ /* 0x000fe200007fe4ff */
[----:B------:R-:W-:Y:S01]  /*04c0*/  IMAD.MOV.U32 R18, RZ, RZ, R8 ;  /* 0x000000ffff127224 */ /* 0x000fe200078e0008 */
[----:B------:R-:W-:Y:S01]  /*04d0*/  LEA.HI.X R13, R16, c[0x0][0x184], R13, 0x3, P1 ;  /* 0x00006100100d7a11 */ /* 0x000fe200008f1c0d */
[----:B0-----:R-:W-:-:S03]  /*04e0*/  IMAD.MOV.U32 R16, RZ, RZ, R9 ;  /* 0x000000ffff107224 */ /* 0x001fc600078e0009 */
.L_x_95:
[----:B------:R-:W-:Y:S01]  /*04f0*/  IADD3 R20, P0, R15, R18, RZ ;  /* 0x000000120f147210 */ /* 0x000fe20007f1e0ff */
[----:B------:R-:W-:Y:S01]  /*0500*/  BSSY B0, `(.L_x_90) ;  /* 0x000002b000007945 */ /* 0x000fe20003800000 */
[----:B------:R-:W-:-:S02]  /*0510*/  IADD3 R18, P2, R18, -c[0x0][0x0], RZ ;  /* 0x8000000012127a10 */ /* 0x000fc40007f5e0ff */
[----:B------:R-:W-:Y:S01]  /*0520*/  ISETP.NE.U32.AND P1, PT, R20, R4, PT ;  /* 0x000000041400720c */ /* 0x000fe20003f25070 */
[----:B------:R-:W-:Y:S01]  /*0530*/  IMAD.X R17, RZ, RZ, R16, P0 ;  /* 0x000000ffff117224 */ /* 0x000fe200000e0610 */
[----:B------:R-:W-:Y:S02]  /*0540*/  ISETP.GT.U32.AND P0, PT, R18, -0x1, PT ;  /* 0xffffffff1200780c */ /* 0x000fe40003f04070 */
[----:B------:R-:W-:Y:S02]  /*0550*/  IADD3.X R16, R16, -0x1, RZ, P2, !PT ;  /* 0xffffffff10107810 */ /* 0x000fe400017fe4ff */
[----:B------:R-:W-:Y:S02]  /*0560*/  ISETP.NE.AND.EX P1, PT, R17, R6, PT, P1 ;  /* 0x000000061100720c */ /* 0x000fe40003f25310 */
[----:B------:R-:W-:-:S11]  /*0570*/  ISETP.GT.AND.EX P0, PT, R16, -0x1, PT, P0 ;  /* 0xffffffff1000780c */ /* 0x000fd60003f04300 */
[----:B0----5:R-:W-:Y:S05]  /*0580*/  @!P1 BRA `(.L_x_91) ;  /* 0x0000013000009947 */ /* 0x021fea0003800000 */
[----:B------:R-:W-:Y:S01]  /*0590*/  ISETP.NE.U32.AND P1, PT, R20, R11, PT ;  /* 0x0000000b1400720c */ /* 0x000fe20003f25070 */
[----:B------:R-:W-:-:S03]  /*05a0*/  IMAD.MOV.U32 R33, RZ, RZ, -0x800000 ;  /* 0xff800000ff217424 */ /* 0x000fc600078e00ff */
[----:B------:R-:W-:-:S13]  /*05b0*/  ISETP.NE.AND.EX P1, PT, R17, R14, PT, P1 ;  /* 0x0000000e1100720c */ /* 0x000fda0003f25310 */
[----:B------:R-:W-:Y:S05]  /*05c0*/  @P1 BRA `(.L_x_92) ;  /* 0x000001e000001947 */ /* 0x000fea0003800000 */
[----:B------:R-:W2:Y:S01]  /*05d0*/  LDG.E.64.CONSTANT R22, [R12.64] ;  /* 0x000000060c167981 */ /* 0x000ea2000c1e9b00 */
[----:B------:R-:W-:Y:S02]  /*05e0*/  IMAD R34, R10, c[0x0][0x198], RZ ;  /* 0x000066000a227a24 */ /* 0x000fe400078e02ff */
[----:B------:R-:W-:Y:S02]  /*05f0*/  IMAD.MOV.U32 R32, RZ, RZ, R30 ;  /* 0x000000ffff207224 */ /* 0x000fe400078e001e */
[----:B------:R-:W-:Y:S02]  /*0600*/  IMAD.MOV.U32 R33, RZ, RZ, R5 ;  /* 0x000000ffff217224 */ /* 0x000fe400078e0005 */
[C---:B------:R-:W-:Y:S02]  /*0610*/  IMAD R19, R7.reuse, c[0x0][0x19c], R34 ;  /* 0x0000670007137a24 */ /* 0x040fe400078e0222 */
[----:B------:R-:W-:-:S04]  /*0620*/  IMAD.WIDE.U32 R32, R7, c[0x0][0x198], R32 ;  /* 0x0000660007207a25 */ /* 0x000fc800078e0020 */
[----:B------:R-:W-:Y:S02]  /*0630*/  IMAD.IADD R33, R33, 0x1, R19 ;  /* 0x0000000121217824 */ /* 0x000fe400078e0213 */
[----:B--2---:R-:W-:-:S04]  /*0640*/  IMAD R19, R23, c[0x0][0x1a8], RZ ;  /* 0x00006a0017137a24 */ /* 0x004fc800078e02ff */
[C---:B------:R-:W-:Y:S02]  /*0650*/  IMAD R19, R22.reuse, c[0x0][0x1ac], R19 ;  /* 0x00006b0016137a24 */ /* 0x040fe400078e0213 */
[----:B------:R-:W-:-:S04]  /*0660*/  IMAD.WIDE.U32 R22, R22, c[0x0][0x1a8], R32 ;  /* 0x00006a0016167a25 */ /* 0x000fc800078e0020 */
[----:B------:R-:W-:Y:S01]  /*0670*/  IMAD.IADD R19, R23, 0x1, R19 ;  /* 0x0000000117137824 */ /* 0x000fe200078e0213 */
[----:B------:R-:W-:-:S04]  /*0680*/  LEA R32, P1, R22, c[0x0][0x168], 0x2 ;  /* 0x00005a0016207a11 */ /* 0x000fc800078210ff */
[----:B------:R-:W-:-:S06]  /*0690*/  LEA.HI.X R33, R22, c[0x0][0x16c], R19, 0x2, P1 ;  /* 0x00005b0016217a11 */ /* 0x000fcc00008f1413 */
[----:B------:R0:W5:Y:S01]  /*06a0*/  LDG.E.CONSTANT R33, [R32.64] ;  /* 0x0000000620217981 */ /* 0x000162000c1e9900 */
[----:B------:R-:W-:Y:S05]  /*06b0*/  BRA `(.L_x_92) ;  /* 0x000000f000007947 */ /* 0x000fea0003800000 */
.L_x_91:
[----:B------:R-:W-:Y:S02]  /*06c0*/  IMAD.MOV.U32 R21, RZ, RZ, c[0x0][0x1a8] ;  /* 0x00006a00ff157624 */ /* 0x000fe400078e00ff */
[----:B------:R-:W-:Y:S02]  /*06d0*/  IMAD.MOV.U32 R32, RZ, RZ, c[0x0][0x1e0] ;  /* 0x00007800ff207624 */ /* 0x000fe400078e00ff */
[----:B------:R-:W-:Y:S02]  /*06e0*/  IMAD R19, R21, c[0x0][0x1e4], RZ ;  /* 0x0000790015137a24 */ /* 0x000fe400078e02ff */
[----:B------:R-:W-:Y:S02]  /*06f0*/  IMAD.MOV.U32 R22, RZ, RZ, R30 ;  /* 0x000000ffff167224 */ /* 0x000fe400078e001e */
[----:B------:R-:W-:Y:S02]  /*0700*/  IMAD.MOV.U32 R23, RZ, RZ, R5 ;  /* 0x000000ffff177224 */ /* 0x000fe400078e0005 */
[----:B------:R-:W-:-:S02]  /*0710*/  IMAD R19, R32, c[0x0][0x1ac], R19 ;  /* 0x00006b0020137a24 */ /* 0x000fc400078e0213 */
[----:B------:R-:W-:-:S04]  /*0720*/  IMAD.WIDE.U32 R22, R21, c[0x0][0x1e0], R22 ;  /* 0x0000780015167a25 */ /* 0x000fc800078e0016 */
        /* <DEDUP_REMOVED lines=8> */
.L_x_92:
[----:B------:R-:W-:Y:S05]  /*07b0*/  BSYNC B0 ;  /* 0x0000000000007941 */ /* 0x000fea0003800000 */
.L_x_90:
        /* <DEDUP_REMOVED lines=17> */
.L_x_94:
[----:B------:R-:W-:Y:S05]  /*08d0*/  BSYNC B0 ;  /* 0x0000000000007941 */ /* 0x000fea0003800000 */
.L_x_93:
[----:B------:R-:W-:Y:S05]  /*08e0*/  @P0 BRA `(.L_x_95) ;  /* 0xfffffc0000000947 */ /* 0x000fea000383ffff */
.L_x_115:
        /* <DEDUP_REMOVED lines=17> */
[----:B------:R-:W-:Y:S02]  /*0a00*/  IMAD.MOV.U32 R22, RZ, RZ, c[0x0][0x1e0] ;  /* 0x00007800ff167624 */ /* 0x000fe400078e00ff */
[----:B------:R-:W-:Y:S01]  /*0a10*/  IMAD.MOV.U32 R23, RZ, RZ, c[0x0][0x1e4] ;  /* 0x00007900ff177624 */ /* 0x000fe200078e00ff */
        /* <DEDUP_REMOVED lines=12> */
[----:B------:R0:W5:Y:S01]  /*0ae0*/  @!P1 LDG.E.64.CONSTANT R22, [R16.64] ;  /* 0x0000000610169981 */ /* 0x000162000c1e9b00 */
[----:B------:R-:W-:Y:S01]  /*0af0*/  IADD3 R12, P1, R4, -0x1, RZ ;  /* 0xffffffff040c7810 */ /* 0x000fe20007f3e0ff */
[----:B------:R-:W-:Y:S03]  /*0b00*/  BSSY B1, `(.L_x_98) ;  /* 0x000001d000017945 */ /* 0x000fe60003800000 */
[----:B------:R-:W-:Y:S02]  /*0b10*/  ISETP.GE.U32.AND P2, PT, R11, R12, PT ;  /* 0x0000000c0b00720c */ /* 0x000fe40003f46070 */
[----:B------:R-:W-:Y:S02]  /*0b20*/  IADD3.X R12, R6, -0x1, RZ, P1, !PT ;  /* 0xffffffff060c7810 */ /* 0x000fe40000ffe4ff */
[----:B------:R-:W-:Y:S02]  /*0b30*/  PLOP3.LUT P1, PT, PT, PT, PT, 0x8, 0x0 ;  /* 0x000000000000781c */ /* 0x000fe40003f2e170 */
[----:B------:R-:W-:-:S13]  /*0b40*/  ISETP.GE.AND.EX P2, PT, R13, R12, PT, P2 ;  /* 0x0000000c0d00720c */ /* 0x000fda0003f46320 */
[----:B------:R-:W-:Y:S05]  /*0b50*/  @P2 BRA `(.L_x_99) ;  /* 0x0000017000002947 */ /* 0x000fea0003800000 */
[----:B0-----:R-:W-:Y:S01]  /*0b60*/  IADD3 R17, P2, R11, 0x2, RZ ;  /* 0x000000020b117810 */ /* 0x001fe20007f5e0ff */
        /* <DEDUP_REMOVED lines=18> */
[----:B------:R0:W5:Y:S02]  /*0c90*/  LDG.E.64.CONSTANT R14, [R16.64] ;  /* 0x00000006100e7981 */ /* 0x000164000c1e9b00 */
.L_x_101:
[----:B------:R-:W-:Y:S05]  /*0ca0*/  BSYNC B2 ;  /* 0x0000000000027941 */ /* 0x000fea0003800000 */
.L_x_100:
[----:B-----5:R-:W-:-:S04]  /*0cb0*/  ISETP.NE.U32.AND P1, PT, R14, R22, PT ;  /* 0x000000160e00720c */ /* 0x020fc80003f25070 */
[----:B------:R-:W-:-:S08]  /*0cc0*/  ISETP.NE.AND.EX P1, PT, R15, R23, PT, P1 ;  /* 0x000000170f00720c */ /* 0x000fd00003f25310 */
.L_x_99:
[----:B0-----:R-:W-:Y:S05]  /*0cd0*/  BSYNC B1 ;  /* 0x0000000000017941 */ /* 0x001fea0003800000 */
.L_x_98:
[----:B------:R-:W-:Y:S02]  /*0ce0*/  SEL R12, RZ, 0x1, !P1 ;  /* 0x00000001ff0c7807 */ /* 0x000fe40004800000 */
.L_x_97:
[----:B------:R-:W-:Y:S05]  /*0cf0*/  BSYNC B0 ;  /* 0x0000000000007941 */ /* 0x000fea0003800000 */
.L_x_96:
        /* <DEDUP_REMOVED lines=8> */
[----:B------:R-:W-:Y:S01]  /*0d80*/  IMAD.MOV.U32 R40, RZ, RZ, c[0x0][0x1c0] ;  /* 0x00007000ff287624 */ /* 0x000fe200078e00ff */
[----:B------:R-:W-:Y:S01]  /*0d90*/  ISETP.NE.U32.AND P1, PT, R14, 0x1, PT ;  /* 0x000000010e00780c */ /* 0x000fe20003f25070 */
[----:B------:R-:W-:Y:S01]  /*0da0*/  IMAD.WIDE.U32 R36, R0, c[0x0][0x1b0], RZ ;  /* 0x00006c0000247a25 */ /* 0x000fe200078e00ff */
[----:B------:R-:W-:Y:S02]  /*0db0*/  IADD3.X R57, R42, -0x1, RZ, P2, !PT ;  /* 0xffffffff2a397810 */ /* 0x000fe400017fe4ff */
[----:B------:R-:W-:Y:S01]  /*0dc0*/  ISETP.NE.U32.AND.EX P1, PT, RZ, RZ, PT, P1 ;  /* 0x000000ffff00720c */ /* 0x000fe20003f25110 */
[----:B-----5:R-:W-:Y:S02]  /*0dd0*/  IMAD R23, R23, c[0x0][0x1a8], RZ ;  /* 0x00006a0017177a24 */ /* 0x020fe400078e02ff */
[----:B------:R-:W-:-:S02]  /*0de0*/  IMAD R43, R11, c[0x0][0x1c4], R16 ;  /* 0x000071000b2b7a24 */ /* 0x000fc400078e0210 */
[----:B------:R-:W-:-:S04]  /*0df0*/  IMAD.WIDE.U32 R40, R11, R40, c[0x0][0x1c0] ;  /* 0x000070000b287625 */ /* 0x000fc800078e0028 */
[----:B------:R-:W-:Y:S01]  /*0e00*/  IMAD.MOV.U32 R14, RZ, RZ, R30 ;  /* 0x000000ffff0e7224 */ /* 0x000fe200078e001e */
[----:B------:R-:W-:Y:S01]  /*0e10*/  IADD3 R39, P2, R40, c[0x0][0x1c0], RZ ;  /* 0x0000700028277a10 */ /* 0x000fe20007f5e0ff */
[----:B------:R-:W-:Y:S02]  /*0e20*/  IMAD.MOV.U32 R15, RZ, RZ, R5 ;  /* 0x000000ffff0f7224 */ /* 0x000fe400078e0005 */
[----:B------:R-:W-:Y:S02]  /*0e30*/  IMAD R19, R0, c[0x0][0x1b4], R37 ;  /* 0x00006d0000137a24 */ /* 0x000fe400078e0225 */
[----:B------:R-:W-:Y:S02]  /*0e40*/  IMAD.MOV.U32 R18, RZ, RZ, R36 ;  /* 0x000000ffff127224 */ /* 0x000fe400078e0024 */
[----:B------:R-:W-:Y:S02]  /*0e50*/  IMAD R49, R22, c[0x0][0x1ac], R23 ;  /* 0x00006b0016317a24 */ /* 0x000fe400078e0217 */
[----:B------:R-:W-:-:S02]  /*0e60*/  IMAD.IADD R55, R41, 0x1, R43 ;  /* 0x0000000129377824 */ /* 0x000fc400078e022b */
        /* <DEDUP_REMOVED lines=43> */
.L_x_104:
        /* <DEDUP_REMOVED lines=56> */
.L_x_105:
[----:B------:R-:W-:Y:S05]  /*14a0*/  BSYNC B0 ;  /* 0x0000000000007941 */ /* 0x000fea0003800000 */
.L_x_103:
        /* <DEDUP_REMOVED lines=72> */
.L_x_113:
        /* <DEDUP_REMOVED lines=22> */
.L_x_108:
        /* <DEDUP_REMOVED lines=38> */
.L_x_109:
[----:B------:R-:W-:Y:S05]  /*1cf0*/  BSYNC B1 ;  /* 0x0000000000017941 */ /* 0x000fea0003800000 */
.L_x_107:
        /* <DEDUP_REMOVED lines=21> */
.L_x_111:
        /* <DEDUP_REMOVED lines=38> */
.L_x_112:
[----:B------:R-:W-:Y:S05]  /*20b0*/  BSYNC B1 ;  /* 0x0000000000017941 */ /* 0x000fea0003800000 */
.L_x_110:
        /* <DEDUP_REMOVED lines=11> */
.L_x_106:
[----:B------:R-:W-:Y:S05]  /*2170*/  BSYNC B0 ;  /* 0x0000000000007941 */ /* 0x000fea0003800000 */
.L_x_102:
[----:B------:R-:W-:Y:S01]  /*2180*/  @!P0 CALL.REL.NOINC `(.L_x_114) ;  /* 0x0000001000008944 */ /* 0x000fe20003c00000 */
[----:B------:R-:W-:Y:S05]  /*2190*/  BRA `(.L_x_115) ;  /* 0xffffe75000007947 */ /* 0x000fea000383ffff */
.L_x_114:
[----:B------:R-:W-:Y:S05]  /*21a0*/  EXIT ;  /* 0x000000000000794d */ /* 0x000fea0003800000 */
        .weak           $__internal_1_$__cuda_sm20_rem_s64
        .type           $__internal_1_$__cuda_sm20_rem_s64,@function
        .size           $__internal_1_$__cuda_sm20_rem_s64,(.L_x_479 - $__internal_1_$__cuda_sm20_rem_s64)
$__internal_1_$__cuda_sm20_rem_s64:
        /* <DEDUP_REMOVED lines=71> */
[----:B------:R-:W-:Y:S06]  /*2620*/  RET.REL.NODEC R6 `(_ZN2at6native43_GLOBAL__N__c95f0927_10_LossCTC_cu_88d8892b37ctc_loss_backward_log_beta_gpu_kernelIflEEvPT_PKS3_PKllPKT0_S8_lllllllS8_lll) ;  /* 0xffffd9d006007950 */ /* 0x000fec0003c3ffff */
.L_x_116:
        /* <DEDUP_REMOVED lines=13> */
.L_x_479:


//--------------------- .text._ZN2at6native43_GLOBAL__N__c95f0927_10_LossCTC_cu_88d8892b36ctc_loss_backward_collect_gpu_kernelIdiEEvPT_PKS3_lS6_S6_S6_PKllPKT0_S8_lS6_llllllllllllS8_llllb --------------------------
	.section	.text._ZN2at6native43_GLOBAL__N__c95f0927_10_LossCTC_cu_88d8892b36ctc_loss_backward_collect_gpu_kernelIdiEEvPT_PKS3_lS6_S6_S6_PKllPKT0_S8_lS6_llllllllllllS8_llllb,"ax",@progbits
	.sectioninfo	@"SHI_REGISTERS=46"
	.align	128
.text._ZN2at6native43_GLOBAL__N__c95f0927_10_LossCTC_cu_88d8892b36ctc_loss_backward_collect_gpu_kernelIdiEEvPT_PKS3_lS6_S6_S6_PKllPKT0_S8_lS6_llllllllllllS8_llllb:
        .type           _ZN2at6native43_GLOBAL__N__c95f0927_10_LossCTC_cu_88d8892b36ctc_loss_backward_collect_gpu_kernelIdiEEvPT_PKS3_lS6_S6_S6_PKllPKT0_S8_lS6_llllllllllllS8_llllb,@function
        .size           _ZN2at6native43_GLOBAL__N__c95f0927_10_LossCTC_cu_88d8892b36ctc_loss_backward_collect_gpu_kernelIdiEEvPT_PKS3_lS6_S6_S6_PKllPKT0_S8_lS6_llllllllllllS8_llllb,(.L_x_481 - _ZN2at6native43_GLOBAL__N__c95f0927_10_LossCTC_cu_88d8892b36ctc_loss_backward_collect_gpu_kernelIdiEEvPT_PKS3_lS6_S6_S6_PKllPKT0_S8_lS6_llllllllllllS8_llllb)
        .other          _ZN2at6native43_GLOBAL__N__c95f0927_10_LossCTC_cu_88d8892b36ctc_loss_backward_collect_gpu_kernelIdiEEvPT_PKS3_lS6_S6_S6_PKllPKT0_S8_lS6_llllllllllllS8_llllb,@"STO_CUDA_ENTRY STV_DEFAULT"
_ZN2at6native43_GLOBAL__N__c95f0927_10_LossCTC_cu_88d8892b36ctc_loss_backward_collect_gpu_kernelIdiEEvPT_PKS3_lS6_S6_S6_PKllPKT0_S8_lS6_llllllllllllS8_llllb:
        /* <DEDUP_REMOVED lines=20> */
[----:B------:R-:W-:-:S04]  /*0140*/  IMAD.WIDE.U32 R14, R0, c[0x0][0x1c8], RZ ;  /* 0x00007200000e7a25 */ /* 0x000fc800078e00ff */
[----:B------:R-:W-:-:S08]  /*0150*/  IMAD R13, R0, c[0x0][0x1cc], R15 ;  /* 0x00007300000d7a24 */ /* 0x000fd000078e020f */
[----:B------:R-:W-:Y:S05]  /*0160*/  @!P0 BRA `(.L_x_117) ;  /* 0x00000e7000008947 */ /* 0x000fea0003800000 */
[----:B------:R-:W-:Y:S01]  /*0170*/  IADD3 R20, P0, R2, c[0x0][0x1a8], RZ ;  /* 0x00006a0002147a10 */ /* 0x000fe20007f1e0ff */
[----:B------:R-:W-:-:S04]  /*0180*/  IMAD.WIDE.U32 R4, R0, c[0x0][0x208], RZ ;  /* 0x0000820000047a25 */ /* 0x000fc800078e00ff */
[----:B------:R-:W-:Y:S01]  /*0190*/  IMAD R7, R19, c[0x0][0x210], RZ ;  /* 0x0000840013077a24 */ /* 0x000fe200078e02ff */
[----:B------:R-:W-:Y:S01]  /*01a0*/  IADD3.X R21, R3, c[0x0][0x1ac], RZ, P0, !PT ;  /* 0x00006b0003157a10 */ /* 0x000fe200007fe4ff */
[----:B------:R-:W-:Y:S01]  /*01b0*/  IMAD.WIDE.U32 R8, R0, c[0x0][0x1f0], RZ ;  /* 0x00007c0000087a25 */ /* 0x000fe200078e00ff */
[----:B------:R-:W-:Y:S01]  /*01c0*/  IADD3 R10, P0, R2, c[0x0][0x220], RZ ;  /* 0x00008800020a7a10 */ /* 0x000fe20007f1e0ff */
[----:B------:R-:W-:Y:S02]  /*01d0*/  UMOV UR4, 0x1 ;  /* 0x0000000100047882 */ /* 0x000fe40000000000 */
[----:B------:R-:W-:Y:S01]  /*01e0*/  IMAD R25, R19, c[0x0][0x1c0], RZ ;  /* 0x0000700013197a24 */ /* 0x000fe200078e02ff */
[----:B------:R-:W-:Y:S01]  /*01f0*/  IADD3.X R11, R3, c[0x0][0x224], RZ, P0, !PT ;  /* 0x00008900030b7a10 */ /* 0x000fe200007fe4ff */
[----:B------:R-:W2:Y:S01]  /*0200*/  LDG.E.64.CONSTANT R20, [R20.64] ;  /* 0x0000000e14147981 */ /* 0x000ea2000c1e9b00 */
[----:B------:R-:W-:Y:S02]  /*0210*/  ULDC.64 UR8, c[0x0][0x1b0] ;  /* 0x00006c0000087ab9 */ /* 0x000fe40000000a00 */
[----:B------:R-:W-:-:S02]  /*0220*/  UMOV UR10, 0x3 ;  /* 0x00000003000a7882 */ /* 0x000fc40000000000 */
[----:B------:R-:W5:Y:S01]  /*0230*/  LDG.E.64.CONSTANT R10, [R10.64] ;  /* 0x0000000e0a0a7981 */ /* 0x000f62000c1e9b00 */
[----:B------:R-:W-:Y:S01]  /*0240*/  IMAD R5, R0, c[0x0][0x20c], R5 ;  /* 0x0000830000057a24 */ /* 0x000fe200078e0205 */
[----:B------:R-:W-:Y:S01]  /*0250*/  ULDC.64 UR16, c[0x0][0x218] ;  /* 0x0000860000107ab9 */ /* 0x000fe20000000a00 */
[C---:B------:R-:W-:Y:S01]  /*0260*/  IMAD R23, R18.reuse, c[0x0][0x214], R7 ;  /* 0x0000850012177a24 */ /* 0x040fe200078e0207 */
[----:B------:R-:W-:Y:S01]  /*0270*/  ULDC.64 UR18, c[0x0][0x200] ;  /* 0x0000800000127ab9 */ /* 0x000fe20000000a00 */
[----:B------:R-:W-:Y:S01]  /*0280*/  IMAD.WIDE.U32 R6, R18, c[0x0][0x210], R4 ;  /* 0x0000840012067a25 */ /* 0x000fe200078e0004 */
[----:B------:R-:W-:Y:S02]  /*0290*/  USHF.L.U64.HI UR9, UR8, UR4, UR9 ;  /* 0x0000000408097299 */ /* 0x000fe40008010209 */
[----:B------:R-:W-:Y:S01]  /*02a0*/  USHF.L.U64.HI UR11, UR16, UR10, UR17 ;  /* 0x0000000a100b7299 */ /* 0x000fe20008010211 */
[----:B------:R-:W-:Y:S01]  /*02b0*/  IMAD.IADD R5, R7, 0x1, R23 ;  /* 0x0000000107057824 */ /* 0x000fe200078e0217 */
[----:B------:R-:W-:Y:S01]  /*02c0*/  LEA R4, P0, R6, c[0x0][0x180], 0x3 ;  /* 0x0000600006047a11 */ /* 0x000fe200078018ff */
[----:B------:R-:W-:Y:S01]  /*02d0*/  IMAD R9, R0, c[0x0][0x1f4], R9 ;  /* 0x00007d0000097a24 */ /* 0x000fe200078e0209 */
[----:B------:R-:W-:Y:S01]  /*02e0*/  USHF.L.U32 UR8, UR8, 0x1, URZ ;  /* 0x0000000108087899 */ /* 0x000fe2000800063f */
[----:B------:R-:W-:Y:S01]  /*02f0*/  IMAD R7, R19, c[0x0][0x1f8], RZ ;  /* 0x00007e0013077a24 */ /* 0x000fe200078e02ff */
[----:B------:R-:W-:Y:S01]  /*0300*/  LEA.HI.X R5, R6, c[0x0][0x184], R5, 0x3, P0 ;  /* 0x0000610006057a11 */ /* 0x000fe200000f1c05 */
[----:B------:R-:W-:Y:S01]  /*0310*/  IMAD.WIDE.U32 R22, R18, c[0x0][0x1f8], R8 ;  /* 0x00007e0012167a25 */ /* 0x000fe200078e0008 */
[----:B------:R-:W-:-:S02]  /*0320*/  USHF.L.U64.HI UR10, UR18, UR10, UR19 ;  /* 0x0000000a120a7299 */ /* 0x000fc40008010213 */
[----:B------:R-:W-:Y:S01]  /*0330*/  UMOV UR4, URZ ;  /* 0x0000003f00047c82 */ /* 0x000fe20008000000 */
[----:B------:R-:W-:Y:S01]  /*0340*/  IMAD R7, R18, c[0x0][0x1fc], R7 ;  /* 0x00007f0012077a24 */ /* 0x000fe200078e0207 */
[----:B------:R-:W-:Y:S01]  /*0350*/  LEA R6, P0, R22, c[0x0][0x178], 0x3 ;  /* 0x00005e0016067a11 */ /* 0x000fe200078018ff */
[----:B------:R-:W-:Y:S01]  /*0360*/  IMAD.MOV.U32 R12, RZ, RZ, R14 ;  /* 0x000000ffff0c7224 */ /* 0x000fe200078e000e */
[----:B------:R-:W-:Y:S01]  /*0370*/  UMOV UR5, URZ ;  /* 0x0000003f00057c82 */ /* 0x000fe20008000000 */
[----:B------:R-:W-:Y:S02]  /*0380*/  IMAD.IADD R7, R23, 0x1, R7 ;  /* 0x0000000117077824 */ /* 0x000fe400078e0207 */
[----:B------:R-:W-:-:S03]  /*0390*/  IMAD.WIDE.U32 R8, R18, c[0x0][0x1c0], R12 ;  /* 0x0000700012087a25 */ /* 0x000fc600078e000c */
[----:B------:R-:W-:Y:S01]  /*03a0*/  LEA.HI.X R7, R22, c[0x0][0x17c], R7, 0x3, P0 ;  /* 0x00005f0016077a11 */ /* 0x000fe200000f1c07 */
[----:B------:R-:W-:-:S04]  /*03b0*/  IMAD R25, R18, c[0x0][0x1c4], R25 ;  /* 0x0000710012197a24 */ /* 0x000fc800078e0219 */
[----:B------:R-:W-:Y:S01]  /*03c0*/  IMAD.IADD R43, R9, 0x1, R25 ;  /* 0x00000001092b7824 */ /* 0x000fe200078e0219 */
[C---:B--2---:R-:W-:Y:S01]  /*03d0*/  SHF.L.U64.HI R40, R20.reuse, 0x1, R21 ;  /* 0x0000000114287819 */ /* 0x044fe20000010215 */
[----:B------:R-:W-:-:S05]  /*03e0*/  IMAD.SHL.U32 R41, R20, 0x2, RZ ;  /* 0x0000000214297824 */ /* 0x000fca00078e00ff */
.L_x_127:
[----:B------:R-:W-:Y:S01]  /*03f0*/  ISETP.GE.U32.AND P0, PT, R41, UR4, PT ;  /* 0x0000000429007c0c */ /* 0x000fe2000bf06070 */
[----:B------:R-:W-:Y:S03]  /*0400*/  BSSY B0, `(.L_x_118) ;  /* 0x00000b1000007945 */ /* 0x000fe60003800000 */
[----:B------:R-:W-:-:S13]  /*0410*/  ISETP.GE.AND.EX P0, PT, R40, UR5, PT, P0 ;  /* 0x0000000528007c0c */ /* 0x000fda000bf06300 */
[----:B------:R-:W-:Y:S05]  /*0420*/  @!P0 BRA `(.L_x_119) ;  /* 0x00000ae000008947 */ /* 0x000fea0003800000 */
[----:B------:R-:W-:Y:S02]  /*0430*/  ULOP3.LUT UR6, UR4, 0x1, URZ, 0xc0, !UPT ;  /* 0x0000000104067892 */ /* 0x000fe4000f8ec03f */
[----:B------:R-:W-:Y:S01]  /*0440*/  ULDC.64 UR12, c[0x0][0x228] ;  /* 0x00008a00000c7ab9 */ /* 0x000fe20000000a00 */
[----:B------:R-:W-:Y:S01]  /*0450*/  IMAD.MOV.U32 R42, RZ, RZ, R8 ;  /* 0x000000ffff2a7224 */ /* 0x000fe200078e0008 */
[----:B------:R-:W-:Y:S01]  /*0460*/  UISETP.NE.U32.AND UP0, UPT, UR6, 0x1, UPT ;  /* 0x000000010600788c */ /* 0x000fe2000bf05070 */
[----:B------:R-:W2:Y:S03]  /*0470*/  LDG.E.64.CONSTANT R30, [R4.64] ;  /* 0x0000000e041e7981 */ /* 0x000ea6000c1e9b00 */
[----:B------:R-:W-:-:S06]  /*0480*/  UISETP.NE.U32.AND.EX UP0, UPT, URZ, URZ, UPT, UP0 ;  /* 0x0000003f3f00728c */ /* 0x000fcc000bf05100 */
[----:B------:R-:W-:-:S05]  /*0490*/  PLOP3.LUT P1, PT, PT, PT, UP0, 0x80, 0x0 ;  /* 0x000000000000781c */ /* 0x000fca0003f2f008 */
[----:B------:R-:W-:Y:S02]  /*04a0*/  @!UP0 USHF.R.U64 UR6, UR4, 0x1, UR5 ;  /* 0x0000000104068899 */ /* 0x000fe40008001205 */
[----:B------:R-:W-:-:S04]  /*04b0*/  @!UP0 USHF.R.U32.HI UR7, URZ, 0x1, UR5 ;  /* 0x000000013f078899 */ /* 0x000fc80008011605 */
[----:B------:R-:W-:Y:S01]  /*04c0*/  @!UP0 UIMAD UR7, UR7, UR12, URZ ;  /* 0x0000000c070782a4 */ /* 0x000fe2000f8e023f */
[----:B------:R-:W-:-:S03]  /*04d0*/  IMAD.U32 R21, RZ, RZ, UR6 ;  /* 0x00000006ff157e24 */ /* 0x000fc6000f8e00ff */
[----:B------:R-:W-:Y:S01]  /*04e0*/  @!UP0 UIMAD UR7, UR6, UR13, UR7 ;  /* 0x0000000d060782a4 */ /* 0x000fe2000f8e0207 */
[----:B-----5:R-:W-:-:S05]  /*04f0*/  @!P1 IMAD.WIDE.U32 R20, R21, c[0x0][0x228], R10 ;  /* 0x00008a0015149a25 */ /* 0x020fca00078e000a */
[----:B------:R-:W-:Y:S02]  /*0500*/  @!P1 IADD3 R21, R21, UR7, RZ ;  /* 0x0000000715159c10 */ /* 0x000fe4000fffe0ff */
[----:B------:R-:W-:-:S04]  /*0510*/  @!P1 LEA R22, P0, R20, c[0x0][0x1a0], 0x2 ;  /* 0x0000680014169a11 */ /* 0x000fc800078010ff */
[----:B------:R-:W-:-:S06]  /*0520*/  @!P1 LEA.HI.X R23, R20, c[0x0][0x1a4], R21, 0x2, P0 ;  /* 0x0000690014179a11 */ /* 0x000fcc00000f1415 */
[----:B------:R-:W3:Y:S01]  /*0530*/  @!P1 LDG.E.CONSTANT R23, [R22.64] ;  /* 0x0000000e16179981 */ /* 0x000ee2000c1e9900 */
[----:B------:R-:W-:Y:S01]  /*0540*/  IMAD.MOV.U32 R21, RZ, RZ, c[0x0][0x244] ;  /* 0x00009100ff157624 */ /* 0x000fe200078e00ff */
[----:B------:R-:W-:Y:S02]  /*0550*/  MOV R20, c[0x0][0x240] ;  /* 0x0000900000147a02 */ /* 0x000fe40000000f00 */
[--C-:B---3--:R-:W-:Y:S01]  /*0560*/  @!P1 SHF.R.S32.HI R21, RZ, 0x1f, R23.reuse ;  /* 0x0000001fff159819 */ /* 0x108fe20000011417 */
[----:B------:R-:W-:Y:S02]  /*0570*/  @!P1 IMAD.MOV.U32 R20, RZ, RZ, R23 ;  /* 0x000000ffff149224 */ /* 0x000fe400078e0017 */
[----:B------:R-:W2:Y:S02]  /*0580*/  LDG.E.64.CONSTANT R22, [R6.64] ;  /* 0x0000000e06167981 */ /* 0x000ea4000c1e9b00 */
[----:B------:R-:W-:Y:S02]  /*0590*/  IMAD R21, R21, c[0x0][0x1d0], RZ ;  /* 0x0000740015157a24 */ /* 0x000fe400078e02ff */
[----:B------:R-:W-:-:S04]  /*05a0*/  IMAD.WIDE.U32 R24, R20, c[0x0][0x1d0], R42 ;  /* 0x0000740014187a25 */ /* 0x000fc800078e002a */
[----:B------:R-:W-:Y:S01]  /*05b0*/  IMAD R21, R20, c[0x0][0x1d4], R21 ;  /* 0x0000750014157a24 */ /* 0x000fe200078e0215 */
[----:B------:R-:W-:-:S03]  /*05c0*/  LEA R20, P0, R24, c[0x0][0x160], 0x3 ;  /* 0x0000580018147a11 */ /* 0x000fc600078018ff */
[----:B------:R-:W-:-:S05]  /*05d0*/  IMAD.IADD R21, R25, 0x1, R21 ;  /* 0x0000000119157824 */ /* 0x000fca00078e0215 */
[----:B------:R-:W-:-:S05]  /*05e0*/  LEA.HI.X R21, R24, c[0x0][0x164], R21, 0x3, P0 ;  /* 0x0000590018157a11 */ /* 0x000fca00000f1c15 */
[----:B------:R-:W3:Y:S01]  /*05f0*/  LDG.E.64 R24, [R20.64] ;  /* 0x0000000e14187981 */ /* 0x000ee2000c1e1b00 */
[----:B--2---:R-:W-:-:S04]  /*0600*/  DADD R30, R30, R22 ;  /* 0x000000001e1e7229 */ /* 0x004fc80000000016 */
[----:B---3--:R-:W0:-:S14]  /*0610*/  DSETP.NEU.AND P0, PT, R24, -INF , PT ;  /* 0xfff000001800742a */ /* 0x008e1c0003f0d000 */
[----:B0-----:R-:W-:Y:S05]  /*0620*/  @!P0 BRA `(.L_x_120) ;  /* 0x000008d000008947 */ /* 0x001fea0003800000 */
[----:B------:R-:W0:Y:S01]  /*0630*/  DSETP.GT.AND P0, PT, R24, R30, PT ;  /* 0x0000001e1800722a */ /* 0x000e220003f04000 */
[----:B------:R-:W-:Y:S01]  /*0640*/  IMAD.MOV.U32 R34, RZ, RZ, 0x652b82fe ;  /* 0x652b82feff227424 */ /* 0x000fe200078e00ff */
[----:B------:R-:W-:Y:S01]  /*0650*/  BSSY B1, `(.L_x_121) ;  /* 0x0000029000017945 */ /* 0x000fe20003800000 */
[----:B------:R-:W-:Y:S02]  /*0660*/  IMAD.MOV.U32 R35, RZ, RZ, 0x3ff71547 ;  /* 0x3ff71547ff237424 */ /* 0x000fe400078e00ff */
[----:B------:R-:W-:Y:S01]  /*0670*/  IMAD.MOV.U32 R28, RZ, RZ, 0x69ce2bdf ;  /* 0x69ce2bdfff1c7424 */ /* 0x000fe200078e00ff */
[----:B0-----:R-:W-:Y:S01]  /*0680*/  FSEL R22, R24, R30, P0 ;  /* 0x0000001e18167208 */ /* 0x001fe20000000000 */
[----:B------:R-:W-:Y:S01]  /*0690*/  IMAD.MOV.U32 R29, RZ, RZ, 0x3e5ade15 ;  /* 0x3e5ade15ff1d7424 */ /* 0x000fe200078e00ff */
[----:B------:R-:W-:-:S06]  /*06a0*/  FSEL R23, R25, R31, P0 ;  /* 0x0000001f19177208 */ /* 0x000fcc0000000000 */
[----:B------:R-:W0:-:S04]  /*06b0*/  DADD R24, R24, -R22 ;  /* 0x0000000018187229 */ /* 0x000e080000000816 */
[----:B------:R-:W1:-:S04]  /*06c0*/  DADD R30, R30, -R22 ;  /* 0x000000001e1e7229 */ /* 0x000e480000000816 */
[-C--:B0-----:R-:W0:Y:S02]  /*06d0*/  DFMA R26, R24, R34.reuse, 6.75539944105574400000e+15 ;  /* 0x43380000181a742b */ /* 0x081e240000000022 */
[----:B------:R-:W-:Y:S02]  /*06e0*/  FSETP.GEU.FTZ.AND P0, PT, |R25|, 4.1917929649353027344, PT ;  /* 0x4086232b1900780b */ /* 0x000fe40003f1e200 */
[----:B-1----:R-:W-:-:S04]  /*06f0*/  DFMA R34, R30, R34, 6.75539944105574400000e+15 ;  /* 0x433800001e22742b */ /* 0x002fc80000000022 */
[----:B0-----:R-:W0:-:S06]  /*0700*/  DADD R32, R26, -6.75539944105574400000e+15 ;  /* 0xc33800001a207429 */ /* 0x001e0c0000000000 */
[----:B0-----:R-:W0:-:S06]  /*0710*/  DFMA R36, R32, c[0x2][0x0], R24 ;  /* 0x0080000020247a2b */ /* 0x001e0c0000000018 */
[----:B0-----:R-:W0:-:S06]  /*0720*/  DFMA R36, R32, c[0x2][0x8], R36 ;  /* 0x0080020020247a2b */ /* 0x001e0c0000000024 */
[----:B0-----:R-:W0:-:S06]  /*0730*/  DFMA R32, R36, R28, c[0x2][0x10] ;  /* 0x008004002420762b */ /* 0x001e0c000000001c */
        /* <DEDUP_REMOVED lines=8> */
[----:B0-----:R-:W0:-:S06]  /*07c0*/  DFMA R32, R36, R32, 1 ;  /* 0x3ff000002420742b */ /* 0x001e0c0000000020 */
[----:B0-----:R-:W0:-:S04]  /*07d0*/  DFMA R32, R36, R32, 1 ;  /* 0x3ff000002420742b */ /* 0x001e080000000020 */
[----:B------:R1:W2:-:S06]  /*07e0*/  DADD R36, R34, -6.75539944105574400000e+15 ;  /* 0xc338000022247429 */ /* 0x00028c0000000000 */
[----:B0-----:R-:W-:Y:S01]  /*07f0*/  LEA R39, R26, R33, 0x14 ;  /* 0x000000211a277211 */ /* 0x001fe200078ea0ff */
[----:B------:R-:W-:Y:S01]  /*0800*/  IMAD.MOV.U32 R38, RZ, RZ, R32 ;  /* 0x000000ffff267224 */ /* 0x000fe200078e0020 */
[----:B------:R-:W-:Y:S05]  /*0810*/  @!P0 BRA `(.L_x_122) ;  /* 0x000000c000008947 */ /* 0x000fea0003800000 */
[----:B-12---:R-:W-:Y:S01]  /*0820*/  FSETP.GEU.FTZ.AND P0, PT, |R25|, 4.2275390625, PT ;  /* 0x408748001900780b */ /* 0x006fe20003f1e200 */
[----:B------:R-:W-:-:S04]  /*0830*/  DSETP.GEU.AND P1, PT, R24, RZ, PT ;  /* 0x000000ff1800722a */ /* 0x000fc80003f2e000 */
[----:B------:R-:W0:-:S08]  /*0840*/  DADD R24, R24, +INF ;  /* 0x7ff0000018187429 */ /* 0x000e100000000000 */
[----:B------:R-:W-:Y:S02]  /*0850*/  @!P0 LEA.HI R27, R26, R26, RZ, 0x1 ;  /* 0x0000001a1a1b8211 */ /* 0x000fe400078f08ff */
[----:B0-----:R-:W-:Y:S01]  /*0860*/  FSEL R38, R24, RZ, P1 ;  /* 0x000000ff18267208 */ /* 0x001fe20000800000 */
[----:B------:R-:W-:Y:S01]  /*0870*/  @!P0 IMAD.MOV.U32 R24, RZ, RZ, RZ ;  /* 0x000000ffff188224 */ /* 0x000fe200078e00ff */
[----:B------:R-:W-:Y:S02]  /*0880*/  @!P0 SHF.R.S32.HI R27, RZ, 0x1, R27 ;  /* 0x00000001ff1b8819 */ /* 0x000fe4000001141b */
[----:B------:R-:W-:-:S03]  /*0890*/  FSEL R39, R25, RZ, P1 ;  /* 0x000000ff19277208 */ /* 0x000fc60000800000 */
[----:B------:R-:W-:Y:S02]  /*08a0*/  @!P0 IMAD.IADD R26, R26, 0x1, -R27 ;  /* 0x000000011a1a8824 */ /* 0x000fe400078e0a1b */
[----:B------:R-:W-:-:S03]  /*08b0*/  @!P0 IMAD R33, R27, 0x100000, R33 ;  /* 0x001000001b218824 */ /* 0x000fc600078e0221 */
[----:B------:R-:W-:-:S06]  /*08c0*/  @!P0 LEA R25, R26, 0x3ff00000, 0x14 ;  /* 0x3ff000001a198811 */ /* 0x000fcc00078ea0ff */
[----:B------:R0:W1:-:S06]  /*08d0*/  @!P0 DMUL R38, R32, R24 ;  /* 0x0000001820268228 */ /* 0x00004c0000000000 */
.L_x_122:
[----:B-12---:R-:W-:Y:S05]  /*08e0*/  BSYNC B1 ;  /* 0x0000000000017941 */ /* 0x006fea0003800000 */
.L_x_121:
[C---:B0-----:R-:W0:Y:S01]  /*08f0*/  DFMA R24, R36.reuse, c[0x2][0x0], R30 ;  /* 0x0080000024187a2b */ /* 0x041e22000000001e */
[----:B------:R-:W-:Y:S01]  /*0900*/  FSETP.GEU.FTZ.AND P0, PT, |R31|, 4.1917929649353027344, PT ;  /* 0x4086232b1f00780b */ /* 0x000fe20003f1e200 */
[----:B------:R-:W-:Y:S04]  /*0910*/  BSSY B1, `(.L_x_123) ;  /* 0x000001c000017945 */ /* 0x000fe80003800000 */
        /* <DEDUP_REMOVED lines=11> */
[----:B0-----:R-:W0:-:S10]  /*09d0*/  DFMA R24, R24, R26, 1 ;  /* 0x3ff000001818742b */ /* 0x001e14000000001a */
[----:B0-----:R-:W-:Y:S02]  /*09e0*/  IMAD R27, R34, 0x100000, R25 ;  /* 0x00100000221b7824 */ /* 0x001fe400078e0219 */
[----:B------:R-:W-:Y:S01]  /*09f0*/  IMAD.MOV.U32 R26, RZ, RZ, R24 ;  /* 0x000000ffff1a7224 */ /* 0x000fe200078e0018 */
[----:B------:R-:W-:Y:S05]  /*0a00*/  @!P0 BRA `(.L_x_124) ;  /* 0x000000c000008947 */ /* 0x000fea0003800000 */
[----:B------:R-:W-:Y:S01]  /*0a10*/  FSETP.GEU.FTZ.AND P0, PT, |R31|, 4.2275390625, PT ;  /* 0x408748001f00780b */ /* 0x000fe20003f1e200 */
[----:B------:R-:W-:-:S04]  /*0a20*/  DADD R26, R30, +INF ;  /* 0x7ff000001e1a7429 */ /* 0x000fc80000000000 */
[----:B------:R-:W0:-:S06]  /*0a30*/  DSETP.GEU.AND P1, PT, R30, RZ, PT ;  /* 0x000000ff1e00722a */ /* 0x000e0c0003f2e000 */
[----:B0-----:R-:W-:Y:S02]  /*0a40*/  FSEL R26, R26, RZ, P1 ;  /* 0x000000ff1a1a7208 */ /* 0x001fe40000800000 */
[----:B------:R-:W-:Y:S02]  /*0a50*/  @!P0 LEA.HI R28, R34, R34, RZ, 0x1 ;  /* 0x00000022221c8211 */ /* 0x000fe400078f08ff */
[----:B------:R-:W-:Y:S02]  /*0a60*/  FSEL R27, R27, RZ, P1 ;  /* 0x000000ff1b1b7208 */ /* 0x000fe40000800000 */
[----:B------:R-:W-:-:S05]  /*0a70*/  @!P0 SHF.R.S32.HI R29, RZ, 0x1, R28 ;  /* 0x00000001ff1d8819 */ /* 0x000fca000001141c */
[----:B------:R-:W-:Y:S02]  /*0a80*/  @!P0 IMAD.IADD R28, R34, 0x1, -R29 ;  /* 0x00000001221c8824 */ /* 0x000fe400078e0a1d */
[----:B------:R-:W-:-:S03]  /*0a90*/  @!P0 IMAD R25, R29, 0x100000, R25 ;  /* 0x001000001d198824 */ /* 0x000fc600078e0219 */
[----:B------:R-:W-:Y:S02]  /*0aa0*/  @!P0 LEA R29, R28, 0x3ff00000, 0x14 ;  /* 0x3ff000001c1d8811 */ /* 0x000fe400078ea0ff */
[----:B------:R-:W-:-:S06]  /*0ab0*/  @!P0 MOV R28, RZ ;  /* 0x000000ff001c8202 */ /* 0x000fcc0000000f00 */
[----:B------:R0:W1:-:S06]  /*0ac0*/  @!P0 DMUL R26, R24, R28 ;  /* 0x0000001c181a8228 */ /* 0x00004c0000000000 */
.L_x_124:
[----:B------:R-:W-:Y:S05]  /*0ad0*/  BSYNC B1 ;  /* 0x0000000000017941 */ /* 0x000fea0003800000 */
.L_x_123:
[----:B01----:R-:W0:Y:S01]  /*0ae0*/  DADD R28, R26, R38 ;  /* 0x000000001a1c7229 */ /* 0x003e220000000026 */
[----:B------:R-:W-:Y:S09]  /*0af0*/  BSSY B1, `(.L_x_125) ;  /* 0x000003d000017945 */ /* 0x000ff20003800000 */
[----:B0-----:R-:W-:Y:S01]  /*0b00*/  ISETP.GT.AND P0, PT, R29, 0xfffff, PT ;  /* 0x000fffff1d00780c */ /* 0x001fe20003f04270 */
[----:B------:R-:W-:-:S02]  /*0b10*/  IMAD.MOV.U32 R24, RZ, RZ, R28 ;  /* 0x000000ffff187224 */ /* 0x000fc400078e001c */
[----:B------:R-:W-:Y:S02]  /*0b20*/  IMAD.MOV.U32 R25, RZ, RZ, R29 ;  /* 0x000000ffff197224 */ /* 0x000fe400078e001d */
[----:B------:R-:W-:Y:S02]  /*0b30*/  IMAD.MOV.U32 R30, RZ, RZ, R28 ;  /* 0x000000ffff1e7224 */ /* 0x000fe400078e001c */
[----:B------:R-:W-:-:S06]  /*0b40*/  IMAD.MOV.U32 R28, RZ, RZ, -0x3ff ;  /* 0xfffffc01ff1c7424 */ /* 0x000fcc00078e00ff */
[----:B------:R-:W0:Y:S01]  /*0b50*/  @!P0 DMUL R24, R24, 1.80143985094819840000e+16 ;  /* 0x4350000018188828 */ /* 0x000e220000000000 */
[----:B------:R-:W-:-:S09]  /*0b60*/  @!P0 MOV R28, 0xfffffbcb ;  /* 0xfffffbcb001c8802 */ /* 0x000fd20000000f00 */
[----:B0-----:R-:W-:Y:S02]  /*0b70*/  @!P0 IMAD.MOV.U32 R29, RZ, RZ, R25 ;  /* 0x000000ffff1d8224 */ /* 0x001fe400078e0019 */
[----:B------:R-:W-:-:S03]  /*0b80*/  @!P0 IMAD.MOV.U32 R30, RZ, RZ, R24 ;  /* 0x000000ffff1e8224 */ /* 0x000fc600078e0018 */
[----:B------:R-:W-:-:S04]  /*0b90*/  IADD3 R26, R29, -0x1, RZ ;  /* 0xffffffff1d1a7810 */ /* 0x000fc80007ffe0ff */
[----:B------:R-:W-:-:S13]  /*0ba0*/  ISETP.GE.U32.AND P1, PT, R26, 0x7fefffff, PT ;  /* 0x7fefffff1a00780c */ /* 0x000fda0003f26070 */
[----:B------:R-:W-:Y:S01]  /*0bb0*/  @P1 IMAD.MOV.U32 R26, RZ, RZ, 0x0 ;  /* 0x00000000ff1a1424 */ /* 0x000fe200078e00ff */
[----:B------:R-:W-:Y:S01]  /*0bc0*/  @P1 FSETP.NEU.FTZ.AND P2, PT, R25, RZ, PT ;  /* 0x000000ff1900120b */ /* 0x000fe20003f5d000 */
[----:B------:R-:W-:-:S06]  /*0bd0*/  @P1 IMAD.MOV.U32 R27, RZ, RZ, 0x7ff00000 ;  /* 0x7ff00000ff1b1424 */ /* 0x000fcc00078e00ff */
[----:B------:R-:W0:-:S10]  /*0be0*/  @P1 DFMA R26, R24, R26, +INF ;  /* 0x7ff00000181a142b */ /* 0x000e14000000001a */
[----:B0-----:R-:W-:Y:S02]  /*0bf0*/  @P1 FSEL R26, R26, RZ, P2 ;  /* 0x000000ff1a1a1208 */ /* 0x001fe40001000000 */
[----:B------:R-:W-:Y:S01]  /*0c00*/  @P1 FSEL R27, R27, -QNAN , P2 ;  /* 0xfff000001b1b1808 */ /* 0x000fe20001000000 */
[----:B------:R-:W-:Y:S05]  /*0c10*/  @P1 BRA `(.L_x_126) ;  /* 0x000002a000001947 */ /* 0x000fea0003800000 */
[C---:B------:R-:W-:Y:S01]  /*0c20*/  LOP3.LUT R24, R29.reuse, 0x800fffff, RZ, 0xc0, !PT ;  /* 0x800fffff1d187812 */ /* 0x040fe200078ec0ff */
[----:B------:R-:W-:Y:S01]  /*0c30*/  IMAD.MOV.U32 R26, RZ, RZ, RZ ;  /* 0x000000ffff1a7224 */ /* 0x000fe200078e00ff */
[----:B------:R-:W-:Y:S02]  /*0c40*/  LEA.HI R28, R29, R28, RZ, 0xc ;  /* 0x0000001c1d1c7211 */ /* 0x000fe400078f60ff */
[----:B------:R-:W-:Y:S01]  /*0c50*/  LOP3.LUT R25, R24, 0x3ff00000, RZ, 0xfc, !PT ;  /* 0x3ff0000018197812 */ /* 0x000fe200078efcff */
[----:B------:R-:W-:-:S03]  /*0c60*/  IMAD.MOV.U32 R24, RZ, RZ, R30 ;  /* 0x000000ffff187224 */ /* 0x000fc600078e001e */
[----:B------:R-:W-:-:S13]  /*0c70*/  ISETP.GE.AND P0, PT, R25, 0x3ff6a09f, PT ;  /* 0x3ff6a09f1900780c */ /* 0x000fda0003f06270 */
[----:B------:R-:W-:Y:S02]  /*0c80*/  @P0 IADD3 R27, R25, -0x100000, RZ ;  /* 0xfff00000191b0810 */ /* 0x000fe40007ffe0ff */
[----:B------:R-:W-:-:S03]  /*0c90*/  @P0 IADD3 R28, R28, 0x1, RZ ;  /* 0x000000011c1c0810 */ /* 0x000fc60007ffe0ff */
[----:B------:R-:W-:-:S06]  /*0ca0*/  @P0 IMAD.MOV.U32 R25, RZ, RZ, R27 ;  /* 0x000000ffff190224 */ /* 0x000fcc00078e001b */
[----:B------:R-:W0:-:S04]  /*0cb0*/  DADD R32, R24, 1 ;  /* 0x3ff0000018207429 */ /* 0x000e080000000000 */
[----:B------:R-:W-:Y:S02]  /*0cc0*/  DADD R24, R24, -1 ;  /* 0xbff0000018187429 */ /* 0x000fe40000000000 */
[----:B0-----:R-:W0:Y:S02]  /*0cd0*/  MUFU.RCP64H R27, R33 ;  /* 0x00000021001b7308 */ /* 0x001e240000001800 */
[----:B0-----:R-:W0:-:S06]  /*0ce0*/  DFMA R30, -R32, R26, 1 ;  /* 0x3ff00000201e742b */ /* 0x001e0c000000011a */
[----:B0-----:R-:W0:-:S06]  /*0cf0*/  DFMA R30, R30, R30, R30 ;  /* 0x0000001e1e1e722b */ /* 0x001e0c000000001e */
[----:B0-----:R0:W1:Y:S02]  /*0d00*/  DFMA R30, R26, R30, R26 ;  /* 0x0000001e1a1e722b */ /* 0x001064000000001a */
[----:B0-----:R-:W-:Y:S02]  /*0d10*/  IMAD.MOV.U32 R26, RZ, RZ, 0x3ae80f1e ;  /* 0x3ae80f1eff1a7424 */ /* 0x001fe400078e00ff */
[----:B------:R-:W-:Y:S02]  /*0d20*/  IMAD.MOV.U32 R27, RZ, RZ, 0x3eb1380b ;  /* 0x3eb1380bff1b7424 */ /* 0x000fe400078e00ff */
[----:B-1----:R-:W0:-:S06]  /*0d30*/  DMUL R36, R30, R24 ;  /* 0x000000181e247228 */ /* 0x002e0c0000000000 */
[----:B0-----:R-:W0:-:S06]  /*0d40*/  DFMA R36, R30, R24, R36 ;  /* 0x000000181e24722b */ /* 0x001e0c0000000024 */
[----:B0-----:R-:W0:-:S06]  /*0d50*/  DMUL R34, R36, R36 ;  /* 0x0000002424227228 */ /* 0x001e0c0000000000 */
[----:B0-----:R-:W0:-:S06]  /*0d60*/  DFMA R26, R34, R26, c[0x2][0x58] ;  /* 0x00801600221a762b */ /* 0x001e0c000000001a */
[----:B0-----:R0:W1:Y:S02]  /*0d70*/  DFMA R32, R34, R26, c[0x2][0x60] ;  /* 0x008018002220762b */ /* 0x001064000000001a */
[----:B0-----:R-:W-:Y:S01]  /*0d80*/  LOP3.LUT R26, R28, 0x80000000, RZ, 0x3c, !PT ;  /* 0x800000001c1a7812 */ /* 0x001fe200078e3cff */
[----:B------:R-:W-:Y:S01]  /*0d90*/  IMAD.MOV.U32 R27, RZ, RZ, 0x43300000 ;  /* 0x43300000ff1b7424 */ /* 0x000fe200078e00ff */
[----:B------:R-:W0:-:S04]  /*0da0*/  DADD R28, R24, -R36 ;  /* 0x00000000181c7229 */ /* 0x000e080000000824 */
[----:B-1----:R-:W1:-:S04]  /*0db0*/  DFMA R32, R34, R32, c[0x2][0x68] ;  /* 0x00801a002220762b */ /* 0x002e480000000020 */
[----:B0-----:R-:W-:-:S04]  /*0dc0*/  DADD R28, R28, R28 ;  /* 0x000000001c1c7229 */ /* 0x001fc8000000001c */
[----:B-1----:R-:W0:-:S04]  /*0dd0*/  DFMA R32, R34, R32, c[0x2][0x70] ;  /* 0x00801c002220762b */ /* 0x002e080000000020 */
[----:B------:R-:W-:-:S04]  /*0de0*/  DADD R26, R26, c[0x2][0x90] ;  /* 0x008024001a1a7629 */ /* 0x000fc80000000000 */
[----:B0-----:R-:W0:-:S04]  /*0df0*/  DFMA R32, R34, R32, c[0x2][0x78] ;  /* 0x00801e002220762b */ /* 0x001e080000000020 */
[----:B------:R-:W-:-:S04]  /*0e00*/  DFMA R28, R24, -R36, R28 ;  /* 0x80000024181c722b */ /* 0x000fc8000000001c */
[----:B0-----:R-:W0:-:S04]  /*0e10*/  DFMA R32, R34, R32, c[0x2][0x80] ;  /* 0x008020002220762b */ /* 0x001e080000000020 */
[----:B------:R-:W1:-:S04]  /*0e20*/  DFMA R24, R26, c[0x2][0x98], R36 ;  /* 0x008026001a187a2b */ /* 0x000e480000000024 */
[----:B0-----:R-:W0:-:S04]  /*0e30*/  DFMA R32, R34, R32, c[0x2][0x88] ;  /* 0x008022002220762b */ /* 0x001e080000000020 */
[----:B------:R-:W-:-:S04]  /*0e40*/  DMUL R28, R30, R28 ;  /* 0x0000001c1e1c7228 */ /* 0x000fc80000000000 */
[----:B-1----:R-:W1:-:S04]  /*0e50*/  DFMA R30, -R26, c[0x2][0x98], R24 ;  /* 0x008026001a1e7a2b */ /* 0x002e480000000118 */
[----:B0-----:R-:W0:-:S04]  /*0e60*/  DMUL R32, R34, R32 ;  /* 0x0000002022207228 */ /* 0x001e080000000000 */
[----:B-1----:R-:W-:-:S04]  /*0e70*/  DADD R30, -R36, R30 ;  /* 0x00000000241e7229 */ /* 0x002fc8000000011e */
[----:B0-----:R-:W0:-:S06]  /*0e80*/  DFMA R28, R36, R32, R28 ;  /* 0x00000020241c722b */ /* 0x001e0c000000001c */
[----:B0-----:R-:W0:-:S06]  /*0e90*/  DADD R28, R28, -R30 ;  /* 0x000000001c1c7229 */ /* 0x001e0c000000081e */
[----:B0-----:R-:W0:-:S06]  /*0ea0*/  DFMA R26, R26, c[0x2][0xa0], R28 ;  /* 0x008028001a1a7a2b */ /* 0x001e0c000000001c */
[----:B0-----:R0:W1:-:S06]  /*0eb0*/  DADD R26, R24, R26 ;  /* 0x00000000181a7229 */ /* 0x00104c000000001a */
.L_x_126:
[----:B------:R-:W-:Y:S05]  /*0ec0*/  BSYNC B1 ;  /* 0x0000000000017941 */ /* 0x000fea0003800000 */
.L_x_125:
[----:B-1----:R-:W1:-:S07]  /*0ed0*/  DADD R26, R22, R26 ;  /* 0x00000000161a7229 */ /* 0x002e4e000000001a */
[----:B-1----:R1:W-:Y:S01]  /*0ee0*/  STG.E.64 [R20.64], R26 ;  /* 0x0000001a14007986 */ /* 0x0023e2000c101b0e */
[----:B------:R-:W-:Y:S05]  /*0ef0*/  BRA `(.L_x_119) ;  /* 0x0000001000007947 */ /* 0x000fea0003800000 */
.L_x_120:
[----:B------:R0:W-:Y:S02]  /*0f00*/  STG.E.64 [R20.64], R30 ;  /* 0x0000001e14007986 */ /* 0x0001e4000c101b0e */
.L_x_119:
[----:B------:R-:W-:Y:S05]  /*0f10*/  BSYNC B0 ;  /* 0x0000000000007941 */ /* 0x000fea0003800000 */
.L_x_118:
[----:B------:R-:W-:Y:S01]  /*0f20*/  UIADD3 UR4, UP0, UR4, 0x1, URZ ;  /* 0x0000000104047890 */ /* 0x000fe2000ff1e03f */
[----:B01----:R-:W-:Y:S02]  /*0f30*/  IMAD.U32 R21, RZ, RZ, UR16 ;  /* 0x00000010ff157e24 */ /* 0x003fe4000f8e00ff */
[----:B------:R-:W-:Y:S01]  /*0f40*/  IMAD.U32 R23, RZ, RZ, UR18 ;  /* 0x00000012ff177e24 */ /* 0x000fe2000f8e00ff */
[----:B------:R-:W-:Y:S02]  /*0f50*/  UIADD3.X UR5, URZ, UR5, URZ, UP0, !UPT ;  /* 0x000000053f057290 */ /* 0x000fe400087fe43f */
[----:B------:R-:W-:Y:S01]  /*0f60*/  UISETP.GE.U32.AND UP0, UPT, UR8, UR4, UPT ;  /* 0x000000040800728c */ /* 0x000fe2000bf06070 */
[----:B------:R-:W-:Y:S02]  /*0f70*/  LEA R4, P0, R21, R4, 0x3 ;  /* 0x0000000415047211 */ /* 0x000fe400078018ff */
[----:B------:R-:W-:Y:S01]  /*0f80*/  LEA R6, P1, R23, R6, 0x3 ;  /* 0x0000000617067211 */ /* 0x000fe200078218ff */
[----:B------:R-:W-:Y:S01]  /*0f90*/  UISETP.GE.AND.EX UP0, UPT, UR9, UR5, UPT, UP0 ;  /* 0x000000050900728c */ /* 0x000fe2000bf06300 */
[----:B------:R-:W-:-:S02]  /*0fa0*/  IADD3.X R5, R5, UR11, RZ, P0, !PT ;  /* 0x0000000b05057c10 */ /* 0x000fc400087fe4ff */
[----:B------:R-:W-:-:S03]  /*0fb0*/  IADD3.X R7, R7, UR10, RZ, P1, !PT ;  /* 0x0000000a07077c10 */ /* 0x000fc60008ffe4ff */
[----:B------:R-:W-:-:S13]  /*0fc0*/  PLOP3.LUT P2, PT, PT, PT, UP0, 0x80, 0x0 ;  /* 0x000000000000781c */ /* 0x000fda0003f4f008 */
[----:B------:R-:W-:Y:S05]  /*0fd0*/  @P2 BRA `(.L_x_127) ;  /* 0xfffff41000002947 */ /* 0x000fea000383ffff */
.L_x_117:
[----:B------:R-:W-:Y:S02]  /*0fe0*/  MOV R5, c[0x0][0x238] ;  /* 0x00008e0000057a02 */ /* 0x000fe40000000f00 */
[----:B------:R-:W-:Y:S01]  /*0ff0*/  IADD3 R4, P1, R2, c[0x0][0x1b8], RZ ;  /* 0x00006e0002047a10 */ /* 0x000fe20007f3e0ff */
[----:B------:R-:W-:Y:S01]  /*1000*/  IMAD.MOV.U32 R2, RZ, RZ, c[0x0][0x23c] ;  /* 0x00008f00ff027624 */ /* 0x000fe200078e00ff */
[----:B------:R-:W-:Y:S02]  /*1010*/  ISETP.GE.U32.AND P0, PT, R5, 0x1, PT ;  /* 0x000000010500780c */ /* 0x000fe40003f06070 */
[----:B------:R-:W-:Y:S02]  /*1020*/  IADD3.X R5, R3, c[0x0][0x1bc], RZ, P1, !PT ;  /* 0x00006f0003057a10 */ /* 0x000fe40000ffe4ff */
[----:B------:R-:W-:-:S13]  /*1030*/  ISETP.GE.AND.EX P0, PT, R2, RZ, PT, P0 ;  /* 0x000000ff0200720c */ /* 0x000fda0003f06300 */
[----:B------:R-:W-:Y:S05]  /*1040*/  @!P0 EXIT ;  /* 0x000000000000894d */ /* 0x000fea0003800000 */
[----:B------:R-:W2:Y:S01]  /*1050*/  LDG.E.64.CONSTANT R4, [R4.64] ;  /* 0x0000000e04047981 */ /* 0x000ea2000c1e9b00 */
[----:B------:R-:W-:-:S04]  /*1060*/  IMAD.WIDE.U32 R2, R0, c[0x0][0x170], RZ ;  /* 0x00005c0000027a25 */ /* 0x000fc800078e00ff */
[----:B------:R-:W-:Y:S01]  /*1070*/  IMAD R3, R0, c[0x0][0x174], R3 ;  /* 0x00005d0000037a24 */ /* 0x000fe200078e0203 */
[----:B------:R-:W-:Y:S01]  /*1080*/  LEA R6, P0, R2, c[0x0][0x168], 0x3 ;  /* 0x00005a0002067a11 */ /* 0x000fe200078018ff */
[----:B------:R-:W-:-:S03]  /*1090*/  IMAD.WIDE.U32 R8, R0, c[0x0][0x1e0], RZ ;  /* 0x0000780000087a25 */ /* 0x000fc600078e00ff */
[----:B------:R-:W-:Y:S01]  /*10a0*/  LEA.HI.X R7, R2, c[0x0][0x16c], R3, 0x3, P0 ;  /* 0x00005b0002077a11 */ /* 0x000fe200000f1c03 */
[----:B------:R-:W-:Y:S01]  /*10b0*/  IMAD R9, R0, c[0x0][0x1e4], R9 ;  /* 0x0000790000097a24 */ /* 0x000fe200078e0209 */
[----:B------:R-:W-:Y:S01]  /*10c0*/  ULDC.S8 UR4, c[0x0][0x248] ;  /* 0x0000920000047ab9 */ /* 0x000fe20000000200 */
[----:B------:R-:W-:Y:S02]  /*10d0*/  IMAD.MOV.U32 R12, RZ, RZ, R14 ;  /* 0x000000ffff0c7224 */ /* 0x000fe400078e000e */
[C---:B------:R-:W-:Y:S02]  /*10e0*/  IMAD R15, R19.reuse, c[0x0][0x1c0], RZ ;  /* 0x00007000130f7a24 */ /* 0x040fe400078e02ff */
[----:B-----5:R-:W-:Y:S01]  /*10f0*/  IMAD R11, R19, c[0x0][0x1d8], RZ ;  /* 0x00007600130b7a24 */ /* 0x020fe200078e02ff */
[C---:B------:R-:W-:Y:S01]  /*1100*/  ISETP.LT.U32.AND P1, PT, R18.reuse, R16, PT ;  /* 0x000000101200720c */ /* 0x040fe20003f21070 */
[----:B------:R0:W5:Y:S01]  /*1110*/  LDG.E.64.CONSTANT R2, [R6.64] ;  /* 0x0000000e06027981 */ /* 0x000162000c1e9b00 */
[----:B------:R-:W-:-:S04]  /*1120*/  IMAD.WIDE.U32 R12, R18, c[0x0][0x1c0], R12 ;  /* 0x00007000120c7a25 */ /* 0x000fc800078e000c */
[C---:B------:R-:W-:Y:S02]  /*1130*/  IMAD R15, R18.reuse, c[0x0][0x1c4], R15 ;  /* 0x00007100120f7a24 */ /* 0x040fe400078e020f */
[----:B------:R-:W-:Y:S02]  /*1140*/  IMAD R11, R18, c[0x0][0x1dc], R11 ;  /* 0x00007700120b7a24 */ /* 0x000fe400078e020b */
[----:B------:R-:W-:Y:S01]  /*1150*/  IMAD.IADD R15, R13, 0x1, R15 ;  /* 0x000000010d0f7824 */ /* 0x000fe200078e020f */
[----:B------:R-:W-:Y:S01]  /*1160*/  LEA R13, P2, R12, c[0x0][0x160], 0x3 ;  /* 0x000058000c0d7a11 */ /* 0x000fe200078418ff */
[----:B0-----:R-:W-:Y:S01]  /*1170*/  IMAD.WIDE.U32 R6, R18, c[0x0][0x1d8], R8 ;  /* 0x0000760012067a25 */ /* 0x001fe200078e0008 */
[----:B------:R-:W-:Y:S02]  /*1180*/  MOV R18, RZ ;  /* 0x000000ff00127202 */ /* 0x000fe40000000f00 */
[----:B------:R-:W-:Y:S01]  /*1190*/  LEA.HI.X R12, R12, c[0x0][0x164], R15, 0x3, P2 ;  /* 0x000059000c0c7a11 */ /* 0x000fe200010f1c0f */
[----:B------:R-:W-:Y:S01]  /*11a0*/  IMAD.MOV.U32 R8, RZ, RZ, 0x3 ;  /* 0x00000003ff087424 */ /* 0x000fe200078e00ff */
[----:B------:R-:W-:Y:S01]  /*11b0*/  LEA R0, P3, R6, c[0x0][0x188], 0x3 ;  /* 0x0000620006007a11 */ /* 0x000fe200078618ff */
[----:B------:R-:W-:-:S02]  /*11c0*/  IMAD.IADD R9, R7, 0x1, R11 ;  /* 0x0000000107097824 */ /* 0x000fc400078e020b */
[----:B------:R-:W-:Y:S02]  /*11d0*/  IMAD.MOV.U32 R21, RZ, RZ, c[0x0][0x1e8] ;  /* 0x00007a00ff157624 */ /* 0x000fe400078e00ff */
[----:B------:R-:W-:Y:S01]  /*11e0*/  IMAD.MOV.U32 R20, RZ, RZ, RZ ;  /* 0x000000ffff147224 */ /* 0x000fe200078e00ff */
[----:B------:R-:W-:Y:S01]  /*11f0*/  LEA.HI.X R9, R6, c[0x0][0x18c], R9, 0x3, P3 ;  /* 0x0000630006097a11 */ /* 0x000fe200018f1c09 */
[----:B--2---:R-:W0:-:S06]  /*1200*/  DSETP.NEU.AND P0, PT, R4, +INF , PT ;  /* 0x7ff000000400742a */ /* 0x004e0c0003f0d000 */
[----:B0-----:R-:W-:-:S04]  /*1210*/  ISETP.EQ.OR P0, PT, RZ, UR4, P0 ;  /* 0x00000004ff007c0c */ /* 0x001fc80008702670 */
[----:B------:R-:W-:Y:S01]  /*1220*/  ISETP.LT.AND.EX P0, PT, R19, R17, P0, P1 ;  /* 0x000000111300720c */ /* 0x000fe20000701310 */
[----:B------:R-:W-:-:S05]  /*1230*/  IMAD.MOV.U32 R19, RZ, RZ, c[0x0][0x1d0] ;  /* 0x00007400ff137624 */ /* 0x000fca00078e00ff */
[-C--:B------:R-:W-:Y:S02]  /*1240*/  SHF.L.U64.HI R23, R19, R8.reuse, c[0x0][0x1d4] ;  /* 0x0000750013177619 */ /* 0x080fe40000010208 */
[----:B------:R-:W-:Y:S02]  /*1250*/  SHF.L.U64.HI R8, R21, R8, c[0x0][0x1ec] ;  /* 0x00007b0015087619 */ /* 0x000fe40000010208 */
.L_x_134:
[----:B------:R-:W-:Y:S01]  /*1260*/  IADD3 R18, P1, R18, 0x1, RZ ;  /* 0x0000000112127810 */ /* 0x000fe20007f3e0ff */
[----:B------:R-:W-:Y:S01]  /*1270*/  BSSY B0, `(.L_x_128) ;  /* 0x0000056000007945 */ /* 0x000fe20003800000 */
[----:B-1----:R-:W-:Y:S01]  /*1280*/  CS2R R10, SRZ ;  /* 0x00000000000a7805 */ /* 0x002fe2000001ff00 */
[----:B------:R-:W-:Y:S02]  /*1290*/  IMAD.MOV.U32 R6, RZ, RZ, R13 ;  /* 0x000000ffff067224 */ /* 0x000fe400078e000d */
[----:B------:R-:W-:Y:S01]  /*12a0*/  IMAD.X R20, RZ, RZ, R20, P1 ;  /* 0x000000ffff147224 */ /* 0x000fe200008e0614 */
[----:B------:R-:W-:Y:S01]  /*12b0*/  ISETP.GE.U32.AND P1, PT, R18, c[0x0][0x238], PT ;  /* 0x00008e0012007a0c */ /* 0x000fe20003f26070 */
[----:B------:R-:W-:-:S03]  /*12c0*/  IMAD.MOV.U32 R7, RZ, RZ, R12 ;  /* 0x000000ffff077224 */ /* 0x000fc600078e000c */
[----:B------:R-:W-:Y:S01]  /*12d0*/  ISETP.GE.AND.EX P1, PT, R20, c[0x0][0x23c], PT, P1 ;  /* 0x00008f0014007a0c */ /* 0x000fe20003f26310 */
[----:B0-----:R-:W-:Y:S07]  /*12e0*/  @!P0 BRA `(.L_x_129) ;  /* 0x000004e000008947 */ /* 0x001fee0003800000 */
[----:B------:R-:W2:Y:S01]  /*12f0*/  LDG.E.64 R12, [R6.64] ;  /* 0x0000000e060c7981 */ /* 0x000ea2000c1e1b00 */
[----:B------:R-:W-:Y:S02]  /*1300*/  IMAD.MOV.U32 R10, RZ, RZ, R0 ;  /* 0x000000ffff0a7224 */ /* 0x000fe400078e0000 */
[----:B------:R-:W-:-:S06]  /*1310*/  IMAD.MOV.U32 R11, RZ, RZ, R9 ;  /* 0x000000ffff0b7224 */ /* 0x000fcc00078e0009 */
[----:B------:R-:W3:Y:S01]  /*1320*/  LDG.E.64.CONSTANT R10, [R10.64] ;  /* 0x0000000e0a0a7981 */ /* 0x000ee2000c1e9b00 */
[----:B------:R-:W-:Y:S01]  /*1330*/  IMAD.MOV.U32 R16, RZ, RZ, 0x652b82fe ;  /* 0x652b82feff107424 */ /* 0x000fe200078e00ff */
[----:B------:R-:W-:Y:S01]  /*1340*/  MOV R17, 0x3ff71547 ;  /* 0x3ff7154700117802 */ /* 0x000fe20000000f00 */
[----:B------:R-:W-:Y:S01]  /*1350*/  IMAD.MOV.U32 R32, RZ, RZ, 0x69ce2bdf ;  /* 0x69ce2bdfff207424 */ /* 0x000fe200078e00ff */
[----:B------:R-:W-:Y:S01]  /*1360*/  BSSY B1, `(.L_x_130) ;  /* 0x0000035000017945 */ /* 0x000fe20003800000 */
[----:B------:R-:W-:Y:S01]  /*1370*/  IMAD.MOV.U32 R33, RZ, RZ, 0x3e5ade15 ;  /* 0x3e5ade15ff217424 */ /* 0x000fe200078e00ff */
[----:B--2---:R-:W3:-:S06]  /*1380*/  DADD R12, R4, R12 ;  /* 0x00000000040c7229 */ /* 0x004ecc000000000c */
[----:B---3--:R-:W0:Y:S01]  /*1390*/  DADD R12, -R10, R12 ;  /* 0x000000000a0c7229 */ /* 0x008e22000000010c */
[----:B------:R-:W-:-:S03]  /*13a0*/  FSETP.GEU.FTZ.AND P3, PT, |R11|, 4.1917929649353027344, PT ;  /* 0x4086232b0b00780b */ /* 0x000fc60003f7e200 */
[----:B------:R-:W1:-:S04]  /*13b0*/  DFMA R14, R10, R16, 6.75539944105574400000e+15 ;  /* 0x433800000a0e742b */ /* 0x000e480000000010 */
[----:B0-----:R-:W0:Y:S02]  /*13c0*/  DFMA R16, R12, R16, 6.75539944105574400000e+15 ;  /* 0x433800000c10742b */ /* 0x001e240000000010 */
[----:B------:R-:W-:Y:S02]  /*13d0*/  FSETP.GEU.FTZ.AND P2, PT, |R13|, 4.1917929649353027344, PT ;  /* 0x4086232b0d00780b */ /* 0x000fe40003f5e200 */
[----:B-1----:R-:W1:-:S04]  /*13e0*/  DADD R26, R14, -6.75539944105574400000e+15 ;  /* 0xc33800000e1a7429 */ /* 0x002e480000000000 */
[----:B0-----:R-:W0:-:S04]  /*13f0*/  DADD R28, R16, -6.75539944105574400000e+15 ;  /* 0xc3380000101c7429 */ /* 0x001e080000000000 */
[----:B-1----:R-:W1:-:S04]  /*1400*/  DFMA R24, R26, c[0x2][0x0], R10 ;  /* 0x008000001a187a2b */ /* 0x002e48000000000a */
[----:B0-----:R-:W0:-:S04]  /*1410*/  DFMA R30, R28, c[0x2][0x0], R12 ;  /* 0x008000001c1e7a2b */ /* 0x001e08000000000c */
[----:B-1----:R-:W1:-:S04]  /*1420*/  DFMA R26, R26, c[0x2][0x8], R24 ;  /* 0x008002001a1a7a2b */ /* 0x002e480000000018 */
[----:B0-----:R-:W0:-:S04]  /*1430*/  DFMA R24, R28, c[0x2][0x8], R30 ;  /* 0x008002001c187a2b */ /* 0x001e08000000001e */
[----:B-1----:R-:W1:-:S04]  /*1440*/  DFMA R28, R26, R32, c[0x2][0x10] ;  /* 0x008004001a1c762b */ /* 0x002e480000000020 */
[----:B0-----:R-:W0:-:S04]  /*1450*/  DFMA R30, R24, R32, c[0x2][0x10] ;  /* 0x00800400181e762b */ /* 0x001e080000000020 */
        /* <DEDUP_REMOVED lines=16> */
[----:B-1----:R-:W1:-:S04]  /*1560*/  DFMA R28, R26, R28, 1 ;  /* 0x3ff000001a1c742b */ /* 0x002e48000000001c */
[----:B0-----:R-:W0:-:S04]  /*1570*/  DFMA R32, R24, R30, 1 ;  /* 0x3ff000001820742b */ /* 0x001e08000000001e */
[----:B-1----:R-:W1:-:S04]  /*1580*/  DFMA R30, R26, R28, 1 ;  /* 0x3ff000001a1e742b */ /* 0x002e48000000001c */
[----:B0-----:R1:W0:-:S06]  /*1590*/  DFMA R28, R24, R32, 1 ;  /* 0x3ff00000181c742b */ /* 0x00120c0000000020 */
[----:B-1----:R-:W-:Y:S02]  /*15a0*/  IMAD R25, R14, 0x100000, R31 ;  /* 0x001000000e197824 */ /* 0x002fe400078e021f */
[----:B------:R-:W-:Y:S02]  /*15b0*/  IMAD.MOV.U32 R24, RZ, RZ, R30 ;  /* 0x000000ffff187224 */ /* 0x000fe400078e001e */
        /* <DEDUP_REMOVED lines=9> */
[----:B------:R-:W-:-:S04]  /*1650*/  @!P3 SHF.R.S32.HI R15, RZ, 0x1, R15 ;  /* 0x00000001ff0fb819 */ /* 0x000fc8000001140f */
[----:B------:R-:W-:Y:S01]  /*1660*/  @!P3 LEA R31, R15, R31, 0x14 ;  /* 0x0000001f0f1fb211 */ /* 0x000fe200078ea0ff */
[----:B------:R-:W-:-:S05]  /*1670*/  @!P3 IMAD.IADD R10, R14, 0x1, -R15 ;  /* 0x000000010e0ab824 */ /* 0x000fca00078e0a0f */
[----:B------:R-:W-:Y:S01]  /*1680*/  @!P3 LEA R11, R10, 0x3ff00000, 0x14 ;  /* 0x3ff000000a0bb811 */ /* 0x000fe200078ea0ff */
[----:B------:R-:W-:-:S06]  /*1690*/  @!P3 IMAD.MOV.U32 R10, RZ, RZ, RZ ;  /* 0x000000ffff0ab224 */ /* 0x000fcc00078e00ff */
[----:B------:R0:W1:-:S06]  /*16a0*/  @!P3 DMUL R24, R30, R10 ;  /* 0x0000000a1e18b228 */ /* 0x00004c0000000000 */
.L_x_131:
[----:B------:R-:W-:Y:S05]  /*16b0*/  BSYNC B1 ;  /* 0x0000000000017941 */ /* 0x000fea0003800000 */
.L_x_130:
[----:B------:R-:W-:Y:S01]  /*16c0*/  BSSY B1, `(.L_x_132) ;  /* 0x000000e000017945 */ /* 0x000fe20003800000 */
[----:B------:R-:W-:Y:S05]  /*16d0*/  @!P2 BRA `(.L_x_133) ;  /* 0x000000c00000a947 */ /* 0x000fea0003800000 */
[----:B------:R-:W-:Y:S01]  /*16e0*/  FSETP.GEU.FTZ.AND P2, PT, |R13|, 4.2275390625, PT ;  /* 0x408748000d00780b */ /* 0x000fe20003f5e200 */
[----:B------:R-:W-:-:S04]  /*16f0*/  DADD R14, R12, +INF ;  /* 0x7ff000000c0e7429 */ /* 0x000fc80000000000 */
[----:B------:R-:W2:-:S06]  /*1700*/  DSETP.GEU.AND P3, PT, R12, RZ, PT ;  /* 0x000000ff0c00722a */ /* 0x000e8c0003f6e000 */
[----:B--2---:R-:W-:Y:S02]  /*1710*/  FSEL R26, R14, RZ, P3 ;  /* 0x000000ff0e1a7208 */ /* 0x004fe40001800000 */
[----:B0-----:R-:W-:Y:S02]  /*1720*/  @!P2 LEA.HI R10, R16, R16, RZ, 0x1 ;  /* 0x00000010100aa211 */ /* 0x001fe400078f08ff */
[----:B------:R-:W-:Y:S02]  /*1730*/  FSEL R27, R15, RZ, P3 ;  /* 0x000000ff0f1b7208 */ /* 0x000fe40001800000 */
[----:B------:R-:W-:-:S05]  /*1740*/  @!P2 SHF.R.S32.HI R11, RZ, 0x1, R10 ;  /* 0x00000001ff0ba819 */ /* 0x000fca000001140a */
[----:B------:R-:W-:Y:S02]  /*1750*/  @!P2 IMAD.IADD R10, R16, 0x1, -R11 ;  /* 0x00000001100aa824 */ /* 0x000fe400078e0a0b */
[----:B------:R-:W-:-:S03]  /*1760*/  @!P2 IMAD R29, R11, 0x100000, R29 ;  /* 0x001000000b1da824 */ /* 0x000fc600078e021d */
[----:B------:R-:W-:Y:S01]  /*1770*/  @!P2 LEA R11, R10, 0x3ff00000, 0x14 ;  /* 0x3ff000000a0ba811 */ /* 0x000fe200078ea0ff */
[----:B------:R-:W-:-:S06]  /*1780*/  @!P2 IMAD.MOV.U32 R10, RZ, RZ, RZ ;  /* 0x000000ffff0aa224 */ /* 0x000fcc00078e00ff */
[----:B------:R0:W2:-:S06]  /*1790*/  @!P2 DMUL R26, R28, R10 ;  /* 0x0000000a1c1aa228 */ /* 0x00008c0000000000 */
.L_x_133:
[----:B------:R-:W-:Y:S05]  /*17a0*/  BSYNC B1 ;  /* 0x0000000000017941 */ /* 0x000fea0003800000 */
.L_x_132:
[----:B012---:R-:W0:-:S06]  /*17b0*/  DADD R10, -R26, R24 ;  /* 0x000000001a0a7229 */ /* 0x007e0c0000000118 */
[----:B0----5:R0:W1:-:S06]  /*17c0*/  DMUL R10, R2, R10 ;  /* 0x0000000a020a7228 */ /* 0x02104c0000000000 */
.L_x_129:
[----:B------:R-:W-:Y:S05]  /*17d0*/  BSYNC B0 ;  /* 0x0000000000007941 */ /* 0x000fea0003800000 */
.L_x_128:
[----:B-1----:R1:W-:Y:S01]  /*17e0*/  STG.E.64 [R6.64], R10 ;  /* 0x0000000a06007986 */ /* 0x0023e2000c101b0e */
[----:B------:R-:W-:Y:S02]  /*17f0*/  LEA R0, P3, R21, R0, 0x3 ;  /* 0x0000000015007211 */ /* 0x000fe400078618ff */
[----:B------:R-:W-:-:S03]  /*1800*/  LEA R13, P2, R19, R6, 0x3 ;  /* 0x00000006130d7211 */ /* 0x000fc600078418ff */
[----:B------:R-:W-:Y:S02]  /*1810*/  IMAD.X R9, R9, 0x1, R8, P3 ;  /* 0x0000000109097824 */ /* 0x000fe400018e0608 */
[----:B------:R-:W-:Y:S01]  /*1820*/  IMAD.X R12, R7, 0x1, R23, P2 ;  /* 0x00000001070c7824 */ /* 0x000fe200010e0617 */
[----:B------:R-:W-:Y:S05]  /*1830*/  @!P1 BRA `(.L_x_134) ;  /* 0xfffffa2000009947 */ /* 0x000fea000383ffff */
[----:B------:R-:W-:Y:S05]  /*1840*/  EXIT ;  /* 0x000000000000794d */ /* 0x000fea0003800000 */
.L_x_135:
        /* <DEDUP_REMOVED lines=11> */
.L_x_481:


//--------------------- .text._ZN2at6native43_GLOBAL__N__c95f0927_10_LossCTC_cu_88d8892b45ctc_loss_backward_collect_nonblank_gpu_kernelIdiEEvPT_PKS3_lS6_S6_S6_PKlPKT0_S8_S6_llllllllllllS8_llb --------------------------
	.section	.text._ZN2at6native43_GLOBAL__N__c95f0927_10_LossCTC_cu_88d8892b45ctc_loss_backward_collect_nonblank_gpu_kernelIdiEEvPT_PKS3_lS6_S6_S6_PKlPKT0_S8_S6_llllllllllllS8_llb,"ax",@progbits
	.sectioninfo	@"SHI_REGISTERS=48"
	.align	128
.text._ZN2at6native43_GLOBAL__N__c95f0927_10_LossCTC_cu_88d8892b45ctc_loss_backward_collect_nonblank_gpu_kernelIdiEEvPT_PKS3_lS6_S6_S6_PKlPKT0_S8_S6_llllllllllllS8_llb:
        .type           _ZN2at6native43_GLOBAL__N__c95f0927_10_LossCTC_cu_88d8892b45ctc_loss_backward_collect_nonblank_gpu_kernelIdiEEvPT_PKS3_lS6_S6_S6_PKlPKT0_S8_S6_llllllllllllS8_llb,@function
        .size           _ZN2at6native43_GLOBAL__N__c95f0927_10_LossCTC_cu_88d8892b45ctc_loss_backward_collect_nonblank_gpu_kernelIdiEEvPT_PKS3_lS6_S6_S6_PKlPKT0_S8_S6_llllllllllllS8_llb,(.L_x_482 - _ZN2at6native43_GLOBAL__N__c95f0927_10_LossCTC_cu_88d8892b45ctc_loss_backward_collect_nonblank_gpu_kernelIdiEEvPT_PKS3_lS6_S6_S6_PKlPKT0_S8_S6_llllllllllllS8_llb)
        .other          _ZN2at6native43_GLOBAL__N__c95f0927_10_LossCTC_cu_88d8892b45ctc_loss_backward_collect_nonblank_gpu_kernelIdiEEvPT_PKS3_lS6_S6_S6_PKlPKT0_S8_S6_llllllllllllS8_llb,@"STO_CUDA_ENTRY STV_DEFAULT"
_ZN2at6native43_GLOBAL__N__c95f0927_10_LossCTC_cu_88d8892b45ctc_loss_backward_collect_nonblank_gpu_kernelIdiEEvPT_PKS3_lS6_S6_S6_PKlPKT0_S8_S6_llllllllllllS8_llb:
[----:B------:R-:W-:Y:S02]  /*0000*/  IMAD.MOV.U32 R1, RZ, RZ, c[0x0][0x28] ;  /* 0x00000a00ff017624 */ /* 0x000fe400078e00ff */
        /* <DEDUP_REMOVED lines=13> */
[----:B------:R-:W-:-:S03]  /*00e0*/  IMAD.MOV.U32 R3, RZ, RZ, RZ ;  /* 0x000000ffff037224 */ /* 0x000fc600078e00ff */
[----:B------:R-:W0:Y:S02]  /*00f0*/  S2R R2, SR_TID.X ;  /* 0x0000000000027919 */ /* 0x000e240000002100 */
[----:B0-----:R-:W-:-:S05]  /*0100*/  IMAD.WIDE.U32 R2, R7, c[0x0][0x0], R2 ;  /* 0x0000000007027a25 */ /* 0x001fca00078e0002 */
[----:B--2---:R-:W-:-:S04]  /*0110*/  ISETP.GE.U32.AND P0, PT, R2, R4, PT ;  /* 0x000000040200720c */ /* 0x004fc80003f06070 */
[----:B------:R-:W-:-:S13]  /*0120*/  ISETP.GE.AND.EX P0, PT, R3, R5, PT, P0 ;  /* 0x000000050300720c */ /* 0x000fda0003f06300 */
[----:B------:R-:W-:Y:S05]  /*0130*/  @P0 EXIT ;  /* 0x000000000000094d */ /* 0x000fea0003800000 */
[C---:B------:R-:W-:Y:S02]  /*0140*/  IADD3 R12, P1, R8.reuse, c[0x0][0x1a8], RZ ;  /* 0x00006a00080c7a10 */ /* 0x040fe40007f3e0ff */
[----:B------:R-:W-:Y:S02]  /*0150*/  IADD3 R24, P0, R8, c[0x0][0x190], RZ ;  /* 0x0000640008187a10 */ /* 0x000fe40007f1e0ff */
[C---:B------:R-:W-:Y:S02]  /*0160*/  IADD3.X R13, R6.reuse, c[0x0][0x1ac], RZ, P1, !PT ;  /* 0x00006b00060d7a10 */ /* 0x040fe40000ffe4ff */
[----:B------:R-:W-:-:S04]  /*0170*/  IADD3.X R25, R6, c[0x0][0x194], RZ, P0, !PT ;  /* 0x0000650006197a10 */ /* 0x000fc800007fe4ff */
[----:B------:R-:W2:Y:S04]  /*0180*/  LDG.E.64.CONSTANT R12, [R12.64] ;  /* 0x000000060c0c7981 */ /* 0x000ea8000c1e9b00 */
[----:B------:R-:W3:Y:S01]  /*0190*/  LDG.E.64.CONSTANT R24, [R24.64] ;  /* 0x0000000618187981 */ /* 0x000ee2000c1e9b00 */
[----:B------:R-:W-:Y:S02]  /*01a0*/  ULDC.S8 UR4, c[0x0][0x228] ;  /* 0x00008a0000047ab9 */ /* 0x000fe40000000200 */
[----:B------:R-:W-:-:S13]  /*01b0*/  ISETP.NE.AND P0, PT, RZ, UR4, PT ;  /* 0x00000004ff007c0c */ /* 0x000fda000bf05270 */
[----:B--2---:R-:W0:Y:S01]  /*01c0*/  DSETP.EQ.AND P0, PT, R12, +INF , P0 ;  /* 0x7ff000000c00742a */ /* 0x004e220000702000 */
[----:B---3--:R-:W-:-:S05]  /*01d0*/  ISETP.LT.U32.AND P1, PT, R24, 0x1, PT ;  /* 0x000000011800780c */ /* 0x008fca0003f21070 */
[----:B0-----:R-:W-:-:S13]  /*01e0*/  ISETP.LT.OR.EX P0, PT, R25, RZ, P0, P1 ;  /* 0x000000ff1900720c */ /* 0x001fda0000701710 */
[----:B------:R-:W-:Y:S05]  /*01f0*/  @P0 EXIT ;  /* 0x000000000000094d */ /* 0x000fea0003800000 */
[----:B------:R-:W-:-:S04]  /*0200*/  IADD3 R8, P0, R8, c[0x0][0x210], RZ ;  /* 0x0000840008087a10 */ /* 0x000fc80007f1e0ff */
[----:B------:R-:W-:-:S05]  /*0210*/  IADD3.X R9, R6, c[0x0][0x214], RZ, P0, !PT ;  /* 0x0000850006097a10 */ /* 0x000fca00007fe4ff */
[----:B------:R-:W2:Y:S01]  /*0220*/  LDG.E.64.CONSTANT R4, [R8.64] ;  /* 0x0000000608047981 */ /* 0x000ea2000c1e9b00 */
[----:B------:R-:W-:-:S04]  /*0230*/  IMAD R7, R3, c[0x0][0x218], RZ ;  /* 0x0000860003077a24 */ /* 0x000fc800078e02ff */
[C---:B------:R-:W-:Y:S02]  /*0240*/  IMAD R7, R2.reuse, c[0x0][0x21c], R7 ;  /* 0x0000870002077a24 */ /* 0x040fe400078e0207 */
[----:B--2---:R-:W-:-:S05]  /*0250*/  IMAD.WIDE.U32 R4, R2, c[0x0][0x218], R4 ;  /* 0x0000860002047a25 */ /* 0x004fca00078e0004 */
[----:B------:R-:W-:Y:S02]  /*0260*/  IADD3 R5, R5, R7, RZ ;  /* 0x0000000705057210 */ /* 0x000fe40007ffe0ff */
[----:B------:R-:W-:-:S04]  /*0270*/  LEA R10, P0, R4, c[0x0][0x198], 0x2 ;  /* 0x00006600040a7a11 */ /* 0x000fc800078010ff */
[----:B------:R-:W-:Y:S01]  /*0280*/  LEA.HI.X R11, R4, c[0x0][0x19c], R5, 0x2, P0 ;  /* 0x00006700040b7a11 */ /* 0x000fe200000f1405 */
[----:B------:R-:W-:-:S04]  /*0290*/  IMAD.WIDE.U32 R6, R0, c[0x0][0x170], RZ ;  /* 0x00005c0000067a25 */ /* 0x000fc800078e00ff */
[----:B------:R-:W2:Y:S01]  /*02a0*/  LDG.E.CONSTANT R4, [R10.64] ;  /* 0x000000060a047981 */ /* 0x000ea2000c1e9900 */
[----:B------:R-:W-:Y:S01]  /*02b0*/  IMAD R5, R0, c[0x0][0x174], R7 ;  /* 0x00005d0000057a24 */ /* 0x000fe200078e0207 */
[----:B------:R-:W-:-:S04]  /*02c0*/  LEA R14, P0, R6, c[0x0][0x168], 0x3 ;  /* 0x00005a00060e7a11 */ /* 0x000fc800078018ff */
[----:B------:R-:W-:-:S06]  /*02d0*/  LEA.HI.X R15, R6, c[0x0][0x16c], R5, 0x3, P0 ;  /* 0x00005b00060f7a11 */ /* 0x000fcc00000f1c05 */
[----:B------:R-:W5:Y:S01]  /*02e0*/  LDG.E.64.CONSTANT R14, [R14.64] ;  /* 0x000000060e0e7981 */ /* 0x000f62000c1e9b00 */
[C---:B------:R-:W-:Y:S01]  /*02f0*/  SHF.L.U64.HI R5, R2.reuse, 0x1, R3 ;  /* 0x0000000102057819 */ /* 0x040fe20000010203 */
[----:B------:R-:W-:Y:S01]  /*0300*/  IMAD.SHL.U32 R19, R2, 0x2, RZ ;  /* 0x0000000202137824 */ /* 0x000fe200078e00ff */
[----:B------:R-:W-:Y:S01]  /*0310*/  ISETP.NE.U32.AND P0, PT, R24, 0x1, PT ;  /* 0x000000011800780c */ /* 0x000fe20003f05070 */
[C---:B------:R-:W-:Y:S01]  /*0320*/  IMAD.WIDE.U32 R20, R0.reuse, c[0x0][0x1d0], RZ ;  /* 0x0000740000147a25 */ /* 0x040fe200078e00ff */
[----:B------:R-:W-:Y:S02]  /*0330*/  BSSY B0, `(.L_x_136) ;  /* 0x00000b1000007945 */ /* 0x000fe40003800000 */
[----:B------:R-:W-:Y:S01]  /*0340*/  LOP3.LUT R19, R19, 0x1, RZ, 0xfc, !PT ;  /* 0x0000000113137812 */ /* 0x000fe200078efcff */
[----:B------:R-:W-:Y:S01]  /*0350*/  IMAD.WIDE.U32 R22, R0, c[0x0][0x1b8], RZ ;  /* 0x00006e0000167a25 */ /* 0x000fe200078e00ff */
[----:B------:R-:W-:-:S03]  /*0360*/  ISETP.NE.AND.EX P0, PT, R25, RZ, PT, P0 ;  /* 0x000000ff1900720c */ /* 0x000fc60003f05300 */
[----:B------:R-:W-:-:S04]  /*0370*/  IMAD.WIDE.U32 R6, R0, c[0x0][0x1e0], RZ ;  /* 0x0000780000067a25 */ /* 0x000fc800078e00ff */
[----:B------:R-:W-:-:S04]  /*0380*/  IMAD.WIDE.U32 R2, R0, c[0x0][0x1f8], RZ ;  /* 0x00007e0000027a25 */ /* 0x000fc800078e00ff */
[C---:B------:R-:W-:Y:S02]  /*0390*/  IMAD R21, R0.reuse, c[0x0][0x1d4], R21 ;  /* 0x0000750000157a24 */ /* 0x040fe400078e0215 */
[C---:B------:R-:W-:Y:S02]  /*03a0*/  IMAD R23, R0.reuse, c[0x0][0x1bc], R23 ;  /* 0x00006f0000177a24 */ /* 0x040fe400078e0217 */
[C---:B------:R-:W-:Y:S02]  /*03b0*/  IMAD R7, R0.reuse, c[0x0][0x1e4], R7 ;  /* 0x0000790000077a24 */ /* 0x040fe400078e0207 */
[----:B------:R-:W-:Y:S02]  /*03c0*/  IMAD R3, R0, c[0x0][0x1fc], R3 ;  /* 0x00007f0000037a24 */ /* 0x000fe400078e0203 */
[C---:B------:R-:W-:Y:S02]  /*03d0*/  IMAD R0, R5.reuse, c[0x0][0x1f0], RZ ;  /* 0x00007c0005007a24 */ /* 0x040fe400078e02ff */
[----:B------:R-:W-:-:S02]  /*03e0*/  IMAD R8, R5, c[0x0][0x208], RZ ;  /* 0x0000820005087a24 */ /* 0x000fc400078e02ff */
[C---:B------:R-:W-:Y:S02]  /*03f0*/  IMAD R27, R19.reuse, c[0x0][0x1f4], R0 ;  /* 0x00007d00131b7a24 */ /* 0x040fe400078e0200 */
[C---:B------:R-:W-:Y:S02]  /*0400*/  IMAD R29, R19.reuse, c[0x0][0x20c], R8 ;  /* 0x00008300131d7a24 */ /* 0x040fe400078e0208 */
[----:B------:R-:W-:-:S04]  /*0410*/  IMAD.WIDE.U32 R16, R19, c[0x0][0x1f0], R6 ;  /* 0x00007c0013107a25 */ /* 0x000fc800078e0006 */
[----:B------:R-:W-:-:S04]  /*0420*/  IMAD.WIDE.U32 R18, R19, c[0x0][0x208], R2 ;  /* 0x0000820013127a25 */ /* 0x000fc800078e0002 */
[----:B------:R-:W-:Y:S01]  /*0430*/  IMAD.IADD R7, R19, 0x1, R29 ;  /* 0x0000000113077824 */ /* 0x000fe200078e021d */
[----:B--2---:R-:W-:Y:S01]  /*0440*/  SHF.R.S32.HI R0, RZ, 0x1f, R4 ;  /* 0x0000001fff007819 */ /* 0x004fe20000011404 */
[----:B------:R-:W-:-:S04]  /*0450*/  IMAD.WIDE.U32 R20, R4, c[0x0][0x1d8], R20 ;  /* 0x0000760004147a25 */ /* 0x000fc800078e0014 */
[C---:B------:R-:W-:Y:S02]  /*0460*/  IMAD R3, R0.reuse, c[0x0][0x1d8], RZ ;  /* 0x0000760000037a24 */ /* 0x040fe400078e02ff */
[----:B------:R-:W-:Y:S01]  /*0470*/  IMAD R5, R0, c[0x0][0x1c0], RZ ;  /* 0x0000700000057a24 */ /* 0x000fe200078e02ff */
[----:B------:R-:W-:Y:S01]  /*0480*/  LOP3.LUT R0, R24, 0x1, RZ, 0xc0, !PT ;  /* 0x0000000118007812 */ /* 0x000fe200078ec0ff */
[C---:B------:R-:W-:Y:S02]  /*0490*/  IMAD R9, R4.reuse, c[0x0][0x1dc], R3 ;  /* 0x0000770004097a24 */ /* 0x040fe400078e0203 */
[C---:B------:R-:W-:Y:S01]  /*04a0*/  IMAD.WIDE.U32 R22, R4.reuse, c[0x0][0x1c0], R22 ;  /* 0x0000700004167a25 */ /* 0x040fe200078e0016 */
[----:B------:R-:W-:Y:S02]  /*04b0*/  CS2R R2, SRZ ;  /* 0x0000000000027805 */ /* 0x000fe4000001ff00 */
[----:B------:R-:W-:Y:S01]  /*04c0*/  IADD3 R9, R21, R9, RZ ;  /* 0x0000000915097210 */ /* 0x000fe20007ffe0ff */
[----:B------:R-:W-:-:S02]  /*04d0*/  IMAD R11, R4, c[0x0][0x1c4], R5 ;  /* 0x00007100040b7a24 */ /* 0x000fc400078e0205 */
[----:B------:R-:W-:Y:S02]  /*04e0*/  IMAD.IADD R5, R17, 0x1, R27 ;  /* 0x0000000111057824 */ /* 0x000fe400078e021b */
[----:B------:R-:W-:Y:S01]  /*04f0*/  IMAD.IADD R11, R23, 0x1, R11 ;  /* 0x00000001170b7824 */ /* 0x000fe200078e020b */
[----:B------:R-:W-:Y:S05]  /*0500*/  @!P0 BRA `(.L_x_137) ;  /* 0x0000093000008947 */ /* 0x000fea0003800000 */
[----:B------:R-:W-:Y:S01]  /*0510*/  IMAD.MOV.U32 R39, RZ, RZ, c[0x0][0x1b0] ;  /* 0x00006c00ff277624 */ /* 0x000fe200078e00ff */
[----:B------:R-:W-:Y:S01]  /*0520*/  IADD3 R4, P0, R24, -R0, RZ ;  /* 0x8000000018047210 */ /* 0x000fe20007f1e0ff */
[----:B------:R-:W-:Y:S01]  /*0530*/  IMAD.MOV.U32 R8, RZ, RZ, 0x3 ;  /* 0x00000003ff087424 */ /* 0x000fe200078e00ff */
[----:B------:R-:W-:Y:S02]  /*0540*/  CS2R R2, SRZ ;  /* 0x0000000000027805 */ /* 0x000fe4000001ff00 */
[----:B------:R-:W-:Y:S02]  /*0550*/  IADD3.X R6, R25, -0x1, RZ, P0, !PT ;  /* 0xffffffff19067810 */ /* 0x000fe400007fe4ff */
[----:B------:R-:W-:-:S02]  /*0560*/  SHF.L.U64.HI R41, R39, R8, c[0x0][0x1b4] ;  /* 0x00006d0027297619 */ /* 0x000fc40000010208 */
.L_x_142:
[----:B0-----:R-:W-:Y:S01]  /*0570*/  IMAD R29, R3, c[0x0][0x200], RZ ;  /* 0x00008000031d7a24 */ /* 0x001fe200078e02ff */
[----:B------:R-:W-:Y:S01]  /*0580*/  MOV R24, R16 ;  /* 0x0000001000187202 */ /* 0x000fe20000000f00 */
[----:B------:R-:W-:-:S02]  /*0590*/  IMAD.MOV.U32 R26, RZ, RZ, R18 ;  /* 0x000000ffff1a7224 */ /* 0x000fc400078e0012 */
[----:B------:R-:W-:Y:S02]  /*05a0*/  IMAD.MOV.U32 R27, RZ, RZ, R7 ;  /* 0x000000ffff1b7224 */ /* 0x000fe400078e0007 */
[----:B------:R-:W-:Y:S02]  /*05b0*/  IMAD R31, R3, c[0x0][0x1e8], RZ ;  /* 0x00007a00031f7a24 */ /* 0x000fe400078e02ff */
[----:B------:R-:W-:Y:S02]  /*05c0*/  IMAD.MOV.U32 R25, RZ, RZ, R5 ;  /* 0x000000ffff197224 */ /* 0x000fe400078e0005 */
[----:B------:R-:W-:-:S04]  /*05d0*/  IMAD.WIDE.U32 R26, R2, c[0x0][0x200], R26 ;  /* 0x00008000021a7a25 */ /* 0x000fc800078e001a */
[----:B------:R-:W-:Y:S01]  /*05e0*/  IMAD R33, R2, c[0x0][0x204], R29 ;  /* 0x0000810002217a24 */ /* 0x000fe200078e021d */
[----:B------:R-:W-:Y:S01]  /*05f0*/  LEA R42, P1, R26, c[0x0][0x180], 0x3 ;  /* 0x000060001a2a7a11 */ /* 0x000fe200078218ff */
[----:B------:R-:W-:-:S03]  /*0600*/  IMAD.WIDE.U32 R28, R2, c[0x0][0x1e8], R24 ;  /* 0x00007a00021c7a25 */ /* 0x000fc600078e0018 */
[----:B------:R-:W-:Y:S01]  /*0610*/  IADD3 R25, R27, R33, RZ ;  /* 0x000000211b197210 */ /* 0x000fe20007ffe0ff */
[----:B------:R-:W-:Y:S01]  /*0620*/  IMAD R31, R2, c[0x0][0x1ec], R31 ;  /* 0x00007b00021f7a24 */ /* 0x000fe200078e021f */
[----:B------:R-:W-:Y:S01]  /*0630*/  LEA R24, P0, R28, c[0x0][0x178], 0x3 ;  /* 0x00005e001c187a11 */ /* 0x000fe200078018ff */
[----:B------:R-:W-:Y:S01]  /*0640*/  IMAD.MOV.U32 R8, RZ, RZ, R20 ;  /* 0x000000ffff087224 */ /* 0x000fe200078e0014 */
[----:B------:R-:W-:Y:S01]  /*0650*/  LEA.HI.X R43, R26, c[0x0][0x184], R25, 0x3, P1 ;  /* 0x000061001a2b7a11 */ /* 0x000fe200008f1c19 */
[----:B------:R-:W-:Y:S02]  /*0660*/  IMAD.IADD R27, R29, 0x1, R31 ;  /* 0x000000011d1b7824 */ /* 0x000fe400078e021f */
[----:B------:R-:W-:Y:S02]  /*0670*/  IMAD R29, R3, c[0x0][0x1c8], RZ ;  /* 0x00007200031d7a24 */ /* 0x000fe400078e02ff */
[----:B------:R-:W-:Y:S01]  /*0680*/  IMAD.WIDE.U32 R30, R2, c[0x0][0x1c8], R8 ;  /* 0x00007200021e7a25 */ /* 0x000fe200078e0008 */
[----:B------:R-:W-:-:S03]  /*0690*/  LEA.HI.X R25, R28, c[0x0][0x17c], R27, 0x3, P0 ;  /* 0x00005f001c197a11 */ /* 0x000fc600000f1c1b */
[----:B------:R-:W-:Y:S02]  /*06a0*/  IMAD R33, R2, c[0x0][0x1cc], R29 ;  /* 0x0000730002217a24 */ /* 0x000fe400078e021d */
[----:B------:R-:W2:Y:S01]  /*06b0*/  LDG.E.64.CONSTANT R28, [R42.64] ;  /* 0x000000062a1c7981 */ /* 0x000ea2000c1e9b00 */
[C---:B------:R-:W-:Y:S01]  /*06c0*/  LEA R34, P0, R30.reuse, c[0x0][0x188], 0x3 ;  /* 0x000062001e227a11 */ /* 0x040fe200078018ff */
[----:B------:R-:W-:Y:S02]  /*06d0*/  IMAD.IADD R31, R31, 0x1, R33 ;  /* 0x000000011f1f7824 */ /* 0x000fe400078e0221 */
[----:B------:R-:W2:Y:S03]  /*06e0*/  LDG.E.64.CONSTANT R26, [R24.64] ;  /* 0x00000006181a7981 */ /* 0x000ea6000c1e9b00 */
[----:B------:R-:W-:-:S05]  /*06f0*/  LEA.HI.X R35, R30, c[0x0][0x18c], R31, 0x3, P0 ;  /* 0x000063001e237a11 */ /* 0x000fca00000f1c1f */
[----:B------:R-:W3:Y:S01]  /*0700*/  LDG.E.64 R32, [R34.64] ;  /* 0x0000000622207981 */ /* 0x000ee2000c1e1b00 */
[----:B------:R-:W-:Y:S01]  /*0710*/  YIELD ;  /* 0x0000000000007946 */ /* 0x000fe20003800000 */
[----:B------:R-:W-:Y:S01]  /*0720*/  BSSY B1, `(.L_x_138) ;  /* 0x0000028000017945 */ /* 0x000fe20003800000 */
[----:B--2---:R0:W1:Y:S02]  /*0730*/  DADD R28, R28, R26 ;  /* 0x000000001c1c7229 */ /* 0x004064000000001a */
[----:B0-----:R-:W-:Y:S01]  /*0740*/  MOV R26, 0x652b82fe ;  /* 0x652b82fe001a7802 */ /* 0x001fe20000000f00 */
[----:B------:R-:W-:-:S03]  /*0750*/  IMAD.MOV.U32 R27, RZ, RZ, 0x3ff71547 ;  /* 0x3ff71547ff1b7424 */ /* 0x000fc600078e00ff */
[----:B-1----:R-:W3:-:S06]  /*0760*/  DADD R28, R12, R28 ;  /* 0x000000000c1c7229 */ /* 0x002ecc000000001c */
[----:B---3--:R-:W0:-:S06]  /*0770*/  DADD R32, R28, -R32 ;  /* 0x000000001c207229 */ /* 0x008e0c0000000820 */
[----:B0-----:R-:W0:-:S04]  /*0780*/  DFMA R44, R32, R26, 6.75539944105574400000e+15 ;  /* 0x43380000202c742b */ /* 0x001e08000000001a */
[----:B------:R-:W-:Y:S02]  /*0790*/  FSETP.GEU.FTZ.AND P0, PT, |R33|, 4.1917929649353027344, PT ;  /* 0x4086232b2100780b */ /* 0x000fe40003f1e200 */
[----:B0-----:R-:W0:-:S06]  /*07a0*/  DADD R28, R44, -6.75539944105574400000e+15 ;  /* 0xc33800002c1c7429 */ /* 0x001e0c0000000000 */
[----:B0-----:R-:W0:-:S06]  /*07b0*/  DFMA R36, R28, c[0x2][0x0], R32 ;  /* 0x008000001c247a2b */ /* 0x001e0c0000000020 */
[----:B0-----:R0:W1:Y:S02]  /*07c0*/  DFMA R36, R28, c[0x2][0x8], R36 ;  /* 0x008002001c247a2b */ /* 0x0010640000000024 */
[----:B0-----:R-:W-:Y:S02]  /*07d0*/  IMAD.MOV.U32 R28, RZ, RZ, 0x69ce2bdf ;  /* 0x69ce2bdfff1c7424 */ /* 0x001fe400078e00ff */
[----:B------:R-:W-:-:S06]  /*07e0*/  IMAD.MOV.U32 R29, RZ, RZ, 0x3e5ade15 ;  /* 0x3e5ade15ff1d7424 */ /* 0x000fcc00078e00ff */
[----:B-1----:R-:W0:-:S06]  /*07f0*/  DFMA R30, R36, R28, c[0x2][0x10] ;  /* 0x00800400241e762b */ /* 0x002e0c000000001c */
        /* <DEDUP_REMOVED lines=10> */
[----:B0-----:R-:W-:Y:S01]  /*08a0*/  LEA R37, R44, R31, 0x14 ;  /* 0x0000001f2c257211 */ /* 0x001fe200078ea0ff */
[----:B------:R-:W-:Y:S01]  /*08b0*/  IMAD.MOV.U32 R36, RZ, RZ, R30 ;  /* 0x000000ffff247224 */ /* 0x000fe200078e001e */
[----:B------:R-:W-:Y:S05]  /*08c0*/  @!P0 BRA `(.L_x_139) ;  /* 0x000000d000008947 */ /* 0x000fea0003800000 */
[----:B------:R-:W-:Y:S01]  /*08d0*/  FSETP.GEU.FTZ.AND P0, PT, |R33|, 4.2275390625, PT ;  /* 0x408748002100780b */ /* 0x000fe20003f1e200 */
[----:B------:R-:W-:-:S04]  /*08e0*/  DSETP.GEU.AND P1, PT, R32, RZ, PT ;  /* 0x000000ff2000722a */ /* 0x000fc80003f2e000 */
[----:B------:R-:W0:-:S08]  /*08f0*/  DADD R32, R32, +INF ;  /* 0x7ff0000020207429 */ /* 0x000e100000000000 */
[----:B------:R-:W-:Y:S02]  /*0900*/  @!P0 LEA.HI R8, R44, R44, RZ, 0x1 ;  /* 0x0000002c2c088211 */ /* 0x000fe400078f08ff */
[----:B0-----:R-:W-:Y:S02]  /*0910*/  FSEL R36, R32, RZ, P1 ;  /* 0x000000ff20247208 */ /* 0x001fe40000800000 */
[----:B------:R-:W-:Y:S02]  /*0920*/  @!P0 SHF.R.S32.HI R45, RZ, 0x1, R8 ;  /* 0x00000001ff2d8819 */ /* 0x000fe40000011408 */
[----:B------:R-:W-:Y:S02]  /*0930*/  FSEL R37, R33, RZ, P1 ;  /* 0x000000ff21257208 */ /* 0x000fe40000800000 */
[----:B------:R-:W-:Y:S01]  /*0940*/  @!P0 MOV R32, R30 ;  /* 0x0000001e00208202 */ /* 0x000fe20000000f00 */
[----:B------:R-:W-:Y:S02]  /*0950*/  @!P0 IMAD.IADD R44, R44, 0x1, -R45 ;  /* 0x000000012c2c8824 */ /* 0x000fe400078e0a2d */
[----:B------:R-:W-:-:S02]  /*0960*/  @!P0 IMAD R33, R45, 0x100000, R31 ;  /* 0x001000002d218824 */ /* 0x000fc400078e021f */
[----:B------:R-:W-:Y:S01]  /*0970*/  @!P0 IMAD.MOV.U32 R30, RZ, RZ, RZ ;  /* 0x000000ffff1e8224 */ /* 0x000fe200078e00ff */
[----:B------:R-:W-:-:S06]  /*0980*/  @!P0 LEA R31, R44, 0x3ff00000, 0x14 ;  /* 0x3ff000002c1f8811 */ /* 0x000fcc00078ea0ff */
[----:B------:R0:W1:-:S06]  /*0990*/  @!P0 DMUL R36, R32, R30 ;  /* 0x0000001e20248228 */ /* 0x00004c0000000000 */
.L_x_139:
[----:B------:R-:W-:Y:S05]  /*09a0*/  BSYNC B1 ;  /* 0x0000000000017941 */ /* 0x000fea0003800000 */
.L_x_138:
[----:B0-----:R-:W-:Y:S01]  /*09b0*/  IMAD.MOV.U32 R33, RZ, RZ, c[0x0][0x200] ;  /* 0x00008000ff217624 */ /* 0x001fe200078e00ff */
[----:B------:R-:W-:Y:S01]  /*09c0*/  MOV R8, c[0x0][0x204] ;  /* 0x0000810000087a02 */ /* 0x000fe20000000f00 */
[----:B------:R-:W-:Y:S01]  /*09d0*/  IMAD R31, R3, c[0x0][0x1b0], RZ ;  /* 0x00006c00031f7a24 */ /* 0x000fe200078e02ff */
[----:B-1---5:R-:W0:Y:S01]  /*09e0*/  DMUL R36, R14, R36 ;  /* 0x000000240e247228 */ /* 0x022e220000000000 */
[----:B------:R-:W-:Y:S01]  /*09f0*/  IMAD.MOV.U32 R10, RZ, RZ, R22 ;  /* 0x000000ffff0a7224 */ /* 0x000fe200078e0016 */
[C---:B------:R-:W-:Y:S01]  /*0a00*/  LEA R32, P0, R33.reuse, R42, 0x3 ;  /* 0x0000002a21207211 */ /* 0x040fe200078018ff */
[----:B------:R-:W-:Y:S01]  /*0a10*/  IMAD R45, R2, c[0x0][0x1b4], R31 ;  /* 0x00006d00022d7a24 */ /* 0x000fe200078e021f */
[----:B------:R-:W-:Y:S02]  /*0a20*/  MOV R31, c[0x0][0x1ec] ;  /* 0x00007b00001f7a02 */ /* 0x000fe40000000f00 */
[----:B------:R-:W-:Y:S01]  /*0a30*/  LEA.HI.X R33, R33, R43, R8, 0x3, P0 ;  /* 0x0000002b21217211 */ /* 0x000fe200000f1c08 */
[----:B------:R-:W-:-:S02]  /*0a40*/  IMAD.MOV.U32 R8, RZ, RZ, c[0x0][0x1e8] ;  /* 0x00007a00ff087624 */ /* 0x000fc400078e00ff */
[----:B------:R-:W-:-:S03]  /*0a50*/  IMAD.WIDE.U32 R42, R2, c[0x0][0x1b0], R10 ;  /* 0x00006c00022a7a25 */ /* 0x000fc600078e000a */
[C---:B------:R-:W-:Y:S01]  /*0a60*/  LEA R30, P0, R8.reuse, R24, 0x3 ;  /* 0x00000018081e7211 */ /* 0x040fe200078018ff */
[----:B------:R-:W2:Y:S03]  /*0a70*/  LDG.E.64.CONSTANT R32, [R32.64] ;  /* 0x0000000620207981 */ /* 0x000ea6000c1e9b00 */
[----:B------:R-:W-:Y:S01]  /*0a80*/  LEA.HI.X R31, R8, R25, R31, 0x3, P0 ;  /* 0x00000019081f7211 */ /* 0x000fe200000f1c1f */
[----:B------:R-:W-:Y:S01]  /*0a90*/  IMAD.IADD R25, R43, 0x1, R45 ;  /* 0x000000012b197824 */ /* 0x000fe200078e022d */
[C---:B------:R-:W-:Y:S01]  /*0aa0*/  LEA R24, P0, R42.reuse, c[0x0][0x160], 0x3 ;  /* 0x000058002a187a11 */ /* 0x040fe200078018ff */
[----:B------:R-:W-:Y:S01]  /*0ab0*/  IMAD.MOV.U32 R43, RZ, RZ, c[0x0][0x1c8] ;  /* 0x00007200ff2b7624 */ /* 0x000fe200078e00ff */
[----:B------:R-:W-:Y:S02]  /*0ac0*/  MOV R8, c[0x0][0x1cc] ;  /* 0x0000730000087a02 */ /* 0x000fe40000000f00 */
[----:B------:R-:W2:Y:S01]  /*0ad0*/  LDG.E.64.CONSTANT R30, [R30.64] ;  /* 0x000000061e1e7981 */ /* 0x000ea2000c1e9b00 */
[----:B------:R-:W-:-:S02]  /*0ae0*/  LEA.HI.X R25, R42, c[0x0][0x164], R25, 0x3, P0 ;  /* 0x000059002a197a11 */ /* 0x000fc400000f1c19 */
[----:B------:R-:W-:Y:S01]  /*0af0*/  LEA R34, P0, R43, R34, 0x3 ;  /* 0x000000222b227211 */ /* 0x000fe200078018ff */
[----:B0-----:R-:W0:-:S03]  /*0b00*/  DADD R36, -RZ, -R36 ;  /* 0x00000000ff247229 */ /* 0x001e060000000924 */
[----:B------:R-:W-:-:S04]  /*0b10*/  LEA.HI.X R35, R43, R35, R8, 0x3, P0 ;  /* 0x000000232b237211 */ /* 0x000fc800000f1c08 */
[----:B0-----:R0:W-:Y:S04]  /*0b20*/  RED.E.ADD.F64.RN.STRONG.GPU [R24.64], R36 ;  /* 0x000000241800798e */ /* 0x0011e8000c10ed86 */
[----:B------:R-:W3:Y:S01]  /*0b30*/  LDG.E.64 R34, [R34.64] ;  /* 0x0000000622227981 */ /* 0x000ee2000c1e1b00 */
[----:B------:R-:W-:Y:S01]  /*0b40*/  IADD3 R4, P0, R4, -0x2, RZ ;  /* 0xfffffffe04047810 */ /* 0x000fe20007f1e0ff */
[----:B------:R-:W-:Y:S03]  /*0b50*/  BSSY B1, `(.L_x_140) ;  /* 0x0000026000017945 */ /* 0x000fe60003800000 */
[----:B------:R-:W-:Y:S02]  /*0b60*/  IADD3.X R6, R6, -0x1, RZ, P0, !PT ;  /* 0xffffffff06067810 */ /* 0x000fe400007fe4ff */
[----:B------:R-:W-:-:S04]  /*0b70*/  ISETP.NE.U32.AND P0, PT, R4, RZ, PT ;  /* 0x000000ff0400720c */ /* 0x000fc80003f05070 */
[----:B------:R-:W-:Y:S01]  /*0b80*/  ISETP.NE.AND.EX P0, PT, R6, RZ, PT, P0 ;  /* 0x000000ff0600720c */ /* 0x000fe20003f05300 */
[----:B--2---:R-:W1:-:S06]  /*0b90*/  DADD R42, R32, R30 ;  /* 0x00000000202a7229 */ /* 0x004e4c000000001e */
[----:B-1----:R-:W3:-:S06]  /*0ba0*/  DADD R42, R12, R42 ;  /* 0x000000000c2a7229 */ /* 0x002ecc000000002a */
[----:B---3--:R-:W1:-:S06]  /*0bb0*/  DADD R42, R42, -R34 ;  /* 0x000000002a2a7229 */ /* 0x008e4c0000000822 */
[----:B-1----:R-:W1:-:S06]  /*0bc0*/  DFMA R26, R42, R26, 6.75539944105574400000e+15 ;  /* 0x433800002a1a742b */ /* 0x002e4c000000001a */
[----:B-1----:R-:W1:-:S06]  /*0bd0*/  DADD R32, R26, -6.75539944105574400000e+15 ;  /* 0xc33800001a207429 */ /* 0x002e4c0000000000 */
[----:B-1----:R-:W1:-:S06]  /*0be0*/  DFMA R30, R32, c[0x2][0x0], R42 ;  /* 0x00800000201e7a2b */ /* 0x002e4c000000002a */
[----:B-1----:R-:W1:-:S06]  /*0bf0*/  DFMA R30, R32, c[0x2][0x8], R30 ;  /* 0x00800200201e7a2b */ /* 0x002e4c000000001e */
[----:B-1----:R-:W1:-:S06]  /*0c00*/  DFMA R28, R30, R28, c[0x2][0x10] ;  /* 0x008004001e1c762b */ /* 0x002e4c000000001c */
[----:B-1----:R-:W1:-:S06]  /*0c10*/  DFMA R28, R30, R28, c[0x2][0x18] ;  /* 0x008006001e1c762b */ /* 0x002e4c000000001c */
[----:B-1----:R-:W1:-:S06]  /*0c20*/  DFMA R28, R30, R28, c[0x2][0x20] ;  /* 0x008008001e1c762b */ /* 0x002e4c000000001c */
[----:B-1----:R-:W1:-:S06]  /*0c30*/  DFMA R28, R30, R28, c[0x2][0x28] ;  /* 0x00800a001e1c762b */ /* 0x002e4c000000001c */
[----:B-1----:R-:W1:-:S06]  /*0c40*/  DFMA R28, R30, R28, c[0x2][0x30] ;  /* 0x00800c001e1c762b */ /* 0x002e4c000000001c */
[----:B-1----:R-:W1:-:S06]  /*0c50*/  DFMA R28, R30, R28, c[0x2][0x38] ;  /* 0x00800e001e1c762b */ /* 0x002e4c000000001c */
[----:B-1----:R-:W1:-:S06]  /*0c60*/  DFMA R28, R30, R28, c[0x2][0x40] ;  /* 0x008010001e1c762b */ /* 0x002e4c000000001c */
[----:B-1----:R-:W1:-:S06]  /*0c70*/  DFMA R28, R30, R28, c[0x2][0x48] ;  /* 0x008012001e1c762b */ /* 0x002e4c000000001c */
[----:B-1----:R-:W1:Y:S01]  /*0c80*/  DFMA R28, R30, R28, c[0x2][0x50] ;  /* 0x008014001e1c762b */ /* 0x002e62000000001c */
[----:B------:R-:W-:-:S05]  /*0c90*/  FSETP.GEU.FTZ.AND P1, PT, |R43|, 4.1917929649353027344, PT ;  /* 0x4086232b2b00780b */ /* 0x000fca0003f3e200 */
[----:B-1----:R-:W1:-:S06]  /*0ca0*/  DFMA R28, R30, R28, 1 ;  /* 0x3ff000001e1c742b */ /* 0x002e4c000000001c */
[----:B-1----:R-:W1:-:S10]  /*0cb0*/  DFMA R30, R30, R28, 1 ;  /* 0x3ff000001e1e742b */ /* 0x002e54000000001c */
[----:B-1----:R-:W-:Y:S02]  /*0cc0*/  IMAD R29, R26, 0x100000, R31 ;  /* 0x001000001a1d7824 */ /* 0x002fe400078e021f */
[----:B------:R-:W-:Y:S01]  /*0cd0*/  IMAD.MOV.U32 R28, RZ, RZ, R30 ;  /* 0x000000ffff1c7224 */ /* 0x000fe200078e001e */
[----:B------:R-:W-:Y:S05]  /*0ce0*/  @!P1 BRA `(.L_x_141) ;  /* 0x000000c000009947 */ /* 0x000fea0003800000 */
[----:B0-----:R-:W-:Y:S01]  /*0cf0*/  FSETP.GEU.FTZ.AND P1, PT, |R43|, 4.2275390625, PT ;  /* 0x408748002b00780b */ /* 0x001fe20003f3e200 */
[----:B------:R-:W-:-:S04]  /*0d00*/  DADD R28, R42, +INF ;  /* 0x7ff000002a1c7429 */ /* 0x000fc80000000000 */
[----:B------:R-:W0:-:S06]  /*0d10*/  DSETP.GEU.AND P2, PT, R42, RZ, PT ;  /* 0x000000ff2a00722a */ /* 0x000e0c0003f4e000 */
[----:B0-----:R-:W-:Y:S02]  /*0d20*/  FSEL R28, R28, RZ, P2 ;  /* 0x000000ff1c1c7208 */ /* 0x001fe40001000000 */
[----:B------:R-:W-:Y:S02]  /*0d30*/  @!P1 LEA.HI R8, R26, R26, RZ, 0x1 ;  /* 0x0000001a1a089211 */ /* 0x000fe400078f08ff */
[----:B------:R-:W-:Y:S02]  /*0d40*/  FSEL R29, R29, RZ, P2 ;  /* 0x000000ff1d1d7208 */ /* 0x000fe40001000000 */
[----:B------:R-:W-:-:S04]  /*0d50*/  @!P1 SHF.R.S32.HI R27, RZ, 0x1, R8 ;  /* 0x00000001ff1b9819 */ /* 0x000fc80000011408 */
[----:B------:R-:W-:Y:S01]  /*0d60*/  @!P1 IADD3 R26, R26, -R27, RZ ;  /* 0x8000001b1a1a9210 */ /* 0x000fe20007ffe0ff */
[----:B------:R-:W-:-:S03]  /*0d70*/  @!P1 IMAD R31, R27, 0x100000, R31 ;  /* 0x001000001b1f9824 */ /* 0x000fc600078e021f */
[----:B------:R-:W-:Y:S01]  /*0d80*/  @!P1 LEA R27, R26, 0x3ff00000, 0x14 ;  /* 0x3ff000001a1b9811 */ /* 0x000fe200078ea0ff */
[----:B------:R-:W-:-:S06]  /*0d90*/  @!P1 IMAD.MOV.U32 R26, RZ, RZ, RZ ;  /* 0x000000ffff1a9224 */ /* 0x000fcc00078e00ff */
[----:B------:R0:W1:-:S06]  /*0da0*/  @!P1 DMUL R28, R30, R26 ;  /* 0x0000001a1e1c9228 */ /* 0x00004c0000000000 */
.L_x_141:
[----:B0-----:R-:W-:Y:S05]  /*0db0*/  BSYNC B1 ;  /* 0x0000000000017941 */ /* 0x001fea0003800000 */
.L_x_140:
[----:B-1----:R-:W0:Y:S01]  /*0dc0*/  DMUL R28, R14, R28 ;  /* 0x0000001c0e1c7228 */ /* 0x002e220000000000 */
[----:B------:R-:W-:-:S04]  /*0dd0*/  LEA R24, P1, R39, R24, 0x3 ;  /* 0x0000001827187211 */ /* 0x000fc800078218ff */
[----:B------:R-:W-:Y:S01]  /*0de0*/  IADD3.X R25, R41, R25, RZ, P1, !PT ;  /* 0x0000001929197210 */ /* 0x000fe20000ffe4ff */
[----:B0-----:R-:W0:Y:S01]  /*0df0*/  DADD R28, -RZ, -R28 ;  /* 0x00000000ff1c7229 */ /* 0x001e22000000091c */
[----:B------:R-:W-:-:S06]  /*0e00*/  IADD3 R2, P1, R2, 0x2, RZ ;  /* 0x0000000202027810 */ /* 0x000fcc0007f3e0ff */
[----:B0-----:R0:W-:Y:S01]  /*0e10*/  RED.E.ADD.F64.RN.STRONG.GPU [R24.64], R28 ;  /* 0x0000001c1800798e */ /* 0x0011e2000c10ed86 */
[----:B------:R-:W-:Y:S01]  /*0e20*/  IMAD.X R3, RZ, RZ, R3, P1 ;  /* 0x000000ffff037224 */ /* 0x000fe200008e0603 */
[----:B------:R-:W-:Y:S05]  /*0e30*/  @P0 BRA `(.L_x_142) ;  /* 0xfffff73000000947 */ /* 0x000fea000383ffff */
.L_x_137:
[----:B------:R-:W-:Y:S05]  /*0e40*/  BSYNC B0 ;  /* 0x0000000000007941 */ /* 0x000fea0003800000 */
.L_x_136:
[----:B------:R-:W-:-:S04]  /*0e50*/  ISETP.NE.U32.AND P0, PT, R0, RZ, PT ;  /* 0x000000ff0000720c */ /* 0x000fc80003f05070 */
[----:B------:R-:W-:-:S13]  /*0e60*/  ISETP.NE.AND.EX P0, PT, RZ, RZ, PT, P0 ;  /* 0x000000ffff00720c */ /* 0x000fda0003f05300 */
[----:B------:R-:W-:Y:S05]  /*0e70*/  @!P0 EXIT ;  /* 0x000000000000894d */ /* 0x000fea0003800000 */
[----:B------:R-:W-:Y:S01]  /*0e80*/  MOV R6, R18 ;  /* 0x0000001200067202 */ /* 0x000fe20000000f00 */
[C---:B------:R-:W-:Y:S01]  /*0e90*/  IMAD R19, R3.reuse, c[0x0][0x200], RZ ;  /* 0x0000800003137a24 */ /* 0x040fe200078e02ff */
[----:B------:R-:W-:Y:S01]  /*0ea0*/  MOV R8, R20 ;  /* 0x0000001400087202 */ /* 0x000fe20000000f00 */
[----:B------:R-:W-:Y:S02]  /*0eb0*/  IMAD.MOV.U32 R4, RZ, RZ, R16 ;  /* 0x000000ffff047224 */ /* 0x000fe400078e0010 */
[----:B------:R-:W-:Y:S02]  /*0ec0*/  IMAD R17, R3, c[0x0][0x1e8], RZ ;  /* 0x00007a0003117a24 */ /* 0x000fe400078e02ff */
[----:B------:R-:W-:-:S04]  /*0ed0*/  IMAD.WIDE.U32 R6, R2, c[0x0][0x200], R6 ;  /* 0x0000800002067a25 */ /* 0x000fc800078e0006 */
[----:B------:R-:W-:Y:S01]  /*0ee0*/  IMAD R19, R2, c[0x0][0x204], R19 ;  /* 0x0000810002137a24 */ /* 0x000fe200078e0213 */
[----:B------:R-:W-:Y:S01]  /*0ef0*/  LEA R16, P1, R6, c[0x0][0x180], 0x3 ;  /* 0x0000600006107a11 */ /* 0x000fe200078218ff */
[----:B------:R-:W-:-:S04]  /*0f00*/  IMAD.WIDE.U32 R4, R2, c[0x0][0x1e8], R4 ;  /* 0x00007a0002047a25 */ /* 0x000fc800078e0004 */
[----:B------:R-:W-:Y:S01]  /*0f10*/  IMAD R17, R2, c[0x0][0x1ec], R17 ;  /* 0x00007b0002117a24 */ /* 0x000fe200078e0211 */
[----:B------:R-:W-:Y:S01]  /*0f20*/  LEA R18, P0, R4, c[0x0][0x178], 0x3 ;  /* 0x00005e0004127a11 */ /* 0x000fe200078018ff */
[----:B------:R-:W-:Y:S02]  /*0f30*/  IMAD.IADD R7, R7, 0x1, R19 ;  /* 0x0000000107077824 */ /* 0x000fe400078e0213 */
[----:B------:R-:W-:Y:S02]  /*0f40*/  IMAD.IADD R5, R5, 0x1, R17 ;  /* 0x0000000105057824 */ /* 0x000fe400078e0211 */
[----:B------:R-:W-:Y:S01]  /*0f50*/  IMAD.WIDE.U32 R8, R2, c[0x0][0x1c8], R8 ;  /* 0x0000720002087a25 */ /* 0x000fe200078e0008 */
[----:B------:R-:W-:Y:S02]  /*0f60*/  LEA.HI.X R17, R6, c[0x0][0x184], R7, 0x3, P1 ;  /* 0x0000610006117a11 */ /* 0x000fe400008f1c07 */
[----:B------:R-:W-:Y:S01]  /*0f70*/  LEA.HI.X R19, R4, c[0x0][0x17c], R5, 0x3, P0 ;  /* 0x00005f0004137a11 */ /* 0x000fe200000f1c05 */
[----:B------:R-:W-:-:S02]  /*0f80*/  IMAD R7, R3, c[0x0][0x1c8], RZ ;  /* 0x0000720003077a24 */ /* 0x000fc400078e02ff */
[----:B------:R1:W2:Y:S02]  /*0f90*/  LDG.E.64.CONSTANT R4, [R16.64] ;  /* 0x0000000610047981 */ /* 0x0002a4000c1e9b00 */
[----:B------:R-:W-:Y:S02]  /*0fa0*/  IMAD R21, R2, c[0x0][0x1cc], R7 ;  /* 0x0000730002157a24 */ /* 0x000fe400078e0207 */
[----:B------:R-:W2:Y:S01]  /*0fb0*/  LDG.E.64.CONSTANT R6, [R18.64] ;  /* 0x0000000612067981 */ /* 0x000ea2000c1e9b00 */
[----:B------:R-:W-:Y:S01]  /*0fc0*/  LEA R20, P0, R8, c[0x0][0x188], 0x3 ;  /* 0x0000620008147a11 */ /* 0x000fe200078018ff */
[----:B------:R-:W-:-:S05]  /*0fd0*/  IMAD.IADD R9, R9, 0x1, R21 ;  /* 0x0000000109097824 */ /* 0x000fca00078e0215 */
[----:B------:R-:W-:-:S05]  /*0fe0*/  LEA.HI.X R21, R8, c[0x0][0x18c], R9, 0x3, P0 ;  /* 0x0000630008157a11 */ /* 0x000fca00000f1c09 */
[----:B------:R-:W3:Y:S01]  /*0ff0*/  LDG.E.64 R8, [R20.64] ;  /* 0x0000000614087981 */ /* 0x000ee2000c1e1b00 */
[----:B-1----:R-:W-:Y:S02]  /*1000*/  IMAD.MOV.U32 R16, RZ, RZ, 0x69ce2bdf ;  /* 0x69ce2bdfff107424 */ /* 0x002fe400078e00ff */
[----:B------:R-:W-:Y:S02]  /*1010*/  IMAD.MOV.U32 R17, RZ, RZ, 0x3e5ade15 ;  /* 0x3e5ade15ff117424 */ /* 0x000fe400078e00ff */
[----:B------:R-:W-:Y:S01]  /*1020*/  IMAD.MOV.U32 R10, RZ, RZ, R22 ;  /* 0x000000ffff0a7224 */ /* 0x000fe200078e0016 */
[----:B------:R-:W-:Y:S01]  /*1030*/  BSSY B0, `(.L_x_143) ;  /* 0x0000029000007945 */ /* 0x000fe20003800000 */
[----:B--2---:R-:W1:-:S06]  /*1040*/  DADD R4, R4, R6 ;  /* 0x0000000004047229 */ /* 0x004e4c0000000006 */
[----:B-1----:R1:W3:Y:S02]  /*1050*/  DADD R4, R12, R4 ;  /* 0x000000000c047229 */ /* 0x0022e40000000004 */
[----:B-1----:R-:W-:Y:S01]  /*1060*/  IMAD.MOV.U32 R12, RZ, RZ, 0x652b82fe ;  /* 0x652b82feff0c7424 */ /* 0x002fe200078e00ff */
[----:B------:R-:W-:-:S03]  /*1070*/  MOV R13, 0x3ff71547 ;  /* 0x3ff71547000d7802 */ /* 0x000fc60000000f00 */
        /* <DEDUP_REMOVED lines=15> */
[----:B-1----:R-:W1:Y:S01]  /*1170*/  DFMA R8, R12, R8, 1 ;  /* 0x3ff000000c08742b */ /* 0x002e620000000008 */
[----:B------:R-:W-:-:S05]  /*1180*/  IMAD R17, R3, c[0x0][0x1b0], RZ ;  /* 0x00006c0003117a24 */ /* 0x000fca00078e02ff */
[----:B-1----:R1:W2:Y:S01]  /*1190*/  DFMA R12, R12, R8, 1 ;  /* 0x3ff000000c0c742b */ /* 0x0022a20000000008 */
[C---:B------:R-:W-:Y:S02]  /*11a0*/  IMAD R17, R2.reuse, c[0x0][0x1b4], R17 ;  /* 0x00006d0002117a24 */ /* 0x040fe400078e0211 */
[----:B-1----:R-:W-:-:S07]  /*11b0*/  IMAD.WIDE.U32 R8, R2, c[0x0][0x1b0], R10 ;  /* 0x00006c0002087a25 */ /* 0x002fce00078e000a */
[----:B--2---:R-:W-:Y:S01]  /*11c0*/  LEA R3, R4, R13, 0x14 ;  /* 0x0000000d04037211 */ /* 0x004fe200078ea0ff */
[----:B------:R-:W-:Y:S01]  /*11d0*/  IMAD.MOV.U32 R2, RZ, RZ, R12 ;  /* 0x000000ffff027224 */ /* 0x000fe200078e000c */
[----:B------:R-:W-:Y:S05]  /*11e0*/  @!P0 BRA `(.L_x_144) ;  /* 0x000000d000008947 */ /* 0x000fea0003800000 */
[----:B------:R-:W-:Y:S01]  /*11f0*/  FSETP.GEU.FTZ.AND P0, PT, |R7|, 4.2275390625, PT ;  /* 0x408748000700780b */ /* 0x000fe20003f1e200 */
[----:B------:R-:W-:-:S04]  /*1200*/  DADD R2, R6, +INF ;  /* 0x7ff0000006027429 */ /* 0x000fc80000000000 */
[----:B------:R-:W1:-:S06]  /*1210*/  DSETP.GEU.AND P1, PT, R6, RZ, PT ;  /* 0x000000ff0600722a */ /* 0x000e4c0003f2e000 */
[----:B-1----:R-:W-:Y:S02]  /*1220*/  FSEL R2, R2, RZ, P1 ;  /* 0x000000ff02027208 */ /* 0x002fe40000800000 */
[C---:B------:R-:W-:Y:S02]  /*1230*/  @!P0 LEA.HI R0, R4.reuse, R4, RZ, 0x1 ;  /* 0x0000000404008211 */ /* 0x040fe400078f08ff */
[----:B------:R-:W-:Y:S02]  /*1240*/  @!P0 MOV R6, RZ ;  /* 0x000000ff00068202 */ /* 0x000fe40000000f00 */
[----:B------:R-:W-:Y:S02]  /*1250*/  @!P0 SHF.R.S32.HI R5, RZ, 0x1, R0 ;  /* 0x00000001ff058819 */ /* 0x000fe40000011400 */
[----:B------:R-:W-:Y:S02]  /*1260*/  FSEL R3, R3, RZ, P1 ;  /* 0x000000ff03037208 */ /* 0x000fe40000800000 */
[----:B------:R-:W-:Y:S01]  /*1270*/  @!P0 IADD3 R4, R4, -R5, RZ ;  /* 0x8000000504048210 */ /* 0x000fe20007ffe0ff */
[----:B------:R-:W-:-:S03]  /*1280*/  @!P0 IMAD R5, R5, 0x100000, R13 ;  /* 0x0010000005058824 */ /* 0x000fc600078e020d */
[----:B------:R-:W-:Y:S01]  /*1290*/  @!P0 LEA R7, R4, 0x3ff00000, 0x14 ;  /* 0x3ff0000004078811 */ /* 0x000fe200078ea0ff */
[----:B------:R-:W-:-:S06]  /*12a0*/  @!P0 IMAD.MOV.U32 R4, RZ, RZ, R12 ;  /* 0x000000ffff048224 */ /* 0x000fcc00078e000c */
[----:B------:R1:W2:-:S06]  /*12b0*/  @!P0 DMUL R2, R4, R6 ;  /* 0x0000000604028228 */ /* 0x00028c0000000000 */
.L_x_144:
[----:B------:R-:W-:Y:S05]  /*12c0*/  BSYNC B0 ;  /* 0x0000000000007941 */ /* 0x000fea0003800000 */
.L_x_143:
[----:B--2--5:R-:W2:Y:S01]  /*12d0*/  DMUL R2, R14, R2 ;  /* 0x000000020e027228 */ /* 0x024ea20000000000 */
[----:B-1----:R-:W-:Y:S01]  /*12e0*/  IMAD.IADD R5, R9, 0x1, R17 ;  /* 0x0000000109057824 */ /* 0x002fe200078e0211 */
[----:B------:R-:W-:-:S04]  /*12f0*/  LEA R4, P0, R8, c[0x0][0x160], 0x3 ;  /* 0x0000580008047a11 */ /* 0x000fc800078018ff */
[----:B--2---:R-:W1:Y:S01]  /*1300*/  DADD R2, -RZ, -R2 ;  /* 0x00000000ff027229 */ /* 0x004e620000000902 */
[----:B------:R-:W-:-:S06]  /*1310*/  LEA.HI.X R5, R8, c[0x0][0x164], R5, 0x3, P0 ;  /* 0x0000590008057a11 */ /* 0x000fcc00000f1c05 */
[----:B-1----:R-:W-:Y:S01]  /*1320*/  RED.E.ADD.F64.RN.STRONG.GPU [R4.64], R2 ;  /* 0x000000020400798e */ /* 0x002fe2000c10ed86 */
[----:B------:R-:W-:Y:S05]  /*1330*/  EXIT ;  /* 0x000000000000794d */ /* 0x000fea0003800000 */
.L_x_145:
        /* <DEDUP_REMOVED lines=12> */
.L_x_482:


//--------------------- .text._ZN2at6native43_GLOBAL__N__c95f0927_10_LossCTC_cu_88d8892b37ctc_loss_backward_log_beta_gpu_kernelIdiEEvPT_PKS3_PKllPKT0_S8_lllllllS8_lll --------------------------
	.section	.text._ZN2at6native43_GLOBAL__N__c95f0927_10_LossCTC_cu_88d8892b37ctc_loss_backward_log_beta_gpu_kernelIdiEEvPT_PKS3_PKllPKT0_S8_lllllllS8_lll,"ax",@progbits
	.sectioninfo	@"SHI_REGISTERS=61"
	.align	128
.text._ZN2at6native43_GLOBAL__N__c95f0927_10_LossCTC_cu_88d8892b37ctc_loss_backward_log_beta_gpu_kernelIdiEEvPT_PKS3_PKllPKT0_S8_lllllllS8_lll:
        .type           _ZN2at6native43_GLOBAL__N__c95f0927_10_LossCTC_cu_88d8892b37ctc_loss_backward_log_beta_gpu_kernelIdiEEvPT_PKS3_PKllPKT0_S8_lllllllS8_lll,@function
        .size           _ZN2at6native43_GLOBAL__N__c95f0927_10_LossCTC_cu_88d8892b37ctc_loss_backward_log_beta_gpu_kernelIdiEEvPT_PKS3_PKllPKT0_S8_lllllllS8_lll,(.L_x_483 - _ZN2at6native43_GLOBAL__N__c95f0927_10_LossCTC_cu_88d8892b37ctc_loss_backward_log_beta_gpu_kernelIdiEEvPT_PKS3_PKllPKT0_S8_lllllllS8_lll)
        .other          _ZN2at6native43_GLOBAL__N__c95f0927_10_LossCTC_cu_88d8892b37ctc_loss_backward_log_beta_gpu_kernelIdiEEvPT_PKS3_PKllPKT0_S8_lllllllS8_lll,@"STO_CUDA_ENTRY STV_DEFAULT"
_ZN2at6native43_GLOBAL__N__c95f0927_10_LossCTC_cu_88d8892b37ctc_loss_backward_log_beta_gpu_kernelIdiEEvPT_PKS3_PKllPKT0_S8_lllllllS8_lll:
        /* <DEDUP_REMOVED lines=23> */
[----:B------:R-:W-:-:S05]  /*0170*/  IMAD.MOV.U32 R2, RZ, RZ, 0x1 ;  /* 0x00000001ff027424 */ /* 0x000fca00078e00ff */
[C---:B------:R-:W-:Y:S01]  /*0180*/  SHF.L.U64.HI R2, R3.reuse, R2, c[0x0][0x194] ;  /* 0x0000650003027619 */ /* 0x040fe20000010202 */
[----:B------:R-:W-:-:S03]  /*0190*/  IMAD.SHL.U32 R3, R3, 0x2, RZ ;  /* 0x0000000203037824 */ /* 0x000fc600078e00ff */
[----:B------:R-:W-:-:S13]  /*01a0*/  ISETP.NE.U32.AND P0, PT, R2, RZ, PT ;  /* 0x000000ff0200720c */ /* 0x000fda0003f05070 */
[----:B------:R-:W-:Y:S05]  /*01b0*/  @!P0 BRA `(.L_x_146) ;  /* 0x0000005000008947 */ /* 0x000fea0003800000 */
[----:B------:R-:W-:Y:S02]  /*01c0*/  MOV R4, 0x1e0 ;  /* 0x000001e000047802 */ /* 0x000fe40000000f00 */
[----:B-----5:R-:W-:Y:S05]  /*01d0*/  CALL.REL.NOINC `($__internal_2_$__cuda_sm20_rem_s64) ;  /* 0x00001fa000007944 */ /* 0x020fea0003c00000 */
[----:B------:R-:W-:Y:S02]  /*01e0*/  IMAD.MOV.U32 R4, RZ, RZ, R6 ;  /* 0x000000ffff047224 */ /* 0x000fe400078e0006 */
[----:B------:R-:W-:Y:S01]  /*01f0*/  IMAD.MOV.U32 R5, RZ, RZ, R7 ;  /* 0x000000ffff057224 */ /* 0x000fe200078e0007 */
[----:B------:R-:W-:Y:S05]  /*0200*/  BRA `(.L_x_147) ;  /* 0x0000013000007947 */ /* 0x000fea0003800000 */
.L_x_146:
        /* <DEDUP_REMOVED lines=19> */
.L_x_147:
        /* <DEDUP_REMOVED lines=10> */
[----:B------:R-:W-:Y:S01]  /*03e0*/  IMAD.X R8, RZ, RZ, R12, P0 ;  /* 0x000000ffff087224 */ /* 0x000fe200000e060c */
[----:B------:R-:W-:-:S04]  /*03f0*/  IADD3 R10, P0, R14, -0x1, RZ ;  /* 0xffffffff0e0a7810 */ /* 0x000fc80007f1e0ff */
[--C-:B------:R-:W-:Y:S02]  /*0400*/  SHF.R.U32.HI R6, RZ, 0x1, R8.reuse ;  /* 0x00000001ff067819 */ /* 0x100fe40000011608 */
[----:B------:R-:W-:Y:S02]  /*0410*/  SHF.R.U64 R7, R7, 0x1, R8 ;  /* 0x0000000107077819 */ /* 0x000fe40000001208 */
[----:B------:R-:W-:Y:S01]  /*0420*/  IADD3.X R28, R15, -0x1, RZ, P0, !PT ;  /* 0xffffffff0f1c7810 */ /* 0x000fe200007fe4ff */
[----:B------:R-:W-:Y:S02]  /*0430*/  IMAD R6, R6, c[0x0][0x1d0], RZ ;  /* 0x0000740006067a24 */ /* 0x000fe400078e02ff */
[----:B------:R-:W-:-:S04]  /*0440*/  IMAD.WIDE.U32 R20, R7, c[0x0][0x1d0], R18 ;  /* 0x0000740007147a25 */ /* 0x000fc800078e0012 */
[----:B------:R-:W-:Y:S01]  /*0450*/  IMAD R9, R7, c[0x0][0x1d4], R6 ;  /* 0x0000750007097a24 */ /* 0x000fe200078e0206 */
[----:B------:R-:W-:Y:S01]  /*0460*/  LEA R8, P1, R20, c[0x0][0x180], 0x2 ;  /* 0x0000600014087a11 */ /* 0x000fe200078210ff */
[----:B------:R-:W-:Y:S02]  /*0470*/  IMAD.MOV.U32 R6, RZ, RZ, R22 ;  /* 0x000000ffff067224 */ /* 0x000fe400078e0016 */
[----:B------:R-:W-:Y:S02]  /*0480*/  IMAD.IADD R9, R21, 0x1, R9 ;  /* 0x0000000115097824 */ /* 0x000fe400078e0209 */
[----:B------:R-:W-:-:S03]  /*0490*/  IMAD.MOV.U32 R7, RZ, RZ, R23 ;  /* 0x000000ffff077224 */ /* 0x000fc600078e0017 */
[----:B------:R-:W-:Y:S01]  /*04a0*/  LEA.HI.X R9, R20, c[0x0][0x184], R9, 0x2, P1 ;  /* 0x0000610014097a11 */ /* 0x000fe200008f1409 */
[----:B------:R-:W-:Y:S02]  /*04b0*/  IMAD.MOV.U32 R20, RZ, RZ, R6 ;  /* 0x000000ffff147224 */ /* 0x000fe400078e0006 */
[----:B0-----:R-:W-:-:S03]  /*04c0*/  IMAD.MOV.U32 R21, RZ, RZ, R7 ;  /* 0x000000ffff157224 */ /* 0x001fc600078e0007 */
.L_x_153:
[----:B------:R-:W-:Y:S01]  /*04d0*/  IADD3 R22, P0, R11, R20, RZ ;  /* 0x000000140b167210 */ /* 0x000fe20007f1e0ff */
[----:B------:R-:W-:Y:S01]  /*04e0*/  BSSY B0, `(.L_x_148) ;  /* 0x000002d000007945 */ /* 0x000fe20003800000 */
[----:B------:R-:W-:Y:S02]  /*04f0*/  IADD3 R20, P2, R20, -c[0x0][0x0], RZ ;  /* 0x8000000014147a10 */ /* 0x000fe40007f5e0ff */
[----:B------:R-:W-:Y:S01]  /*0500*/  ISETP.NE.U32.AND P1, PT, R22, R4, PT ;  /* 0x000000041600720c */ /* 0x000fe20003f25070 */
[----:B------:R-:W-:Y:S01]  /*0510*/  IMAD.X R23, RZ, RZ, R21, P0 ;  /* 0x000000ffff177224 */ /* 0x000fe200000e0615 */
[----:B------:R-:W-:Y:S02]  /*0520*/  ISETP.GT.U32.AND P0, PT, R20, -0x1, PT ;  /* 0xffffffff1400780c */ /* 0x000fe40003f04070 */
[----:B------:R-:W-:-:S02]  /*0530*/  IADD3.X R21, R21, -0x1, RZ, P2, !PT ;  /* 0xffffffff15157810 */ /* 0x000fc400017fe4ff */
[----:B------:R-:W-:Y:S02]  /*0540*/  ISETP.NE.AND.EX P1, PT, R23, R5, PT, P1 ;  /* 0x000000051700720c */ /* 0x000fe40003f25310 */
[----:B------:R-:W-:-:S11]  /*0550*/  ISETP.GT.AND.EX P0, PT, R21, -0x1, PT, P0 ;  /* 0xffffffff1500780c */ /* 0x000fd60003f04300 */
[----:B0----5:R-:W-:Y:S05]  /*0560*/  @!P1 BRA `(.L_x_149) ;  /* 0x0000015000009947 */ /* 0x021fea0003800000 */
[----:B------:R-:W-:Y:S01]  /*0570*/  ISETP.NE.U32.AND P1, PT, R22, R13, PT ;  /* 0x0000000d1600720c */ /* 0x000fe20003f25070 */
[----:B------:R-:W-:Y:S02]  /*0580*/  IMAD.MOV.U32 R24, RZ, RZ, 0x0 ;  /* 0x00000000ff187424 */ /* 0x000fe400078e00ff */
[----:B------:R-:W-:Y:S01]  /*0590*/  IMAD.MOV.U32 R25, RZ, RZ, -0x100000 ;  /* 0xfff00000ff197424 */ /* 0x000fe200078e00ff */
[----:B------:R-:W-:-:S13]  /*05a0*/  ISETP.NE.AND.EX P1, PT, R23, R12, PT, P1 ;  /* 0x0000000c1700720c */ /* 0x000fda0003f25310 */
[----:B------:R-:W-:Y:S05]  /*05b0*/  @P1 BRA `(.L_x_150) ;  /* 0x000001f000001947 */ /* 0x000fea0003800000 */
[----:B------:R-:W2:Y:S01]  /*05c0*/  LDG.E.CONSTANT R27, [R8.64] ;  /* 0x00000006081b7981 */ /* 0x000ea2000c1e9900 */
[----:B------:R-:W-:-:S04]  /*05d0*/  IMAD.WIDE.U32 R24, R0, c[0x0][0x1a0], RZ ;  /* 0x0000680000187a25 */ /* 0x000fc800078e00ff */
[----:B------:R-:W-:Y:S02]  /*05e0*/  IMAD R29, R28, c[0x0][0x198], RZ ;  /* 0x000066001c1d7a24 */ /* 0x000fe400078e02ff */
[----:B------:R-:W-:Y:S02]  /*05f0*/  IMAD R25, R0, c[0x0][0x1a4], R25 ;  /* 0x0000690000197a24 */ /* 0x000fe400078e0219 */
        /* <DEDUP_REMOVED lines=9> */
[----:B------:R-:W-:-:S05]  /*0690*/  LEA.HI.X R27, R24, c[0x0][0x16c], R25, 0x3, P1 ;  /* 0x00005b00181b7a11 */ /* 0x000fca00008f1c19 */
[----:B------:R0:W5:Y:S01]  /*06a0*/  LDG.E.64.CONSTANT R24, [R26.64] ;  /* 0x000000061a187981 */ /* 0x000162000c1e9b00 */
[----:B------:R-:W-:Y:S05]  /*06b0*/  BRA `(.L_x_150) ;  /* 0x000000f000007947 */ /* 0x000fea0003800000 */
.L_x_149:
[----:B------:R-:W-:-:S04]  /*06c0*/  IMAD.WIDE.U32 R24, R0, c[0x0][0x1a0], RZ ;  /* 0x0000680000187a25 */ /* 0x000fc800078e00ff */
[----:B------:R-:W-:Y:S02]  /*06d0*/  IMAD.MOV.U32 R29, RZ, RZ, c[0x0][0x1a8] ;  /* 0x00006a00ff1d7624 */ /* 0x000fe400078e00ff */
[----:B------:R-:W-:Y:S02]  /*06e0*/  IMAD R25, R0, c[0x0][0x1a4], R25 ;  /* 0x0000690000197a24 */ /* 0x000fe400078e0219 */
        /* <DEDUP_REMOVED lines=10> */
[----:B------:R-:W-:-:S05]  /*0790*/  LEA.HI.X R27, R24, c[0x0][0x16c], R25, 0x3, P1 ;  /* 0x00005b00181b7a11 */ /* 0x000fca00008f1c19 */
[----:B------:R0:W5:Y:S04]  /*07a0*/  LDG.E.64.CONSTANT R24, [R26.64] ;  /* 0x000000061a187981 */ /* 0x000168000c1e9b00 */
.L_x_150:
[----:B------:R-:W-:Y:S05]  /*07b0*/  BSYNC B0 ;  /* 0x0000000000007941 */ /* 0x000fea0003800000 */
.L_x_148:
[----:B------:R-:W-:Y:S01]  /*07c0*/  ISETP.GT.U32.AND P1, PT, R22, R3, PT ;  /* 0x000000031600720c */ /* 0x000fe20003f24070 */
[----:B------:R-:W-:Y:S03]  /*07d0*/  BSSY B0, `(.L_x_151) ;  /* 0x0000010000007945 */ /* 0x000fe60003800000 */
[----:B------:R-:W-:-:S13]  /*07e0*/  ISETP.GT.AND.EX P1, PT, R23, R2, PT, P1 ;  /* 0x000000021700720c */ /* 0x000fda0003f24310 */
[----:B------:R-:W-:Y:S05]  /*07f0*/  @P1 BRA `(.L_x_152) ;  /* 0x000000d000001947 */ /* 0x000fea0003800000 */
[----:B0-----:R-:W-:-:S04]  /*0800*/  IMAD.WIDE.U32 R26, R0, c[0x0][0x1b0], RZ ;  /* 0x00006c00001a7a25 */ /* 0x001fc800078e00ff */
[----:B------:R-:W-:Y:S02]  /*0810*/  IMAD R29, R28, c[0x0][0x1b8], RZ ;  /* 0x00006e001c1d7a24 */ /* 0x000fe400078e02ff */
        /* <DEDUP_REMOVED lines=10> */
[----:B-----5:R0:W-:Y:S04]  /*08c0*/  STG.E.64 [R26.64], R24 ;  /* 0x000000181a007986 */ /* 0x0201e8000c101b06 */
.L_x_152:
[----:B------:R-:W-:Y:S05]  /*08d0*/  BSYNC B0 ;  /* 0x0000000000007941 */ /* 0x000fea0003800000 */
.L_x_151:
[----:B------:R-:W-:Y:S05]  /*08e0*/  @P0 BRA `(.L_x_153) ;  /* 0xfffffbe000000947 */ /* 0x000fea000383ffff */
.L_x_174:
[----:B------:R-:W1:Y:S01]  /*08f0*/  S2R R9, SR_TID.X ;  /* 0x0000000000097919 */ /* 0x000e620000002100 */
[----:B------:R-:W-:Y:S01]  /*0900*/  BSSY B0, `(.L_x_154) ;  /* 0x0000041000007945 */ /* 0x000fe20003800000 */
[----:B------:R-:W-:Y:S01]  /*0910*/  PRMT R12, RZ, 0x7610, R12 ;  /* 0x00007610ff0c7816 */ /* 0x000fe2000000000c */
[----:B------:R-:W-:Y:S01]  /*0920*/  IMAD.MOV.U32 R23, RZ, RZ, c[0x0][0x1e4] ;  /* 0x00007900ff177624 */ /* 0x000fe200078e00ff */
[----:B------:R-:W-:Y:S02]  /*0930*/  MOV R21, c[0x0][0x1e0] ;  /* 0x0000780000157a02 */ /* 0x000fe40000000f00 */
        /* <DEDUP_REMOVED lines=10> */
[----:B0-----:R-:W-:Y:S05]  /*09e0*/  @P1 BRA `(.L_x_155) ;  /* 0x0000032000001947 */ /* 0x001fea0003800000 */
        /* <DEDUP_REMOVED lines=28> */
[----:B------:R-:W-:-:S03]  /*0bb0*/  IMAD.X R12, RZ, RZ, R8, P2 ;  /* 0x000000ffff0c7224 */ /* 0x000fc600010e0608 */
[----:B------:R-:W-:Y:S01]  /*0bc0*/  ISETP.NE.U32.AND P1, PT, R10, 0x1, PT ;  /* 0x000000010a00780c */ /* 0x000fe20003f25070 */
[----:B------:R-:W-:-:S03]  /*0bd0*/  IMAD.MOV.U32 R10, RZ, RZ, c[0x0][0x1e0] ;  /* 0x00007800ff0a7624 */ /* 0x000fc600078e00ff */
        /* <DEDUP_REMOVED lines=14> */
.L_x_159:
[----:B------:R-:W-:Y:S05]  /*0cc0*/  BSYNC B2 ;  /* 0x0000000000027941 */ /* 0x000fea0003800000 */
.L_x_158:
[----:B------:R-:W-:-:S04]  /*0cd0*/  ISETP.NE.U32.AND P2, PT, R10, R21, PT ;  /* 0x000000150a00720c */ /* 0x000fc80003f45070 */
[----:B------:R-:W-:-:S08]  /*0ce0*/  ISETP.NE.AND.EX P2, PT, R11, R23, PT, P2 ;  /* 0x000000170b00720c */ /* 0x000fd00003f45320 */
.L_x_157:
[----:B------:R-:W-:Y:S05]  /*0cf0*/  BSYNC B1 ;  /* 0x0000000000017941 */ /* 0x000fea0003800000 */
.L_x_156:
[----:B------:R-:W-:Y:S02]  /*0d00*/  SEL R12, RZ, 0x1, !P2 ;  /* 0x00000001ff0c7807 */ /* 0x000fe40005000000 */
.L_x_155:
[----:B------:R-:W-:Y:S05]  /*0d10*/  BSYNC B0 ;  /* 0x0000000000007941 */ /* 0x000fea0003800000 */
.L_x_154:
[----:B------:R-:W-:Y:S02]  /*0d20*/  IMAD.MOV.U32 R13, RZ, RZ, c[0x0][0x178] ;  /* 0x00005e00ff0d7624 */ /* 0x000fe400078e00ff */
[----:B------:R-:W-:-:S03]  /*0d30*/  IMAD.MOV.U32 R20, RZ, RZ, c[0x0][0x17c] ;  /* 0x00005f00ff147624 */ /* 0x000fc600078e00ff */
[----:B------:R-:W-:-:S04]  /*0d40*/  ISETP.GE.U32.AND P1, PT, R13, 0x2, PT ;  /* 0x000000020d00780c */ /* 0x000fc80003f26070 */
[----:B------:R-:W-:-:S13]  /*0d50*/  ISETP.GE.AND.EX P1, PT, R20, RZ, PT, P1 ;  /* 0x000000ff1400720c */ /* 0x000fda0003f26310 */
[----:B------:R-:W-:Y:S05]  /*0d60*/  @!P1 BRA `(.L_x_160) ;  /* 0x000013e000009947 */ /* 0x000fea0003800000 */
[----:B------:R-:W-:Y:S01]  /*0d70*/  IADD3 R13, P1, R13, -0x2, RZ ;  /* 0xfffffffe0d0d7810 */ /* 0x000fe20007f3e0ff */
[----:B------:R-:W-:Y:S01]  /*0d80*/  IMAD.WIDE.U32 R10, R0, c[0x0][0x1a0], RZ ;  /* 0x00006800000a7a25 */ /* 0x000fe200078e00ff */
[----:B------:R-:W-:Y:S01]  /*0d90*/  PRMT R22, R12, 0x9910, RZ ;  /* 0x000099100c167816 */ /* 0x000fe200000000ff */
[----:B------:R-:W-:Y:S01]  /*0da0*/  ULDC.64 UR8, c[0x0][0x178] ;  /* 0x00005e0000087ab9 */ /* 0x000fe20000000a00 */
[----:B------:R-:W-:Y:S01]  /*0db0*/  IADD3.X R20, R20, -0x1, RZ, P1, !PT ;  /* 0xffffffff14147810 */ /* 0x000fe20000ffe4ff */
[----:B------:R-:W-:Y:S01]  /*0dc0*/  IMAD R11, R0, c[0x0][0x1a4], R11 ;  /* 0x00006900000b7a24 */ /* 0x000fe200078e020b */
[----:B------:R-:W-:Y:S01]  /*0dd0*/  ISETP.GT.U32.AND P1, PT, R9, R4, PT ;  /* 0x000000040900720c */ /* 0x000fe20003f24070 */
[----:B------:R-:W-:Y:S02]  /*0de0*/  IMAD.MOV.U32 R52, RZ, RZ, 0x3 ;  /* 0x00000003ff347424 */ /* 0x000fe400078e00ff */
[----:B------:R-:W-:Y:S01]  /*0df0*/  IMAD R20, R20, c[0x0][0x198], RZ ;  /* 0x0000660014147a24 */ /* 0x000fe200078e02ff */
[----:B------:R-:W-:Y:S01]  /*0e00*/  ISETP.GT.AND.EX P1, PT, R8, R5, PT, P1 ;  /* 0x000000050800720c */ /* 0x000fe20003f24310 */
[----:B------:R-:W-:-:S04]  /*0e10*/  IMAD.WIDE.U32 R10, R13, c[0x0][0x198], R10 ;  /* 0x000066000d0a7a25 */ /* 0x000fc800078e000a */
[----:B------:R-:W-:Y:S02]  /*0e20*/  IMAD R13, R13, c[0x0][0x19c], R20 ;  /* 0x000067000d0d7a24 */ /* 0x000fe400078e0214 */
[----:B------:R-:W-:Y:S02]  /*0e30*/  IMAD R20, R23, c[0x0][0x1a8], RZ ;  /* 0x00006a0017147a24 */ /* 0x000fe400078e02ff */
[----:B------:R-:W-:Y:S02]  /*0e40*/  IMAD.IADD R11, R11, 0x1, R13 ;  /* 0x000000010b0b7824 */ /* 0x000fe400078e020d */
[C---:B------:R-:W-:Y:S02]  /*0e50*/  IMAD R23, R21.reuse, c[0x0][0x1ac], R20 ;  /* 0x00006b0015177a24 */ /* 0x040fe400078e0214 */
[----:B------:R-:W-:-:S04]  /*0e60*/  IMAD.WIDE.U32 R12, R21, c[0x0][0x1a8], R10 ;  /* 0x00006a00150c7a25 */ /* 0x000fc800078e000a */
[----:B------:R-:W-:Y:S01]  /*0e70*/  IMAD.MOV.U32 R11, RZ, RZ, R22 ;  /* 0x000000ffff0b7224 */ /* 0x000fe200078e0016 */
[C---:B------:R-:W-:Y:S01]  /*0e80*/  LEA R10, P2, R12.reuse, c[0x0][0x168], 0x3 ;  /* 0x00005a000c0a7a11 */ /* 0x040fe200078418ff */
[----:B------:R-:W-:Y:S02]  /*0e90*/  IMAD.IADD R13, R13, 0x1, R23 ;  /* 0x000000010d0d7824 */ /* 0x000fe400078e0217 */
[----:B------:R-:W-:Y:S01]  /*0ea0*/  IMAD.MOV.U32 R51, RZ, RZ, c[0x0][0x198] ;  /* 0x00006600ff337624 */ /* 0x000fe200078e00ff */
[----:B------:R-:W-:Y:S01]  /*0eb0*/  ISETP.NE.AND P5, PT, R11, RZ, PT ;  /* 0x000000ff0b00720c */ /* 0x000fe20003fa5270 */
[----:B------:R-:W-:Y:S01]  /*0ec0*/  IMAD.MOV.U32 R53, RZ, RZ, c[0x0][0x160] ;  /* 0x00005800ff357624 */ /* 0x000fe200078e00ff */
[----:B------:R-:W-:Y:S01]  /*0ed0*/  LEA.HI.X R11, R12, c[0x0][0x16c], R13, 0x3, P2 ;  /* 0x00005b000c0b7a11 */ /* 0x000fe200010f1c0d */
[----:B------:R-:W-:Y:S01]  /*0ee0*/  IMAD.MOV.U32 R12, RZ, RZ, c[0x0][0x1b8] ;  /* 0x00006e00ff0c7624 */ /* 0x000fe200078e00ff */
[----:B------:R-:W-:Y:S01]  /*0ef0*/  IADD3 R13, P2, R14, -0x1, RZ ;  /* 0xffffffff0e0d7810 */ /* 0x000fe20007f5e0ff */
[----:B------:R-:W-:-:S03]  /*0f00*/  IMAD.MOV.U32 R50, RZ, RZ, c[0x0][0x164] ;  /* 0x00005900ff327624 */ /* 0x000fc600078e00ff */
[-C--:B------:R-:W-:Y:S02]  /*0f10*/  SHF.L.U64.HI R55, R12, R52.reuse, c[0x0][0x1bc] ;  /* 0x00006f000c377619 */ /* 0x080fe40000010234 */
[----:B------:R-:W-:Y:S02]  /*0f20*/  SHF.L.U64.HI R52, R51, R52, c[0x0][0x19c] ;  /* 0x0000670033347619 */ /* 0x000fe40000010234 */
[----:B------:R-:W-:Y:S02]  /*0f30*/  IADD3.X R54, R15, -0x1, RZ, P2, !PT ;  /* 0xffffffff0f367810 */ /* 0x000fe400017fe4ff */
.L_x_172:
[----:B------:R-:W-:Y:S01]  /*0f40*/  UIADD3 UR4, UP0, UR8, -0x2, URZ ;  /* 0xfffffffe08047890 */ /* 0x000fe2000ff1e03f */
[----:B------:R-:W-:Y:S03]  /*0f50*/  BAR.SYNC.DEFER_BLOCKING 0x0 ;  /* 0x0000000000007b1d */ /* 0x000fe60000010000 */
[----:B------:R-:W-:Y:S02]  /*0f60*/  UIADD3.X UR5, UR9, -0x1, URZ, UP0, !UPT ;  /* 0xffffffff09057890 */ /* 0x000fe400087fe43f */
[----:B------:R-:W-:Y:S01]  /*0f70*/  ISETP.GT.U32.AND P2, PT, R13, UR4, PT ;  /* 0x000000040d007c0c */ /* 0x000fe2000bf44070 */
[----:B------:R-:W-:Y:S03]  /*0f80*/  BSSY B0, `(.L_x_161) ;  /* 0x0000111000007945 */ /* 0x000fe60003800000 */
[----:B------:R-:W-:-:S05]  /*0f90*/  IMAD.U32 R21, RZ, RZ, UR5 ;  /* 0x00000005ff157e24 */ /* 0x000fca000f8e00ff */
[----:B------:R-:W-:-:S13]  /*0fa0*/  ISETP.LT.AND.EX P2, PT, R21, R54, PT, P2 ;  /* 0x000000361500720c */ /* 0x000fda0003f41320 */
[----:B0-----:R-:W-:Y:S05]  /*0fb0*/  @!P1 BRA P2, `(.L_x_162) ;  /* 0x0000020000009947 */ /* 0x001fea0001000000 */
[C---:B------:R-:W-:Y:S01]  /*0fc0*/  ISETP.GE.U32.AND P4, PT, R9.reuse, 0x1, PT ;  /* 0x000000010900780c */ /* 0x040fe20003f86070 */
[----:B------:R-:W-:Y:S01]  /*0fd0*/  IMAD.U32 R21, RZ, RZ, UR5 ;  /* 0x00000005ff157e24 */ /* 0x000fe2000f8e00ff */
[----:B------:R-:W-:Y:S02]  /*0fe0*/  ISETP.NE.U32.AND P3, PT, R16, RZ, PT ;  /* 0x000000ff1000720c */ /* 0x000fe40003f65070 */
[----:B------:R-:W-:Y:S02]  /*0ff0*/  ISETP.GE.AND.EX P4, PT, R8, RZ, PT, P4 ;  /* 0x000000ff0800720c */ /* 0x000fe40003f86340 */
[----:B------:R-:W-:Y:S02]  /*1000*/  ISETP.LE.U32.AND P2, PT, R9, R4, PT ;  /* 0x000000040900720c */ /* 0x000fe40003f43070 */
[----:B------:R-:W-:Y:S02]  /*1010*/  ISETP.NE.OR.EX P4, PT, R17, RZ, !P4, P3 ;  /* 0x000000ff1100720c */ /* 0x000fe40006785730 */
[----:B------:R-:W-:-:S02]  /*1020*/  ISETP.GT.U32.AND P3, PT, R14, UR4, PT ;  /* 0x000000040e007c0c */ /* 0x000fc4000bf64070 */
[----:B------:R-:W-:Y:S02]  /*1030*/  ISETP.LE.AND.EX P2, PT, R8, R5, P4, P2 ;  /* 0x000000050800720c */ /* 0x000fe40002743320 */
[----:B------:R-:W-:Y:S02]  /*1040*/  ISETP.GT.U32.AND P4, PT, R9, R3, PT ;  /* 0x000000030900720c */ /* 0x000fe40003f84070 */
[----:B------:R-:W-:-:S04]  /*1050*/  ISETP.LT.AND.EX P2, PT, R21, R15, P2, P3 ;  /* 0x0000000f1500720c */ /* 0x000fc80001741330 */
[----:B------:R-:W-:-:S13]  /*1060*/  ISETP.GT.OR.EX P2, PT, R8, R2, P2, P4 ;  /* 0x000000020800720c */ /* 0x000fda0001744740 */
[----:B------:R-:W-:Y:S05]  /*1070*/  @P2 BRA `(.L_x_163) ;  /* 0x0000101000002947 */ /* 0x000fea0003800000 */
[----:B------:R-:W-:Y:S02]  /*1080*/  IMAD.MOV.U32 R20, RZ, RZ, c[0x0][0x178] ;  /* 0x00005e00ff147624 */ /* 0x000fe400078e00ff */
[----:B------:R-:W-:-:S03]  /*1090*/  IMAD.MOV.U32 R22, RZ, RZ, c[0x0][0x17c] ;  /* 0x00005f00ff167624 */ /* 0x000fc600078e00ff */
[----:B------:R-:W-:Y:S01]  /*10a0*/  IADD3 R23, P2, R20, -0x2, RZ ;  /* 0xfffffffe14177810 */ /* 0x000fe20007f5e0ff */
[----:B------:R-:W-:-:S03]  /*10b0*/  IMAD.WIDE.U32 R20, R0, c[0x0][0x1b0], RZ ;  /* 0x00006c0000147a25 */ /* 0x000fc600078e00ff */
[----:B------:R-:W-:Y:S01]  /*10c0*/  IADD3.X R22, R22, -0x1, RZ, P2, !PT ;  /* 0xffffffff16167810 */ /* 0x000fe200017fe4ff */
[----:B------:R-:W-:-:S04]  /*10d0*/  IMAD R21, R0, c[0x0][0x1b4], R21 ;  /* 0x00006d0000157a24 */ /* 0x000fc800078e0215 */
[----:B------:R-:W-:Y:S02]  /*10e0*/  IMAD R22, R22, c[0x0][0x1b8], RZ ;  /* 0x00006e0016167a24 */ /* 0x000fe400078e02ff */
[----:B------:R-:W-:-:S04]  /*10f0*/  IMAD.WIDE.U32 R20, R23, c[0x0][0x1b8], R20 ;  /* 0x00006e0017147a25 */ /* 0x000fc800078e0014 */
[----:B------:R-:W-:Y:S02]  /*1100*/  IMAD R23, R23, c[0x0][0x1bc], R22 ;  /* 0x00006f0017177a24 */ /* 0x000fe400078e0216 */
[----:B------:R-:W-:-:S03]  /*1110*/  IMAD R22, R8, c[0x0][0x1c0], RZ ;  /* 0x0000700008167a24 */ /* 0x000fc600078e02ff */
[----:B------:R-:W-:Y:S01]  /*1120*/  IADD3 R21, R21, R23, RZ ;  /* 0x0000001715157210 */ /* 0x000fe20007ffe0ff */
[----:B------:R-:W-:-:S04]  /*1130*/  IMAD R23, R9, c[0x0][0x1c4], R22 ;  /* 0x0000710009177a24 */ /* 0x000fc800078e0216 */
[----:B------:R-:W-:-:S04]  /*1140*/  IMAD.WIDE.U32 R20, R9, c[0x0][0x1c0], R20 ;  /* 0x0000700009147a25 */ /* 0x000fc800078e0014 */
[----:B------:R-:W-:Y:S01]  /*1150*/  IMAD.IADD R21, R21, 0x1, R23 ;  /* 0x0000000115157824 */ /* 0x000fe200078e0217 */
[----:B------:R-:W-:-:S04]  /*1160*/  LEA R22, P2, R20, R53, 0x3 ;  /* 0x0000003514167211 */ /* 0x000fc800078418ff */
[----:B------:R-:W-:Y:S01]  /*1170*/  LEA.HI.X R23, R20, R50, R21, 0x3, P2 ;  /* 0x0000003214177211 */ /* 0x000fe200010f1c15 */
[----:B------:R-:W-:Y:S02]  /*1180*/  IMAD.MOV.U32 R20, RZ, RZ, 0x0 ;  /* 0x00000000ff147424 */ /* 0x000fe400078e00ff */
[----:B------:R-:W-:-:S05]  /*1190*/  IMAD.MOV.U32 R21, RZ, RZ, -0x100000 ;  /* 0xfff00000ff157424 */ /* 0x000fca00078e00ff */
[----:B------:R1:W-:Y:S01]  /*11a0*/  STG.E.64 [R22.64], R20 ;  /* 0x0000001416007986 */ /* 0x0003e2000c101b06 */
[----:B------:R-:W-:Y:S05]  /*11b0*/  BRA `(.L_x_163) ;  /* 0x00000ed000007947 */ /* 0x000fea0003800000 */
.L_x_162:
[----:B------:R-:W-:Y:S01]  /*11c0*/  ISETP.GE.U32.AND P2, PT, R9, R4, PT ;  /* 0x000000040900720c */ /* 0x000fe20003f46070 */
[----:B------:R-:W-:Y:S02]  /*11d0*/  IMAD.MOV.U32 R56, RZ, RZ, c[0x0][0x178] ;  /* 0x00005e00ff387624 */ /* 0x000fe400078e00ff */
[----:B------:R-:W-:Y:S01]  /*11e0*/  IMAD.MOV.U32 R57, RZ, RZ, c[0x0][0x17c] ;  /* 0x00005f00ff397624 */ /* 0x000fe200078e00ff */
[----:B------:R-:W-:Y:S01]  /*11f0*/  ISETP.GE.AND.EX P2, PT, R8, R5, PT, P2 ;  /* 0x000000050800720c */ /* 0x000fe20003f46320 */
[----:B------:R-:W-:Y:S01]  /*1200*/  IMAD.WIDE.U32 R20, R0, c[0x0][0x1b0], RZ ;  /* 0x00006c0000147a25 */ /* 0x000fe200078e00ff */
[----:B0----5:R-:W-:-:S03]  /*1210*/  IADD3 R25, P3, R56, -0x1, RZ ;  /* 0xffffffff38197810 */ /* 0x021fc60007f7e0ff */
[----:B------:R-:W-:Y:S01]  /*1220*/  IMAD R21, R0, c[0x0][0x1b4], R21 ;  /* 0x00006d0000157a24 */ /* 0x000fe200078e0215 */
[----:B------:R-:W-:Y:S01]  /*1230*/  IADD3.X R22, R57, -0x1, RZ, P3, !PT ;  /* 0xffffffff39167810 */ /* 0x000fe20001ffe4ff */
[----:B------:R-:W-:Y:S02]  /*1240*/  IMAD R58, R8, c[0x0][0x1c0], RZ ;  /* 0x00007000083a7a24 */ /* 0x000fe400078e02ff */
[----:B------:R-:W-:Y:S02]  /*1250*/  IMAD.MOV.U32 R29, RZ, RZ, -0x100000 ;  /* 0xfff00000ff1d7424 */ /* 0x000fe400078e00ff */
[----:B------:R-:W-:Y:S02]  /*1260*/  IMAD R24, R22, c[0x0][0x1b8], RZ ;  /* 0x00006e0016187a24 */ /* 0x000fe400078e02ff */
[----:B------:R-:W-:Y:S02]  /*1270*/  @!P2 IMAD.MOV.U32 R26, RZ, RZ, c[0x0][0x1c0] ;  /* 0x00007000ff1aa624 */ /* 0x000fe400078e00ff */
[----:B------:R-:W-:-:S04]  /*1280*/  IMAD.WIDE.U32 R22, R25, c[0x0][0x1b8], R20 ;  /* 0x00006e0019167a25 */ /* 0x000fc800078e0014 */
[----:B------:R-:W-:Y:S02]  /*1290*/  IMAD R25, R25, c[0x0][0x1bc], R24 ;  /* 0x00006f0019197a24 */ /* 0x000fe400078e0218 */
[----:B------:R-:W-:-:S04]  /*12a0*/  @!P2 IMAD.WIDE.U32 R26, R9, R26, c[0x0][0x1c0] ;  /* 0x00007000091aa625 */ /* 0x000fc800078e001a */
[----:B------:R-:W-:Y:S01]  /*12b0*/  IMAD.IADD R23, R23, 0x1, R25 ;  /* 0x0000000117177824 */ /* 0x000fe200078e0219 */
[----:B------:R-:W-:Y:S01]  /*12c0*/  @!P2 IADD3 R28, P3, R22, R26, RZ ;  /* 0x0000001a161ca210 */ /* 0x000fe20007f7e0ff */
[C---:B------:R-:W-:Y:S02]  /*12d0*/  IMAD R58, R9.reuse, c[0x0][0x1c4], R58 ;  /* 0x00007100093a7a24 */ /* 0x040fe400078e023a */
[----:B------:R-:W-:Y:S01]  /*12e0*/  IMAD.WIDE.U32 R32, R9, c[0x0][0x1c0], R22 ;  /* 0x0000700009207a25 */ /* 0x000fe200078e0016 */
[-C--:B------:R-:W-:Y:S02]  /*12f0*/  @!P2 LEA R30, P4, R28, R53.reuse, 0x3 ;  /* 0x000000351c1ea211 */ /* 0x080fe400078818ff */
[----:B------:R-:W-:Y:S01]  /*1300*/  @!P2 IADD3.X R27, R23, R58, R27, P3, !PT ;  /* 0x0000003a171ba210 */ /* 0x000fe20001ffe41b */
[----:B------:R-:W-:Y:S01]  /*1310*/  @P5 IMAD.MOV.U32 R24, RZ, RZ, c[0x0][0x1c0] ;  /* 0x00007000ff185624 */ /* 0x000fe200078e00ff */
[----:B------:R-:W-:Y:S01]  /*1320*/  LEA R26, P3, R32, R53, 0x3 ;  /* 0x00000035201a7211 */ /* 0x000fe200078618ff */
[----:B------:R-:W-:Y:S01]  /*1330*/  IMAD.IADD R33, R58, 0x1, R33 ;  /* 0x000000013a217824 */ /* 0x000fe200078e0221 */
[----:B------:R-:W-:Y:S01]  /*1340*/  @!P2 LEA.HI.X R31, R28, R50, R27, 0x3, P4 ;  /* 0x000000321c1fa211 */ /* 0x000fe200020f1c1b */
[----:B------:R-:W-:-:S03]  /*1350*/  @P5 IMAD.WIDE.U32 R24, R9, R24, c[0x0][0x1c0] ;  /* 0x0000700009185625 */ /* 0x000fc600078e0018 */
[----:B------:R-:W-:Y:S01]  /*1360*/  LEA.HI.X R27, R32, R50, R33, 0x3, P3 ;  /* 0x00000032201b7211 */ /* 0x000fe200018f1c21 */
[----:B------:R-:W-:Y:S01]  /*1370*/  IMAD.MOV.U32 R28, RZ, RZ, 0x0 ;  /* 0x00000000ff1c7424 */ /* 0x000fe200078e00ff */
[----:B------:R-:W-:Y:S01]  /*1380*/  @P5 IADD3 R22, P3, P4, R22, c[0x0][0x1c0], R24 ;  /* 0x0000700016165a10 */ /* 0x000fe20007c7e018 */
[----:B------:R-:W-:-:S03]  /*1390*/  @P5 IMAD.IADD R25, R58, 0x1, R25 ;  /* 0x000000013a195824 */ /* 0x000fc600078e0219 */
[----:B------:R-:W2:Y:S02]  /*13a0*/  LDG.E.64 R26, [R26.64] ;  /* 0x000000061a1a7981 */ /* 0x000ea4000c1e1b00 */
[----:B------:R-:W-:Y:S02]  /*13b0*/  @P5 IADD3.X R23, R23, c[0x0][0x1c4], R25, P3, P4 ;  /* 0x0000710017175a10 */ /* 0x000fe40001fe8419 */
[----:B------:R-:W2:Y:S01]  /*13c0*/  @!P2 LDG.E.64 R28, [R30.64] ;  /* 0x000000061e1ca981 */ /* 0x000ea2000c1e1b00 */
[C---:B------:R-:W-:Y:S01]  /*13d0*/  @P5 LEA R34, P3, R22.reuse, R53, 0x3 ;  /* 0x0000003516225211 */ /* 0x040fe200078618ff */
[----:B------:R-:W-:Y:S02]  /*13e0*/  IMAD.MOV.U32 R32, RZ, RZ, 0x0 ;  /* 0x00000000ff207424 */ /* 0x000fe400078e00ff */
[----:B------:R-:W-:Y:S01]  /*13f0*/  IMAD.MOV.U32 R33, RZ, RZ, -0x100000 ;  /* 0xfff00000ff217424 */ /* 0x000fe200078e00ff */
[----:B------:R-:W-:Y:S02]  /*1400*/  @P5 LEA.HI.X R35, R22, R50, R23, 0x3, P3 ;  /* 0x0000003216235211 */ /* 0x000fe400018f1c17 */
[----:B------:R0:W5:Y:S04]  /*1410*/  LDG.E.64.CONSTANT R22, [R10.64] ;  /* 0x000000060a167981 */ /* 0x000168000c1e9b00 */
[----:B------:R-:W3:Y:S01]  /*1420*/  @P5 LDG.E.64 R32, [R34.64] ;  /* 0x0000000622205981 */ /* 0x000ee2000c1e1b00 */
[----:B------:R-:W-:-:S02]  /*1430*/  IMAD.MOV.U32 R36, RZ, RZ, 0x652b82fe ;  /* 0x652b82feff247424 */ /* 0x000fc400078e00ff */
[----:B------:R-:W-:Y:S02]  /*1440*/  IMAD.MOV.U32 R37, RZ, RZ, 0x3ff71547 ;  /* 0x3ff71547ff257424 */ /* 0x000fe400078e00ff */
[----:B------:R-:W-:Y:S02]  /*1450*/  IMAD.MOV.U32 R48, RZ, RZ, 0x69ce2bdf ;  /* 0x69ce2bdfff307424 */ /* 0x000fe400078e00ff */
[----:B------:R-:W-:Y:S01]  /*1460*/  IMAD.MOV.U32 R49, RZ, RZ, 0x3e5ade15 ;  /* 0x3e5ade15ff317424 */ /* 0x000fe200078e00ff */
[----:B------:R-:W-:Y:S01]  /*1470*/  BSSY B1, `(.L_x_164) ;  /* 0x0000051000017945 */ /* 0x000fe20003800000 */
[----:B--2---:R-:W1:Y:S01]  /*1480*/  @!P2 DSETP.GT.AND P3, PT, R28, R26, PT ;  /* 0x0000001a1c00a22a */ /* 0x004e620003f64000 */
[----:B------:R-:W-:Y:S02]  /*1490*/  IMAD.MOV.U32 R24, RZ, RZ, R26 ;  /* 0x000000ffff187224 */ /* 0x000fe400078e001a */
[----:B------:R-:W-:-:S03]  /*14a0*/  IMAD.MOV.U32 R25, RZ, RZ, R27 ;  /* 0x000000ffff197224 */ /* 0x000fc600078e001b */
[----:B-1----:R-:W-:Y:S02]  /*14b0*/  @!P2 FSEL R24, R28, R26, P3 ;  /* 0x0000001a1c18a208 */ /* 0x002fe40001800000 */
[----:B------:R-:W-:-:S06]  /*14c0*/  @!P2 FSEL R25, R29, R27, P3 ;  /* 0x0000001b1d19a208 */ /* 0x000fcc0001800000 */
[----:B---3--:R-:W1:-:S06]  /*14d0*/  @P5 DSETP.GT.AND P2, PT, R32, R24, PT ;  /* 0x000000182000522a */ /* 0x008e4c0003f44000 */
[----:B-1----:R-:W-:Y:S02]  /*14e0*/  @P5 FSEL R30, R32, R24, P2 ;  /* 0x00000018201e5208 */ /* 0x002fe40001000000 */
[----:B------:R-:W-:-:S03]  /*14f0*/  @P5 FSEL R31, R33, R25, P2 ;  /* 0x00000019211f5208 */ /* 0x000fc60001000000 */
[----:B------:R-:W-:Y:S02]  /*1500*/  @P5 IMAD.MOV.U32 R24, RZ, RZ, R30 ;  /* 0x000000ffff185224 */ /* 0x000fe400078e001e */
[----:B------:R-:W-:-:S06]  /*1510*/  @P5 IMAD.MOV.U32 R25, RZ, RZ, R31 ;  /* 0x000000ffff195224 */ /* 0x000fcc00078e001f */
[----:B------:R-:W1:-:S06]  /*1520*/  DSETP.NEU.AND P2, PT, R24, -INF , PT ;  /* 0xfff000001800742a */ /* 0x000e4c0003f4d000 */
[----:B-1----:R-:W-:Y:S02]  /*1530*/  FSEL R24, R24, RZ, P2 ;  /* 0x000000ff18187208 */ /* 0x002fe40001000000 */
[----:B------:R-:W-:-:S06]  /*1540*/  FSEL R25, R25, RZ, P2 ;  /* 0x000000ff19197208 */ /* 0x000fcc0001000000 */
[----:B------:R-:W1:-:S04]  /*1550*/  DADD R26, R26, -R24 ;  /* 0x000000001a1a7229 */ /* 0x000e480000000818 */
[----:B------:R-:W2:-:S04]  /*1560*/  DADD R28, -R24, R28 ;  /* 0x00000000181c7229 */ /* 0x000e88000000011c */
[----:B-1----:R-:W1:-:S04]  /*1570*/  DFMA R30, R26, R36, 6.75539944105574400000e+15 ;  /* 0x433800001a1e742b */ /* 0x002e480000000024 */
[----:B------:R-:W3:-:S04]  /*1580*/  DADD R32, -R24, R32 ;  /* 0x0000000018207229 */ /* 0x000ec80000000120 */
[----:B--2---:R-:W2:-:S04]  /*1590*/  DFMA R34, R28, R36, 6.75539944105574400000e+15 ;  /* 0x433800001c22742b */ /* 0x004e880000000024 */
[----:B-1----:R-:W1:-:S04]  /*15a0*/  DADD R40, R30, -6.75539944105574400000e+15 ;  /* 0xc33800001e287429 */ /* 0x002e480000000000 */
[----:B---3--:R-:W3:-:S04]  /*15b0*/  DFMA R36, R32, R36, 6.75539944105574400000e+15 ;  /* 0x433800002024742b */ /* 0x008ec80000000024 */
[----:B--2---:R-:W2:-:S04]  /*15c0*/  DADD R46, R34, -6.75539944105574400000e+15 ;  /* 0xc3380000222e7429 */ /* 0x004e880000000000 */
[----:B-1----:R-:W1:-:S04]  /*15d0*/  DFMA R44, R40, c[0x2][0x0], R26 ;  /* 0x00800000282c7a2b */ /* 0x002e48000000001a */
[----:B---3--:R-:W3:-:S04]  /*15e0*/  DADD R38, R36, -6.75539944105574400000e+15 ;  /* 0xc338000024267429 */ /* 0x008ec80000000000 */
[----:B--2---:R-:W2:-:S04]  /*15f0*/  DFMA R42, R46, c[0x2][0x0], R28 ;  /* 0x008000002e2a7a2b */ /* 0x004e88000000001c */
[----:B-1----:R-:W-:-:S04]  /*1600*/  DFMA R44, R40, c[0x2][0x8], R44 ;  /* 0x00800200282c7a2b */ /* 0x002fc8000000002c */
[----:B---3--:R-:W1:-:S04]  /*1610*/  DFMA R40, R38, c[0x2][0x0], R32 ;  /* 0x0080000026287a2b */ /* 0x008e480000000020 */
[----:B--2---:R-:W2:-:S04]  /*1620*/  DFMA R42, R46, c[0x2][0x8], R42 ;  /* 0x008002002e2a7a2b */ /* 0x004e88000000002a */
[----:B-1----:R-:W-:-:S04]  /*1630*/  DFMA R40, R38, c[0x2][0x8], R40 ;  /* 0x0080020026287a2b */ /* 0x002fc80000000028 */
[----:B------:R-:W1:-:S04]  /*1640*/  DFMA R46, R44, R48, c[0x2][0x10] ;  /* 0x008004002c2e762b */ /* 0x000e480000000030 */
[----:B--2---:R-:W2:-:S04]  /*1650*/  DFMA R38, R42, R48, c[0x2][0x10] ;  /* 0x008004002a26762b */ /* 0x004e880000000030 */
[----:B-1----:R-:W1:-:S04]  /*1660*/  DFMA R46, R44, R46, c[0x2][0x18] ;  /* 0x008006002c2e762b */ /* 0x002e48000000002e */
[----:B--2---:R-:W2:-:S04]  /*1670*/  DFMA R38, R42, R38, c[0x2][0x18] ;  /* 0x008006002a26762b */ /* 0x004e880000000026 */
[----:B------:R-:W3:-:S04]  /*1680*/  DFMA R48, R40, R48, c[0x2][0x10] ;  /* 0x008004002830762b */ /* 0x000ec80000000030 */
[----:B-1----:R-:W1:-:S04]  /*1690*/  DFMA R46, R44, R46, c[0x2][0x20] ;  /* 0x008008002c2e762b */ /* 0x002e48000000002e */
[----:B--2---:R-:W2:-:S04]  /*16a0*/  DFMA R38, R42, R38, c[0x2][0x20] ;  /* 0x008008002a26762b */ /* 0x004e880000000026 */
[----:B---3--:R-:W3:-:S04]  /*16b0*/  DFMA R48, R40, R48, c[0x2][0x18] ;  /* 0x008006002830762b */ /* 0x008ec80000000030 */
        /* <DEDUP_REMOVED lines=17> */
[----:B---3--:R-:W3:Y:S01]  /*17d0*/  DFMA R48, R40, R48, c[0x2][0x48] ;  /* 0x008012002830762b */ /* 0x008ee20000000030 */
[----:B------:R-:W-:-:S03]  /*17e0*/  FSETP.GEU.FTZ.AND P4, PT, |R27|, 4.1917929649353027344, PT ;  /* 0x4086232b1b00780b */ /* 0x000fc60003f9e200 */
[----:B-1----:R-:W1:-:S04]  /*17f0*/  DFMA R46, R44, R46, 1 ;  /* 0x3ff000002c2e742b */ /* 0x002e48000000002e */
[----:B--2---:R-:W2:-:S04]  /*1800*/  DFMA R38, R42, R38, 1 ;  /* 0x3ff000002a26742b */ /* 0x004e880000000026 */
[----:B---3--:R-:W3:-:S04]  /*1810*/  DFMA R48, R40, R48, c[0x2][0x50] ;  /* 0x008014002830762b */ /* 0x008ec80000000030 */
[----:B-1----:R-:W-:-:S04]  /*1820*/  DFMA R46, R44, R46, 1 ;  /* 0x3ff000002c2e742b */ /* 0x002fc8000000002e */
[----:B--2---:R-:W-:-:S04]  /*1830*/  DFMA R38, R42, R38, 1 ;  /* 0x3ff000002a26742b */ /* 0x004fc80000000026 */
[----:B---3--:R-:W1:Y:S01]  /*1840*/  DFMA R48, R40, R48, 1 ;  /* 0x3ff000002830742b */ /* 0x008e620000000030 */
[----:B------:R-:W-:Y:S02]  /*1850*/  FSETP.GEU.FTZ.AND P3, PT, |R29|, 4.1917929649353027344, PT ;  /* 0x4086232b1d00780b */ /* 0x000fe40003f7e200 */
[----:B------:R-:W-:-:S03]  /*1860*/  FSETP.GEU.FTZ.AND P2, PT, |R33|, 4.1917929649353027344, PT ;  /* 0x4086232b2100780b */ /* 0x000fc60003f5e200 */
[----:B-1----:R1:W2:Y:S01]  /*1870*/  DFMA R48, R40, R48, 1 ;  /* 0x3ff000002830742b */ /* 0x0022a20000000030 */
[----:B------:R-:W-:Y:S01]  /*1880*/  IMAD R43, R34, 0x100000, R39 ;  /* 0x00100000222b7824 */ /* 0x000fe200078e0227 */
[----:B-1----:R-:W-:Y:S01]  /*1890*/  MOV R40, R46 ;  /* 0x0000002e00287202 */ /* 0x002fe20000000f00 */
[----:B------:R-:W-:Y:S01]  /*18a0*/  IMAD R41, R30, 0x100000, R47 ;  /* 0x001000001e297824 */ /* 0x000fe200078e022f */
[----:B------:R-:W-:Y:S05]  /*18b0*/  @!P4 BRA `(.L_x_165) ;  /* 0x000000c00000c947 */ /* 0x000fea0003800000 */
[----:B0-2---:R-:W-:Y:S01]  /*18c0*/  FSETP.GEU.FTZ.AND P4, PT, |R27|, 4.2275390625, PT ;  /* 0x408748001b00780b */ /* 0x005fe20003f9e200 */
        /* <DEDUP_REMOVED lines=8> */
[----:B------:R-:W-:Y:S01]  /*1950*/  @!P4 LEA R27, R26, 0x3ff00000, 0x14 ;  /* 0x3ff000001a1bc811 */ /* 0x000fe200078ea0ff */
[----:B------:R-:W-:-:S06]  /*1960*/  @!P4 IMAD.MOV.U32 R26, RZ, RZ, RZ ;  /* 0x000000ffff1ac224 */ /* 0x000fcc00078e00ff */
[----:B------:R0:W1:-:S06]  /*1970*/  @!P4 DMUL R40, R46, R26 ;  /* 0x0000001a2e28c228 */ /* 0x00004c0000000000 */
.L_x_165:
[----:B0-2---:R-:W-:Y:S05]  /*1980*/  BSYNC B1 ;  /* 0x0000000000017941 */ /* 0x005fea0003800000 */
.L_x_164:
[----:B------:R-:W-:Y:S01]  /*1990*/  BSSY B1, `(.L_x_166) ;  /* 0x0000010000017945 */ /* 0x000fe20003800000 */
[----:B------:R-:W-:Y:S02]  /*19a0*/  IMAD.MOV.U32 R26, RZ, RZ, R38 ;  /* 0x000000ffff1a7224 */ /* 0x000fe400078e0026 */
        /* <DEDUP_REMOVED lines=13> */
[----:B------:R0:W2:-:S06]  /*1a80*/  @!P3 DMUL R26, R38, R28 ;  /* 0x0000001c261ab228 */ /* 0x00008c0000000000 */
.L_x_167:
[----:B------:R-:W-:Y:S05]  /*1a90*/  BSYNC B1 ;  /* 0x0000000000017941 */ /* 0x000fea0003800000 */
.L_x_166:
[----:B------:R-:W-:Y:S01]  /*1aa0*/  BSSY B1, `(.L_x_168) ;  /* 0x0000011000017945 */ /* 0x000fe20003800000 */
[----:B-12---:R1:W2:Y:S01]  /*1ab0*/  DADD R26, R26, R40 ;  /* 0x000000001a1a7229 */ /* 0x0062a20000000028 */
[----:B0-----:R-:W-:Y:S02]  /*1ac0*/  IMAD R29, R36, 0x100000, R49 ;  /* 0x00100000241d7824 */ /* 0x001fe400078e0231 */
[----:B------:R-:W-:Y:S01]  /*1ad0*/  IMAD.MOV.U32 R28, RZ, RZ, R48 ;  /* 0x000000ffff1c7224 */ /* 0x000fe200078e0030 */
[----:B------:R-:W-:Y:S05]  /*1ae0*/  @!P2 BRA `(.L_x_169) ;  /* 0x000000c00000a947 */ /* 0x000fea0003800000 */
[----:B-12---:R-:W-:Y:S01]  /*1af0*/  FSETP.GEU.FTZ.AND P2, PT, |R33|, 4.2275390625, PT ;  /* 0x408748002100780b */ /* 0x006fe20003f5e200 */
        /* <DEDUP_REMOVED lines=11> */
.L_x_169:
[----:B-12---:R-:W-:Y:S05]  /*1bb0*/  BSYNC B1 ;  /* 0x0000000000017941 */ /* 0x006fea0003800000 */
.L_x_168:
[----:B------:R-:W1:Y:S01]  /*1bc0*/  DADD R26, R26, R28 ;  /* 0x000000001a1a7229 */ /* 0x000e62000000001c */
[----:B------:R-:W-:Y:S09]  /*1bd0*/  BSSY B1, `(.L_x_170) ;  /* 0x0000045000017945 */ /* 0x000ff20003800000 */
[----:B-1----:R-:W-:Y:S01]  /*1be0*/  ISETP.GT.AND P2, PT, R27, 0xfffff, PT ;  /* 0x000fffff1b00780c */ /* 0x002fe20003f44270 */
[----:B------:R-:W-:-:S02]  /*1bf0*/  IMAD.MOV.U32 R28, RZ, RZ, R26 ;  /* 0x000000ffff1c7224 */ /* 0x000fc400078e001a */
[--C-:B------:R-:W-:Y:S02]  /*1c00*/  IMAD.MOV.U32 R29, RZ, RZ, R27.reuse ;  /* 0x000000ffff1d7224 */ /* 0x100fe400078e001b */
[----:B0-----:R-:W-:Y:S02]  /*1c10*/  IMAD.MOV.U32 R30, RZ, RZ, R27 ;  /* 0x000000ffff1e7224 */ /* 0x001fe400078e001b */
[----:B------:R-:W-:-:S06]  /*1c20*/  IMAD.MOV.U32 R31, RZ, RZ, R26 ;  /* 0x000000ffff1f7224 */ /* 0x000fcc00078e001a */
[----:B------:R-:W0:-:S10]  /*1c30*/  @!P2 DMUL R28, R28, 1.80143985094819840000e+16 ;  /* 0x435000001c1ca828 */ /* 0x000e140000000000 */
[----:B0-----:R-:W-:Y:S02]  /*1c40*/  @!P2 IMAD.MOV.U32 R30, RZ, RZ, R29 ;  /* 0x000000ffff1ea224 */ /* 0x001fe400078e001d */
[----:B------:R-:W-:-:S03]  /*1c50*/  @!P2 IMAD.MOV.U32 R31, RZ, RZ, R28 ;  /* 0x000000ffff1fa224 */ /* 0x000fc600078e001c */
[----:B------:R-:W-:-:S04]  /*1c60*/  IADD3 R27, R30, -0x1, RZ ;  /* 0xffffffff1e1b7810 */ /* 0x000fc80007ffe0ff */
[----:B------:R-:W-:Y:S02]  /*1c70*/  ISETP.GE.U32.AND P3, PT, R27, 0x7fefffff, PT ;  /* 0x7fefffff1b00780c */ /* 0x000fe40003f66070 */
[----:B------:R-:W-:-:S04]  /*1c80*/  IADD3 R27, P4, R56, -0x2, RZ ;  /* 0xfffffffe381b7810 */ /* 0x000fc80007f9e0ff */
[----:B------:R-:W-:Y:S01]  /*1c90*/  IADD3.X R57, R57, -0x1, RZ, P4, !PT ;  /* 0xffffffff39397810 */ /* 0x000fe200027fe4ff */
[----:B------:R-:W-:-:S04]  /*1ca0*/  IMAD.WIDE.U32 R20, R27, c[0x0][0x1b8], R20 ;  /* 0x00006e001b147a25 */ /* 0x000fc800078e0014 */
[----:B------:R-:W-:Y:S02]  /*1cb0*/  IMAD R34, R57, c[0x0][0x1b8], RZ ;  /* 0x00006e0039227a24 */ /* 0x000fe400078e02ff */
[----:B------:R-:W-:Y:S01]  /*1cc0*/  @P3 IMAD.MOV.U32 R32, RZ, RZ, 0x0 ;  /* 0x00000000ff203424 */ /* 0x000fe200078e00ff */
[----:B------:R-:W-:Y:S01]  /*1cd0*/  @P3 FSETP.NEU.FTZ.AND P4, PT, R29, RZ, PT ;  /* 0x000000ff1d00320b */ /* 0x000fe20003f9d000 */
[----:B------:R-:W-:Y:S02]  /*1ce0*/  @P3 IMAD.MOV.U32 R33, RZ, RZ, 0x7ff00000 ;  /* 0x7ff00000ff213424 */ /* 0x000fe400078e00ff */
[----:B------:R-:W-:-:S04]  /*1cf0*/  IMAD R27, R27, c[0x0][0x1bc], R34 ;  /* 0x00006f001b1b7a24 */ /* 0x000fc800078e0222 */
[----:B------:R0:W1:Y:S01]  /*1d00*/  @P3 DFMA R32, R28, R32, +INF ;  /* 0x7ff000001c20342b */ /* 0x0000620000000020 */
[----:B------:R-:W-:Y:S02]  /*1d10*/  IMAD.IADD R21, R21, 0x1, R27 ;  /* 0x0000000115157824 */ /* 0x000fe400078e021b */
[----:B0-----:R-:W-:Y:S01]  /*1d20*/  IMAD.MOV.U32 R29, RZ, RZ, -0x3ff ;  /* 0xfffffc01ff1d7424 */ /* 0x001fe200078e00ff */
[----:B------:R-:W-:Y:S01]  /*1d30*/  @!P2 MOV R29, 0xfffffbcb ;  /* 0xfffffbcb001da802 */ /* 0x000fe20000000f00 */
[----:B------:R-:W-:-:S05]  /*1d40*/  IMAD.WIDE.U32 R20, R9, c[0x0][0x1c0], R20 ;  /* 0x0000700009147a25 */ /* 0x000fca00078e0014 */
[----:B-1----:R-:W-:Y:S02]  /*1d50*/  @P3 FSEL R26, R32, RZ, P4 ;  /* 0x000000ff201a3208 */ /* 0x002fe40002000000 */
[----:B------:R-:W-:Y:S01]  /*1d60*/  @P3 FSEL R27, R33, -QNAN , P4 ;  /* 0xfff00000211b3808 */ /* 0x000fe20002000000 */
[----:B------:R-:W-:Y:S05]  /*1d70*/  @P3 BRA `(.L_x_171) ;  /* 0x000002a000003947 */ /* 0x000fea0003800000 */
[C---:B------:R-:W-:Y:S01]  /*1d80*/  LOP3.LUT R26, R30.reuse, 0x800fffff, RZ, 0xc0, !PT ;  /* 0x800fffff1e1a7812 */ /* 0x040fe200078ec0ff */
[----:B------:R-:W-:Y:S01]  /*1d90*/  IMAD.MOV.U32 R32, RZ, RZ, R31 ;  /* 0x000000ffff207224 */ /* 0x000fe200078e001f */
[----:B------:R-:W-:Y:S02]  /*1da0*/  LEA.HI R29, R30, R29, RZ, 0xc ;  /* 0x0000001d1e1d7211 */ /* 0x000fe400078f60ff */
[----:B------:R-:W-:Y:S01]  /*1db0*/  LOP3.LUT R33, R26, 0x3ff00000, RZ, 0xfc, !PT ;  /* 0x3ff000001a217812 */ /* 0x000fe200078efcff */
[----:B------:R-:W-:-:S03]  /*1dc0*/  IMAD.MOV.U32 R26, RZ, RZ, RZ ;  /* 0x000000ffff1a7224 */ /* 0x000fc600078e00ff */
[----:B------:R-:W-:-:S13]  /*1dd0*/  ISETP.GE.AND P2, PT, R33, 0x3ff6a09f, PT ;  /* 0x3ff6a09f2100780c */ /* 0x000fda0003f46270 */
[----:B------:R-:W-:Y:S02]  /*1de0*/  @P2 IADD3 R27, R33, -0x100000, RZ ;  /* 0xfff00000211b2810 */ /* 0x000fe40007ffe0ff */
[----:B------:R-:W-:-:S03]  /*1df0*/  @P2 IADD3 R29, R29, 0x1, RZ ;  /* 0x000000011d1d2810 */ /* 0x000fc60007ffe0ff */
[----:B------:R-:W-:Y:S01]  /*1e00*/  @P2 IMAD.MOV.U32 R33, RZ, RZ, R27 ;  /* 0x000000ffff212224 */ /* 0x000fe200078e001b */
[----:B------:R-:W-:Y:S01]  /*1e10*/  LOP3.LUT R28, R29, 0x80000000, RZ, 0x3c, !PT ;  /* 0x800000001d1c7812 */ /* 0x000fe200078e3cff */
[----:B------:R-:W-:-:S04]  /*1e20*/  IMAD.MOV.U32 R29, RZ, RZ, 0x43300000 ;  /* 0x43300000ff1d7424 */ /* 0x000fc800078e00ff */
[----:B------:R-:W0:-:S04]  /*1e30*/  DADD R34, R32, 1 ;  /* 0x3ff0000020227429 */ /* 0x000e080000000000 */
[----:B------:R-:W-:Y:S02]  /*1e40*/  DADD R32, R32, -1 ;  /* 0xbff0000020207429 */ /* 0x000fe40000000000 */
[----:B0-----:R-:W0:Y:S02]  /*1e50*/  MUFU.RCP64H R27, R35 ;  /* 0x00000023001b7308 */ /* 0x001e240000001800 */
[----:B------:R-:W-:-:S04]  /*1e60*/  DADD R28, R28, c[0x2][0x90] ;  /* 0x008024001c1c7629 */ /* 0x000fc80000000000 */
[----:B0-----:R-:W0:-:S06]  /*1e70*/  DFMA R40, -R34, R26, 1 ;  /* 0x3ff000002228742b */ /* 0x001e0c000000011a */
[----:B0-----:R-:W0:-:S06]  /*1e80*/  DFMA R40, R40, R40, R40 ;  /* 0x000000282828722b */ /* 0x001e0c0000000028 */
[----:B0-----:R0:W1:Y:S02]  /*1e90*/  DFMA R40, R26, R40, R26 ;  /* 0x000000281a28722b */ /* 0x001064000000001a */
[----:B0-----:R-:W-:Y:S02]  /*1ea0*/  IMAD.MOV.U32 R26, RZ, RZ, 0x3ae80f1e ;  /* 0x3ae80f1eff1a7424 */ /* 0x001fe400078e00ff */
[----:B------:R-:W-:Y:S02]  /*1eb0*/  IMAD.MOV.U32 R27, RZ, RZ, 0x3eb1380b ;  /* 0x3eb1380bff1b7424 */ /* 0x000fe400078e00ff */
[----:B-1----:R-:W0:-:S06]  /*1ec0*/  DMUL R38, R40, R32 ;  /* 0x0000002028267228 */ /* 0x002e0c0000000000 */
[----:B0-----:R-:W0:-:S06]  /*1ed0*/  DFMA R38, R40, R32, R38 ;  /* 0x000000202826722b */ /* 0x001e0c0000000026 */
[----:B0-----:R-:W0:-:S04]  /*1ee0*/  DMUL R36, R38, R38 ;  /* 0x0000002626247228 */ /* 0x001e080000000000 */
[----:B------:R-:W1:-:S04]  /*1ef0*/  DADD R30, R32, -R38 ;  /* 0x00000000201e7229 */ /* 0x000e480000000826 */
[----:B0-----:R-:W0:-:S04]  /*1f00*/  DFMA R26, R36, R26, c[0x2][0x58] ;  /* 0x00801600241a762b */ /* 0x001e08000000001a */
[----:B-1----:R-:W-:-:S04]  /*1f10*/  DADD R30, R30, R30 ;  /* 0x000000001e1e7229 */ /* 0x002fc8000000001e */
[----:B0-----:R-:W0:-:S04]  /*1f20*/  DFMA R34, R36, R26, c[0x2][0x60] ;  /* 0x008018002422762b */ /* 0x001e08000000001a */
[----:B------:R-:W-:-:S04]  /*1f30*/  DFMA R26, R28, c[0x2][0x98], R38 ;  /* 0x008026001c1a7a2b */ /* 0x000fc80000000026 */
[----:B0-----:R-:W0:-:S04]  /*1f40*/  DFMA R34, R36, R34, c[0x2][0x68] ;  /* 0x00801a002422762b */ /* 0x001e080000000022 */
[----:B------:R-:W-:-:S04]  /*1f50*/  DFMA R30, R32, -R38, R30 ;  /* 0x80000026201e722b */ /* 0x000fc8000000001e */
[----:B0-----:R-:W0:-:S04]  /*1f60*/  DFMA R34, R36, R34, c[0x2][0x70] ;  /* 0x00801c002422762b */ /* 0x001e080000000022 */
[----:B------:R-:W-:-:S04]  /*1f70*/  DFMA R32, -R28, c[0x2][0x98], R26 ;  /* 0x008026001c207a2b */ /* 0x000fc8000000011a */
[----:B0-----:R-:W0:-:S04]  /*1f80*/  DFMA R34, R36, R34, c[0x2][0x78] ;  /* 0x00801e002422762b */ /* 0x001e080000000022 */
[----:B------:R-:W-:-:S04]  /*1f90*/  DMUL R30, R40, R30 ;  /* 0x0000001e281e7228 */ /* 0x000fc80000000000 */
[----:B0-----:R-:W0:-:S04]  /*1fa0*/  DFMA R34, R36, R34, c[0x2][0x80] ;  /* 0x008020002422762b */ /* 0x001e080000000022 */
[----:B------:R-:W-:-:S04]  /*1fb0*/  DADD R32, -R38, R32 ;  /* 0x0000000026207229 */ /* 0x000fc80000000120 */
[----:B0-----:R-:W0:-:S06]  /*1fc0*/  DFMA R34, R36, R34, c[0x2][0x88] ;  /* 0x008022002422762b */ /* 0x001e0c0000000022 */
[----:B0-----:R-:W0:-:S06]  /*1fd0*/  DMUL R34, R36, R34 ;  /* 0x0000002224227228 */ /* 0x001e0c0000000000 */
[----:B0-----:R-:W0:-:S06]  /*1fe0*/  DFMA R30, R38, R34, R30 ;  /* 0x00000022261e722b */ /* 0x001e0c000000001e */
[----:B0-----:R-:W0:-:S06]  /*1ff0*/  DADD R30, R30, -R32 ;  /* 0x000000001e1e7229 */ /* 0x001e0c0000000820 */
[----:B0-----:R-:W0:-:S06]  /*2000*/  DFMA R30, R28, c[0x2][0xa0], R30 ;  /* 0x008028001c1e7a2b */ /* 0x001e0c000000001e */
[----:B0-----:R0:W1:-:S06]  /*2010*/  DADD R26, R26, R30 ;  /* 0x000000001a1a7229 */ /* 0x00104c000000001e */
.L_x_171:
[----:B------:R-:W-:Y:S05]  /*2020*/  BSYNC B1 ;  /* 0x0000000000017941 */ /* 0x000fea0003800000 */
.L_x_170:
[----:B-1----:R1:W2:Y:S01]  /*2030*/  DADD R26, R24, R26 ;  /* 0x00000000181a7229 */ /* 0x0022a2000000001a */
[----:B------:R-:W-:Y:S01]  /*2040*/  IMAD.IADD R21, R21, 0x1, R58 ;  /* 0x0000000115157824 */ /* 0x000fe200078e023a */
[----:B-1----:R-:W-:-:S04]  /*2050*/  LEA R24, P2, R20, R53, 0x3 ;  /* 0x0000003514187211 */ /* 0x002fc800078418ff */
[----:B--2--5:R-:W1:Y:S01]  /*2060*/  DADD R22, R22, R26 ;  /* 0x0000000016167229 */ /* 0x024e62000000001a */
[----:B------:R-:W-:-:S06]  /*2070*/  LEA.HI.X R25, R20, R50, R21, 0x3, P2 ;  /* 0x0000003214197211 */ /* 0x000fcc00010f1c15 */
[----:B-1----:R1:W-:Y:S04]  /*2080*/  STG.E.64 [R24.64], R22 ;  /* 0x0000001618007986 */ /* 0x0023e8000c101b06 */
.L_x_163:
[----:B------:R-:W-:Y:S05]  /*2090*/  BSYNC B0 ;  /* 0x0000000000007941 */ /* 0x000fea0003800000 */
.L_x_161:
[----:B-1----:R-:W-:Y:S01]  /*20a0*/  IMAD.U32 R20, RZ, RZ, UR5 ;  /* 0x00000005ff147e24 */ /* 0x002fe2000f8e00ff */
[----:B------:R-:W-:Y:S01]  /*20b0*/  ISETP.LT.U32.AND P2, PT, RZ, UR4, PT ;  /* 0x00000004ff007c0c */ /* 0x000fe2000bf41070 */
[----:B------:R-:W-:Y:S01]  /*20c0*/  UIADD3 UR8, UP0, UR8, -0x1, URZ ;  /* 0xffffffff08087890 */ /* 0x000fe2000ff1e03f */
[----:B------:R-:W-:Y:S02]  /*20d0*/  LEA R53, P3, -R12, R53, 0x3 ;  /* 0x000000350c357211 */ /* 0x000fe400078619ff */
[----:B------:R-:W-:Y:S01]  /*20e0*/  ISETP.GT.AND.EX P2, PT, R20, RZ, PT, P2 ;  /* 0x000000ff1400720c */ /* 0x000fe20003f44320 */
[----:B------:R-:W-:Y:S01]  /*20f0*/  UIADD3.X UR9, UR9, -0x1, URZ, UP0, !UPT ;  /* 0xffffffff09097890 */ /* 0x000fe200087fe43f */
[----:B------:R-:W-:Y:S01]  /*2100*/  LEA R10, P4, -R51, R10, 0x3 ;  /* 0x0000000a330a7211 */ /* 0x000fe200078819ff */
[----:B------:R-:W-:-:S04]  /*2110*/  IMAD.X R50, R50, 0x1, ~R55, P3 ;  /* 0x0000000132327824 */ /* 0x000fc800018e0e37 */
[----:B------:R-:W-:-:S06]  /*2120*/  IMAD.X R11, R11, 0x1, ~R52, P4 ;  /* 0x000000010b0b7824 */ /* 0x000fcc00020e0e34 */
[----:B------:R-:W-:Y:S01]  /*2130*/  @!P2 CALL.REL.NOINC `(.L_x_160) ;  /* 0x000000100000a944 */ /* 0x000fe20003c00000 */
[----:B------:R-:W-:Y:S05]  /*2140*/  BRA `(.L_x_172) ;  /* 0xffffedf000007947 */ /* 0x000fea000383ffff */
.L_x_160:
[----:B------:R-:W-:Y:S01]  /*2150*/  @!P0 CALL.REL.NOINC `(.L_x_173) ;  /* 0x0000001000008944 */ /* 0x000fe20003c00000 */
[----:B------:R-:W-:Y:S05]  /*2160*/  BRA `(.L_x_174) ;  /* 0xffffe78000007947 */ /* 0x000fea000383ffff */
.L_x_173:
[----:B------:R-:W-:Y:S05]  /*2170*/  EXIT ;  /* 0x000000000000794d */ /* 0x000fea0003800000 */
        .weak           $__internal_2_$__cuda_sm20_rem_s64
        .type           $__internal_2_$__cuda_sm20_rem_s64,@function
        .size           $__internal_2_$__cuda_sm20_rem_s64,(.L_x_483 - $__internal_2_$__cuda_sm20_rem_s64)
$__internal_2_$__cuda_sm20_rem_s64:
        /* <DEDUP_REMOVED lines=15> */
[----:B------:R-:W-:-:S04]  /*2270*/  IMAD.HI.U32 R8, P1, R7, R11, R8 ;  /* 0x0000000b07087227 */ /* 0x000fc80007820008 */
[----:B------:R-:W-:Y:S01]  /*2280*/  IMAD.X R5, R5, 0x1, R7, P0 ;  /* 0x0000000105057824 */ /* 0x000fe200000e0607 */
[----:B------:R-:W-:-:S04]  /*2290*/  IADD3 R9, P2, R21, R8, RZ ;  /* 0x0000000815097210 */ /* 0x000fc80007f5e0ff */
[----:B------:R-:W-:Y:S01]  /*22a0*/  IADD3.X R5, RZ, RZ, R5, P2, P1 ;  /* 0x000000ffff057210 */ /* 0x000fe200017e2405 */
[----:B------:R-:W-:Y:S01]  /*22b0*/  IMAD.WIDE.U32 R6, R9, c[0x0][0x0], RZ ;  /* 0x0000000009067a25 */ /* 0x000fe200078e00ff */
[----:B------:R-:W-:-:S04]  /*22c0*/  ISETP.GE.AND P1, PT, R2, RZ, PT ;  /* 0x000000ff0200720c */ /* 0x000fc80003f26270 */
        /* <DEDUP_REMOVED lines=22> */
[----:B------:R-:W-:Y:S02]  /*2430*/  IMAD.X R5, RZ, RZ, R5, P0 ;  /* 0x000000ffff057224 */ /* 0x000fe400000e0605 */
[----:B------:R-:W-:-:S04]  /*2440*/  IMAD.WIDE.U32 R6, R6, c[0x0][0x0], RZ ;  /* 0x0000000006067a25 */ /* 0x000fc800078e00ff */
[----:B------:R-:W-:Y:S01]  /*2450*/  IMAD.X R5, RZ, RZ, R5, P2 ;  /* 0x000000ffff057224 */ /* 0x000fe200010e0605 */
[----:B------:R-:W-:-:S03]  /*2460*/  IADD3 R6, P0, -R6, R8, RZ ;  /* 0x0000000806067210 */ /* 0x000fc60007f1e1ff */
[----:B------:R-:W-:-:S04]  /*2470*/  IMAD R5, R5, c[0x0][0x0], R7 ;  /* 0x0000000005057a24 */ /* 0x000fc800078e0207 */
[----:B------:R-:W-:Y:S01]  /*2480*/  IMAD.X R7, R10, 0x1, ~R5, P0 ;  /* 0x000000010a077824 */ /* 0x000fe200000e0e05 */
[C---:B------:R-:W-:Y:S02]  /*2490*/  ISETP.GE.U32.AND P0, PT, R6.reuse, c[0x0][0x0], PT ;  /* 0x0000000006007a0c */ /* 0x040fe40003f06070 */
[----:B------:R-:W-:Y:S02]  /*24a0*/  IADD3 R5, P2, R6, -c[0x0][0x0], RZ ;  /* 0x8000000006057a10 */ /* 0x000fe40007f5e0ff */
[C---:B------:R-:W-:Y:S02]  /*24b0*/  ISETP.GE.U32.AND.EX P0, PT, R7.reuse, RZ, PT, P0 ;  /* 0x000000ff0700720c */ /* 0x040fe40003f06100 */
[----:B------:R-:W-:Y:S02]  /*24c0*/  IADD3.X R8, R7, -0x1, RZ, P2, !PT ;  /* 0xffffffff07087810 */ /* 0x000fe400017fe4ff */
[----:B------:R-:W-:Y:S02]  /*24d0*/  SEL R5, R5, R6, P0 ;  /* 0x0000000605057207 */ /* 0x000fe40000000000 */
[----:B------:R-:W-:-:S02]  /*24e0*/  SEL R8, R8, R7, P0 ;  /* 0x0000000708087207 */ /* 0x000fc40000000000 */
[C---:B------:R-:W-:Y:S02]  /*24f0*/  ISETP.GE.U32.AND P0, PT, R5.reuse, c[0x0][0x0], PT ;  /* 0x0000000005007a0c */ /* 0x040fe40003f06070 */
[----:B------:R-:W-:Y:S02]  /*2500*/  IADD3 R6, P2, R5, -c[0x0][0x0], RZ ;  /* 0x8000000005067a10 */ /* 0x000fe40007f5e0ff */
[C---:B------:R-:W-:Y:S02]  /*2510*/  ISETP.GE.U32.AND.EX P0, PT, R8.reuse, RZ, PT, P0 ;  /* 0x000000ff0800720c */ /* 0x040fe40003f06100 */
[----:B------:R-:W-:Y:S02]  /*2520*/  IADD3.X R7, R8, -0x1, RZ, P2, !PT ;  /* 0xffffffff08077810 */ /* 0x000fe400017fe4ff */
[----:B------:R-:W-:Y:S02]  /*2530*/  SEL R6, R6, R5, P0 ;  /* 0x0000000506067207 */ /* 0x000fe40000000000 */
[----:B------:R-:W-:-:S02]  /*2540*/  SEL R7, R7, R8, P0 ;  /* 0x0000000807077207 */ /* 0x000fc40000000000 */
[-C--:B------:R-:W-:Y:S02]  /*2550*/  IADD3 R5, P2, RZ, -R6.reuse, RZ ;  /* 0x80000006ff057210 */ /* 0x080fe40007f5e0ff */
[----:B------:R-:W-:Y:S02]  /*2560*/  ISETP.NE.U32.AND P0, PT, RZ, c[0x0][0x0], PT ;  /* 0x00000000ff007a0c */ /* 0x000fe40003f05070 */
[----:B------:R-:W-:Y:S01]  /*2570*/  SEL R6, R5, R6, !P1 ;  /* 0x0000000605067207 */ /* 0x000fe20004800000 */
[----:B------:R-:W-:Y:S01]  /*2580*/  IMAD.X R8, RZ, RZ, ~R7, P2 ;  /* 0x000000ffff087224 */ /* 0x000fe200010e0e07 */
[----:B------:R-:W-:Y:S01]  /*2590*/  ISETP.NE.AND.EX P0, PT, RZ, RZ, PT, P0 ;  /* 0x000000ffff00720c */ /* 0x000fe20003f05300 */
[----:B------:R-:W-:-:S03]  /*25a0*/  IMAD.MOV.U32 R5, RZ, RZ, 0x0 ;  /* 0x00000000ff057424 */ /* 0x000fc600078e00ff */
[----:B------:R-:W-:Y:S02]  /*25b0*/  SEL R7, R8, R7, !P1 ;  /* 0x0000000708077207 */ /* 0x000fe40004800000 */
[----:B------:R-:W-:Y:S02]  /*25c0*/  SEL R6, R6, 0xffffffff, P0 ;  /* 0xffffffff06067807 */ /* 0x000fe40000000000 */
[----:B------:R-:W-:Y:S01]  /*25d0*/  SEL R7, R7, 0xffffffff, P0 ;  /* 0xffffffff07077807 */ /* 0x000fe20000000000 */
[----:B------:R-:W-:Y:S06]  /*25e0*/  RET.REL.NODEC R4 `(_ZN2at6native43_GLOBAL__N__c95f0927_10_LossCTC_cu_88d8892b37ctc_loss_backward_log_beta_gpu_kernelIdiEEvPT_PKS3_PKllPKT0_S8_lllllllS8_lll) ;  /* 0xffffda1004007950 */ /* 0x000fec0003c3ffff */
.L_x_175:
        /* <DEDUP_REMOVED lines=9> */
.L_x_483:


//--------------------- .text._ZN2at6native43_GLOBAL__N__c95f0927_10_LossCTC_cu_88d8892b30ctc_loss_zero_padded_gradientsIdEEvPT_PKlllllll --------------------------
	.section	.text._ZN2at6native43_GLOBAL__N__c95f0927_10_LossCTC_cu_88d8892b30ctc_loss_zero_padded_gradientsIdEEvPT_PKlllllll,"ax",@progbits
	.sectioninfo	@"SHI_REGISTERS=32"
	.align	128
.text._ZN2at6native43_GLOBAL__N__c95f0927_10_LossCTC_cu_88d8892b30ctc_loss_zero_padded_gradientsIdEEvPT_PKlllllll:
        .type           _ZN2at6native43_GLOBAL__N__c95f0927_10_LossCTC_cu_88d8892b30ctc_loss_zero_padded_gradientsIdEEvPT_PKlllllll,@function
        .size           _ZN2at6native43_GLOBAL__N__c95f0927_10_LossCTC_cu_88d8892b30ctc_loss_zero_padded_gradientsIdEEvPT_PKlllllll,(.L_x_485 - _ZN2at6native43_GLOBAL__N__c95f0927_10_LossCTC_cu_88d8892b30ctc_loss_zero_padded_gradientsIdEEvPT_PKlllllll)
        .other          _ZN2at6native43_GLOBAL__N__c95f0927_10_LossCTC_cu_88d8892b30ctc_loss_zero_padded_gradientsIdEEvPT_PKlllllll,@"STO_CUDA_ENTRY STV_DEFAULT"
_ZN2at6native43_GLOBAL__N__c95f0927_10_LossCTC_cu_88d8892b30ctc_loss_zero_padded_gradientsIdEEvPT_PKlllllll:
        /* <DEDUP_REMOVED lines=15> */
[----:B------:R-:W-:-:S05]  /*00f0*/  LEA.HI.X R9, R21, c[0x0][0x16c], RZ, 0x3, P0 ;  /* 0x00005b0015097a11 */ /* 0x000fca00000f1cff */
[----:B------:R-:W2:Y:S01]  /*0100*/  LDG.E.64.CONSTANT R4, [R8.64] ;  /* 0x0000000808047981 */ /* 0x000ea2000c1e9b00 */
[----:B------:R-:W-:Y:S01]  /*0110*/  IMAD.MOV.U32 R22, RZ, RZ, c[0x0][0x198] ;  /* 0x00006600ff167624 */ /* 0x000fe200078e00ff */
[----:B------:R-:W-:Y:S01]  /*0120*/  I2F.F64.S64 R6, R2 ;  /* 0x0000000200067312 */ /* 0x000fe20000301c00 */
[----:B------:R-:W-:-:S03]  /*0130*/  IMAD.MOV.U32 R0, RZ, RZ, c[0x0][0x19c] ;  /* 0x00006700ff007624 */ /* 0x000fc600078e00ff */
[----:B------:R-:W-:-:S04]  /*0140*/  ISETP.GE.U32.AND P0, PT, R22, 0x1, PT ;  /* 0x000000011600780c */ /* 0x000fc80003f06070 */
[----:B------:R-:W-:Y:S01]  /*0150*/  ISETP.GE.AND.EX P0, PT, R0, RZ, PT, P0 ;  /* 0x000000ff0000720c */ /* 0x000fe20003f06300 */
[----:B--2---:R-:W0:-:S12]  /*0160*/  I2F.F64.S64 R4, R4 ;  /* 0x0000000400047312 */ /* 0x004e180000301c00 */
[----:B0-----:R-:W0:-:S14]  /*0170*/  DSETP.LTU.OR P0, PT, R6, R4, !P0 ;  /* 0x000000040600722a */ /* 0x001e1c0004709400 */
[----:B0-----:R-:W-:Y:S05]  /*0180*/  @P0 EXIT ;  /* 0x000000000000094d */ /* 0x001fea0003800000 */
        /* <DEDUP_REMOVED lines=31> */
.L_x_179:
[----:B------:R-:W-:Y:S01]  /*0380*/  IADD3 R24, P1, R6, UR5, RZ ;  /* 0x0000000506187c10 */ /* 0x000fe2000ff3e0ff */
[----:B------:R0:W-:Y:S01]  /*0390*/  STG.E.64 [R6.64], RZ ;  /* 0x000000ff06007986 */ /* 0x0001e2000c101b08 */
[----:B------:R-:W-:Y:S02]  /*03a0*/  UIADD3 UR4, UR4, 0x10, URZ ;  /* 0x0000001004047890 */ /* 0x000fe4000fffe03f */
[----:B------:R-:W-:Y:S02]  /*03b0*/  IADD3.X R25, R7, UR6, RZ, P1, !PT ;  /* 0x0000000607197c10 */ /* 0x000fe40008ffe4ff */
[----:B------:R-:W-:-:S03]  /*03c0*/  IADD3 R16, P1, R24, UR5, RZ ;  /* 0x0000000518107c10 */ /* 0x000fc6000ff3e0ff */
[----:B------:R1:W-:Y:S01]  /*03d0*/  STG.E.64 [R24.64], RZ ;  /* 0x000000ff18007986 */ /* 0x0003e2000c101b08 */
[----:B------:R-:W-:Y:S02]  /*03e0*/  IADD3.X R17, R25, UR6, RZ, P1, !PT ;  /* 0x0000000619117c10 */ /* 0x000fe40008ffe4ff */
[----:B------:R-:W-:-:S03]  /*03f0*/  IADD3 R18, P1, R16, UR5, RZ ;  /* 0x0000000510127c10 */ /* 0x000fc6000ff3e0ff */
[----:B------:R2:W-:Y:S01]  /*0400*/  STG.E.64 [R16.64], RZ ;  /* 0x000000ff10007986 */ /* 0x0005e2000c101b08 */
[----:B------:R-:W-:Y:S02]  /*0410*/  IADD3.X R19, R17, UR6, RZ, P1, !PT ;  /* 0x0000000611137c10 */ /* 0x000fe40008ffe4ff */
[----:B------:R-:W-:-:S03]  /*0420*/  IADD3 R12, P1, R18, UR5, RZ ;  /* 0x00000005120c7c10 */ /* 0x000fc6000ff3e0ff */
[----:B------:R-:W-:Y:S01]  /*0430*/  STG.E.64 [R18.64], RZ ;  /* 0x000000ff12007986 */ /* 0x000fe2000c101b08 */
        /* <DEDUP_REMOVED lines=10> */
[----:B0-----:R-:W-:-:S03]  /*04e0*/  IADD3 R6, P1, R8, UR5, RZ ;  /* 0x0000000508067c10 */ /* 0x001fc6000ff3e0ff */
        /* <DEDUP_REMOVED lines=9> */
[----:B------:R0:W-:Y:S01]  /*0580*/  STG.E.64 [R26.64], RZ ;  /* 0x000000ff1a007986 */ /* 0x0001e2000c101b08 */
[----:B------:R-:W-:Y:S02]  /*0590*/  IADD3.X R29, R27, UR6, RZ, P1, !PT ;  /* 0x000000061b1d7c10 */ /* 0x000fe40008ffe4ff */
[----:B-1----:R-:W-:-:S03]  /*05a0*/  IADD3 R24, P1, R28, UR5, RZ ;  /* 0x000000051c187c10 */ /* 0x002fc6000ff3e0ff */
[----:B------:R1:W-:Y:S01]  /*05b0*/  STG.E.64 [R28.64], RZ ;  /* 0x000000ff1c007986 */ /* 0x0003e2000c101b08 */
[----:B------:R-:W-:Y:S02]  /*05c0*/  IADD3.X R25, R29, UR6, RZ, P1, !PT ;  /* 0x000000061d197c10 */ /* 0x000fe40008ffe4ff */
[----:B--2---:R-:W-:-:S03]  /*05d0*/  IADD3 R16, P1, R24, UR5, RZ ;  /* 0x0000000518107c10 */ /* 0x004fc6000ff3e0ff */
[----:B------:R1:W-:Y:S01]  /*05e0*/  STG.E.64 [R24.64], RZ ;  /* 0x000000ff18007986 */ /* 0x0003e2000c101b08 */
[----:B------:R-:W-:Y:S02]  /*05f0*/  IADD3.X R17, R25, UR6, RZ, P1, !PT ;  /* 0x0000000619117c10 */ /* 0x000fe40008ffe4ff */
[----:B---3--:R-:W-:-:S03]  /*0600*/  IADD3 R12, P1, R16, UR5, RZ ;  /* 0x00000005100c7c10 */ /* 0x008fc6000ff3e0ff */
[----:B------:R1:W-:Y:S01]  /*0610*/  STG.E.64 [R16.64], RZ ;  /* 0x000000ff10007986 */ /* 0x0003e2000c101b08 */
[----:B------:R-:W-:Y:S02]  /*0620*/  IADD3.X R13, R17, UR6, RZ, P1, !PT ;  /* 0x00000006110d7c10 */ /* 0x000fe40008ffe4ff */
[----:B----4-:R-:W-:-:S03]  /*0630*/  IADD3 R4, P1, R12, UR5, RZ ;  /* 0x000000050c047c10 */ /* 0x010fc6000ff3e0ff */
[----:B------:R1:W-:Y:S01]  /*0640*/  STG.E.64 [R12.64], RZ ;  /* 0x000000ff0c007986 */ /* 0x0003e2000c101b08 */
[----:B------:R-:W-:Y:S02]  /*0650*/  IADD3.X R5, R13, UR6, RZ, P1, !PT ;  /* 0x000000060d057c10 */ /* 0x000fe40008ffe4ff */
[----:B------:R-:W-:Y:S02]  /*0660*/  IADD3 R20, P1, R20, 0x10, RZ ;  /* 0x0000001014147810 */ /* 0x000fe40007f3e0ff */
[----:B0-----:R-:W-:Y:S01]  /*0670*/  IADD3 R6, P2, R4, UR5, RZ ;  /* 0x0000000504067c10 */ /* 0x001fe2000ff5e0ff */
[----:B------:R1:W-:Y:S02]  /*0680*/  STG.E.64 [R4.64], RZ ;  /* 0x000000ff04007986 */ /* 0x0003e4000c101b08 */
[----:B------:R-:W-:Y:S01]  /*0690*/  IMAD.X R0, RZ, RZ, R0, P1 ;  /* 0x000000ffff007224 */ /* 0x000fe200008e0600 */
[----:B------:R-:W-:Y:S02]  /*06a0*/  ISETP.GE.U32.AND P1, PT, R20, -0xc, PT ;  /* 0xfffffff41400780c */ /* 0x000fe40003f26070 */
[----:B------:R-:W-:-:S02]  /*06b0*/  IADD3.X R7, R5, UR6, RZ, P2, !PT ;  /* 0x0000000605077c10 */ /* 0x000fc400097fe4ff */
[----:B------:R-:W-:-:S13]  /*06c0*/  ISETP.GE.AND.EX P1, PT, R0, -0x1, PT, P1 ;  /* 0xffffffff0000780c */ /* 0x000fda0003f26310 */
[----:B-1----:R-:W-:Y:S05]  /*06d0*/  @!P1 BRA `(.L_x_179) ;  /* 0xfffffca000009947 */ /* 0x002fea000383ffff */
.L_x_178:
[----:B------:R-:W-:-:S04]  /*06e0*/  IADD3 R4, P2, RZ, -R20, RZ ;  /* 0x80000014ff047210 */ /* 0x000fc80007f5e0ff */
[----:B------:R-:W-:Y:S01]  /*06f0*/  ISETP.GT.U32.AND P1, PT, R4, 0x4, PT ;  /* 0x000000040400780c */ /* 0x000fe20003f24070 */
[----:B------:R-:W-:-:S05]  /*0700*/  IMAD.X R4, RZ, RZ, ~R0, P2 ;  /* 0x000000ffff047224 */ /* 0x000fca00010e0e00 */
[----:B------:R-:W-:-:S13]  /*0710*/  ISETP.GT.AND.EX P1, PT, R4, RZ, PT, P1 ;  /* 0x000000ff0400720c */ /* 0x000fda0003f24310 */
[----:B------:R-:W-:Y:S05]  /*0720*/  @!P1 BRA `(.L_x_180) ;  /* 0x000001c000009947 */ /* 0x000fea0003800000 */
[----:B------:R-:W-:Y:S01]  /*0730*/  IADD3 R10, P0, R6, UR5, RZ ;  /* 0x00000005060a7c10 */ /* 0x000fe2000ff1e0ff */
[----:B------:R0:W-:Y:S01]  /*0740*/  STG.E.64 [R6.64], RZ ;  /* 0x000000ff06007986 */ /* 0x0001e2000c101b08 */
[----:B------:R-:W-:Y:S01]  /*0750*/  IADD3 R20, P2, R20, 0x8, RZ ;  /* 0x0000000814147810 */ /* 0x000fe20007f5e0ff */
[----:B------:R-:W-:Y:S01]  /*0760*/  UIADD3 UR4, UR4, 0x8, URZ ;  /* 0x0000000804047890 */ /* 0x000fe2000fffe03f */
[----:B------:R-:W-:Y:S02]  /*0770*/  IADD3.X R11, R7, UR6, RZ, P0, !PT ;  /* 0x00000006070b7c10 */ /* 0x000fe400087fe4ff */
[----:B------:R-:W-:Y:S01]  /*0780*/  IADD3 R12, P0, R10, UR5, RZ ;  /* 0x000000050a0c7c10 */ /* 0x000fe2000ff1e0ff */
[----:B------:R-:W-:Y:S02]  /*0790*/  IMAD.X R0, RZ, RZ, R0, P2 ;  /* 0x000000ffff007224 */ /* 0x000fe400010e0600 */
[----:B------:R1:W-:Y:S01]  /*07a0*/  STG.E.64 [R10.64], RZ ;  /* 0x000000ff0a007986 */ /* 0x0003e2000c101b08 */
[----:B------:R-:W-:-:S02]  /*07b0*/  IADD3.X R13, R11, UR6, RZ, P0, !PT ;  /* 0x000000060b0d7c10 */ /* 0x000fc400087fe4ff */
        /* <DEDUP_REMOVED lines=15> */
[----:B0-----:R-:W-:Y:S02]  /*08b0*/  IADD3 R6, P1, R18, UR5, RZ ;  /* 0x0000000512067c10 */ /* 0x001fe4000ff3e0ff */
[----:B------:R-:W-:Y:S01]  /*08c0*/  PLOP3.LUT P0, PT, PT, PT, PT, 0x8, 0x0 ;  /* 0x000000000000781c */ /* 0x000fe20003f0e170 */
[----:B------:R1:W-:Y:S01]  /*08d0*/  STG.E.64 [R18.64], RZ ;  /* 0x000000ff12007986 */ /* 0x0003e2000c101b08 */
[----:B------:R-:W-:-:S03]  /*08e0*/  IADD3.X R7, R19, UR6, RZ, P1, !PT ;  /* 0x0000000613077c10 */ /* 0x000fc60008ffe4ff */
.L_x_180:
[----:B------:R-:W-:-:S04]  /*08f0*/  ISETP.NE.U32.AND P1, PT, R20, RZ, PT ;  /* 0x000000ff1400720c */ /* 0x000fc80003f25070 */
[----:B------:R-:W-:-:S13]  /*0900*/  ISETP.NE.OR.EX P0, PT, R0, RZ, P0, P1 ;  /* 0x000000ff0000720c */ /* 0x000fda0000705710 */
[----:B------:R-:W-:Y:S05]  /*0910*/  @!P0 BRA `(.L_x_176) ;  /* 0x0000012000008947 */ /* 0x000fea0003800000 */
.L_x_177:
[----:B-1----:R-:W-:Y:S01]  /*0920*/  IADD3 R4, P0, R6, UR5, RZ ;  /* 0x0000000506047c10 */ /* 0x002fe2000ff1e0ff */
        /* <DEDUP_REMOVED lines=9> */
[----:B------:R-:W-:Y:S02]  /*09c0*/  IADD3 R20, P0, R20, 0x4, RZ ;  /* 0x0000000414147810 */ /* 0x000fe40007f1e0ff */
[----:B0-----:R-:W-:Y:S01]  /*09d0*/  IADD3 R6, P1, R10, UR5, RZ ;  /* 0x000000050a067c10 */ /* 0x001fe2000ff3e0ff */
[----:B------:R1:W-:Y:S02]  /*09e0*/  STG.E.64 [R10.64], RZ ;  /* 0x000000ff0a007986 */ /* 0x0003e4000c101b08 */
[----:B------:R-:W-:Y:S01]  /*09f0*/  IMAD.X R0, RZ, RZ, R0, P0 ;  /* 0x000000ffff007224 */ /* 0x000fe200000e0600 */
[----:B------:R-:W-:Y:S02]  /*0a00*/  ISETP.NE.U32.AND P0, PT, R20, RZ, PT ;  /* 0x000000ff1400720c */ /* 0x000fe40003f05070 */
[----:B------:R-:W-:-:S02]  /*0a10*/  IADD3.X R7, R11, UR6, RZ, P1, !PT ;  /* 0x000000060b077c10 */ /* 0x000fc40008ffe4ff */
[----:B------:R-:W-:-:S13]  /*0a20*/  ISETP.NE.AND.EX P0, PT, R0, RZ, PT, P0 ;  /* 0x000000ff0000720c */ /* 0x000fda0003f05300 */
[----:B-1----:R-:W-:Y:S05]  /*0a30*/  @P0 BRA `(.L_x_177) ;  /* 0xfffffee000000947 */ /* 0x002fea000383ffff */
.L_x_176:
        /* <DEDUP_REMOVED lines=8> */
.L_x_181:
        /* <DEDUP_REMOVED lines=10> */
[----:B------:R0:W-:Y:S02]  /*0b60*/  STG.E.64 [R6.64], RZ ;  /* 0x000000ff06007986 */ /* 0x0001e4000c101b08 */
[----:B------:R-:W-:Y:S01]  /*0b70*/  IMAD.X R0, RZ, RZ, R0, P0 ;  /* 0x000000ffff007224 */ /* 0x000fe200000e0600 */
[----:B------:R-:W-:-:S04]  /*0b80*/  ISETP.NE.U32.AND P0, PT, R22, RZ, PT ;  /* 0x000000ff1600720c */ /* 0x000fc80003f05070 */
[----:B------:R-:W-:-:S13]  /*0b90*/  ISETP.NE.AND.EX P0, PT, R0, RZ, PT, P0 ;  /* 0x000000ff0000720c */ /* 0x000fda0003f05300 */
[----:B0-----:R-:W-:Y:S05]  /*0ba0*/  @P0 BRA `(.L_x_181) ;  /* 0xffffff1000000947 */ /* 0x001fea000383ffff */
[----:B------:R-:W-:Y:S05]  /*0bb0*/  EXIT ;  /* 0x000000000000794d */ /* 0x000fea0003800000 */
.L_x_182:
        /* <DEDUP_REMOVED lines=12> */
.L_x_485:


//--------------------- .text._ZN2at6native43_GLOBAL__N__c95f0927_10_LossCTC_cu_88d8892b36ctc_loss_backward_collect_gpu_kernelIdlEEvPT_PKS3_lS6_S6_S6_PKllPKT0_S8_lS6_llllllllllllS8_llllb --------------------------
	.section	.text._ZN2at6native43_GLOBAL__N__c95f0927_10_LossCTC_cu_88d8892b36ctc_loss_backward_collect_gpu_kernelIdlEEvPT_PKS3_lS6_S6_S6_PKllPKT0_S8_lS6_llllllllllllS8_llllb,"ax",@progbits
	.sectioninfo	@"SHI_REGISTERS=46"
	.align	128
.text._ZN2at6native43_GLOBAL__N__c95f0927_10_LossCTC_cu_88d8892b36ctc_loss_backward_collect_gpu_kernelIdlEEvPT_PKS3_lS6_S6_S6_PKllPKT0_S8_lS6_llllllllllllS8_llllb:
        .type           _ZN2at6native43_GLOBAL__N__c95f0927_10_LossCTC_cu_88d8892b36ctc_loss_backward_collect_gpu_kernelIdlEEvPT_PKS3_lS6_S6_S6_PKllPKT0_S8_lS6_llllllllllllS8_llllb,@function
        .size           _ZN2at6native43_GLOBAL__N__c95f0927_10_LossCTC_cu_88d8892b36ctc_loss_backward_collect_gpu_kernelIdlEEvPT_PKS3_lS6_S6_S6_PKllPKT0_S8_lS6_llllllllllllS8_llllb,(.L_x_486 - _ZN2at6native43_GLOBAL__N__c95f0927_10_LossCTC_cu_88d8892b36ctc_loss_backward_collect_gpu_kernelIdlEEvPT_PKS3_lS6_S6_S6_PKllPKT0_S8_lS6_llllllllllllS8_llllb)
        .other          _ZN2at6native43_GLOBAL__N__c95f0927_10_LossCTC_cu_88d8892b36ctc_loss_backward_collect_gpu_kernelIdlEEvPT_PKS3_lS6_S6_S6_PKllPKT0_S8_lS6_llllllllllllS8_llllb,@"STO_CUDA_ENTRY STV_DEFAULT"
_ZN2at6native43_GLOBAL__N__c95f0927_10_LossCTC_cu_88d8892b36ctc_loss_backward_collect_gpu_kernelIdlEEvPT_PKS3_lS6_S6_S6_PKllPKT0_S8_lS6_llllllllllllS8_llllb:
        /* <DEDUP_REMOVED lines=63> */
.L_x_193:
        /* <DEDUP_REMOVED lines=19> */
[----:B------:R-:W-:Y:S01]  /*0520*/  @!P1 LEA.HI.X R23, R20, c[0x0][0x1a4], R21, 0x3, P0 ;  /* 0x0000690014179a11 */ /* 0x000fe200000f1c15 */
[----:B------:R-:W-:Y:S01]  /*0530*/  IMAD.MOV.U32 R21, RZ, RZ, c[0x0][0x244] ;  /* 0x00009100ff157624 */ /* 0x000fe200078e00ff */
[----:B------:R-:W-:-:S06]  /*0540*/  MOV R20, c[0x0][0x240] ;  /* 0x0000900000147a02 */ /* 0x000fcc0000000f00 */
[----:B------:R0:W3:Y:S04]  /*0550*/  @!P1 LDG.E.64.CONSTANT R20, [R22.64] ;  /* 0x0000000e16149981 */ /* 0x0000e8000c1e9b00 */
[----:B0-----:R-:W2:Y:S01]  /*0560*/  LDG.E.64.CONSTANT R22, [R6.64] ;  /* 0x0000000e06167981 */ /* 0x001ea2000c1e9b00 */
[----:B---3--:R-:W-:Y:S02]  /*0570*/  IMAD R21, R21, c[0x0][0x1d0], RZ ;  /* 0x0000740015157a24 */ /* 0x008fe400078e02ff */
        /* <DEDUP_REMOVED lines=37> */
[----:B0-----:R-:W-:Y:S01]  /*07d0*/  IMAD R39, R26, 0x100000, R33 ;  /* 0x001000001a277824 */ /* 0x001fe200078e0221 */
[----:B------:R-:W-:Y:S01]  /*07e0*/  MOV R38, R32 ;  /* 0x0000002000267202 */ /* 0x000fe20000000f00 */
        /* <DEDUP_REMOVED lines=13> */
.L_x_188:
[----:B-12---:R-:W-:Y:S05]  /*08c0*/  BSYNC B1 ;  /* 0x0000000000017941 */ /* 0x006fea0003800000 */
.L_x_187:
        /* <DEDUP_REMOVED lines=30> */
.L_x_190:
[----:B------:R-:W-:Y:S05]  /*0ab0*/  BSYNC B1 ;  /* 0x0000000000017941 */ /* 0x000fea0003800000 */
.L_x_189:
[----:B01----:R-:W0:Y:S01]  /*0ac0*/  DADD R28, R26, R38 ;  /* 0x000000001a1c7229 */ /* 0x003e220000000026 */
[----:B------:R-:W-:Y:S09]  /*0ad0*/  BSSY B1, `(.L_x_191) ;  /* 0x000003d000017945 */ /* 0x000ff20003800000 */
[----:B0-----:R-:W-:Y:S01]  /*0ae0*/  ISETP.GT.AND P0, PT, R29, 0xfffff, PT ;  /* 0x000fffff1d00780c */ /* 0x001fe20003f04270 */
[----:B------:R-:W-:Y:S01]  /*0af0*/  IMAD.MOV.U32 R25, RZ, RZ, R29 ;  /* 0x000000ffff197224 */ /* 0x000fe200078e001d */
[----:B------:R-:W-:Y:S01]  /*0b00*/  MOV R24, R28 ;  /* 0x0000001c00187202 */ /* 0x000fe20000000f00 */
[----:B------:R-:W-:-:S02]  /*0b10*/  IMAD.MOV.U32 R30, RZ, RZ, R28 ;  /* 0x000000ffff1e7224 */ /* 0x000fc400078e001c */
[----:B------:R-:W-:-:S08]  /*0b20*/  IMAD.MOV.U32 R28, RZ, RZ, -0x3ff ;  /* 0xfffffc01ff1c7424 */ /* 0x000fd000078e00ff */
[----:B------:R-:W0:Y:S01]  /*0b30*/  @!P0 DMUL R24, R24, 1.80143985094819840000e+16 ;  /* 0x4350000018188828 */ /* 0x000e220000000000 */
[----:B------:R-:W-:-:S09]  /*0b40*/  @!P0 IMAD.MOV.U32 R28, RZ, RZ, -0x435 ;  /* 0xfffffbcbff1c8424 */ /* 0x000fd200078e00ff */
        /* <DEDUP_REMOVED lines=14> */
[----:B------:R-:W-:Y:S02]  /*0c30*/  LOP3.LUT R25, R24, 0x3ff00000, RZ, 0xfc, !PT ;  /* 0x3ff0000018197812 */ /* 0x000fe400078efcff */
[----:B------:R-:W-:Y:S02]  /*0c40*/  MOV R24, R30 ;  /* 0x0000001e00187202 */ /* 0x000fe40000000f00 */
        /* <DEDUP_REMOVED lines=37> */
.L_x_192:
[----:B------:R-:W-:Y:S05]  /*0ea0*/  BSYNC B1 ;  /* 0x0000000000017941 */ /* 0x000fea0003800000 */
.L_x_191:
[----:B-1----:R-:W1:-:S07]  /*0eb0*/  DADD R26, R22, R26 ;  /* 0x00000000161a7229 */ /* 0x002e4e000000001a */
[----:B-1----:R1:W-:Y:S01]  /*0ec0*/  STG.E.64 [R20.64], R26 ;  /* 0x0000001a14007986 */ /* 0x0023e2000c101b0e */
[----:B------:R-:W-:Y:S05]  /*0ed0*/  BRA `(.L_x_185) ;  /* 0x0000001000007947 */ /* 0x000fea0003800000 */
.L_x_186:
[----:B------:R0:W-:Y:S02]  /*0ee0*/  STG.E.64 [R20.64], R30 ;  /* 0x0000001e14007986 */ /* 0x0001e4000c101b0e */
.L_x_185:
[----:B------:R-:W-:Y:S05]  /*0ef0*/  BSYNC B0 ;  /* 0x0000000000007941 */ /* 0x000fea0003800000 */
.L_x_184:
        /* <DEDUP_REMOVED lines=12> */
.L_x_183:
        /* <DEDUP_REMOVED lines=40> */
.L_x_200:
        /* <DEDUP_REMOVED lines=69> */
.L_x_197:
[----:B------:R-:W-:Y:S05]  /*1690*/  BSYNC B1 ;  /* 0x0000000000017941 */ /* 0x000fea0003800000 */
.L_x_196:
        /* <DEDUP_REMOVED lines=14> */
.L_x_199:
[----:B------:R-:W-:Y:S05]  /*1780*/  BSYNC B1 ;  /* 0x0000000000017941 */ /* 0x000fea0003800000 */
.L_x_198:
[----:B012---:R-:W0:-:S06]  /*1790*/  DADD R10, -R26, R24 ;  /* 0x000000001a0a7229 */ /* 0x007e0c0000000118 */
[----:B0----5:R0:W1:-:S06]  /*17a0*/  DMUL R10, R2, R10 ;  /* 0x0000000a020a7228 */ /* 0x02104c0000000000 */
.L_x_195:
[----:B------:R-:W-:Y:S05]  /*17b0*/  BSYNC B0 ;  /* 0x0000000000007941 */ /* 0x000fea0003800000 */
.L_x_194:
[----:B-1----:R1:W-:Y:S01]  /*17c0*/  STG.E.64 [R6.64], R10 ;  /* 0x0000000a06007986 */ /* 0x0023e2000c101b0e */
[----:B------:R-:W-:Y:S02]  /*17d0*/  LEA R0, P3, R21, R0, 0x3 ;  /* 0x0000000015007211 */ /* 0x000fe400078618ff */
[----:B------:R-:W-:-:S03]  /*17e0*/  LEA R13, P2, R19, R6, 0x3 ;  /* 0x00000006130d7211 */ /* 0x000fc600078418ff */
[----:B------:R-:W-:Y:S02]  /*17f0*/  IMAD.X R9, R9, 0x1, R8, P3 ;  /* 0x0000000109097824 */ /* 0x000fe400018e0608 */
[----:B------:R-:W-:Y:S01]  /*1800*/  IMAD.X R12, R7, 0x1, R23, P2 ;  /* 0x00000001070c7824 */ /* 0x000fe200010e0617 */
[----:B------:R-:W-:Y:S05]  /*1810*/  @!P1 BRA `(.L_x_200) ;  /* 0xfffffa2000009947 */ /* 0x000fea000383ffff */
[----:B------:R-:W-:Y:S05]  /*1820*/  EXIT ;  /* 0x000000000000794d */ /* 0x000fea0003800000 */
.L_x_201:
        /* <DEDUP_REMOVED lines=13> */
.L_x_486:


//--------------------- .text._ZN2at6native43_GLOBAL__N__c95f0927_10_LossCTC_cu_88d8892b45ctc_loss_backward_collect_nonblank_gpu_kernelIdlEEvPT_PKS3_lS6_S6_S6_PKlPKT0_S8_S6_llllllllllllS8_llb --------------------------
	.section	.text._ZN2at6native43_GLOBAL__N__c95f0927_10_LossCTC_cu_88d8892b45ctc_loss_backward_collect_nonblank_gpu_kernelIdlEEvPT_PKS3_lS6_S6_S6_PKlPKT0_S8_S6_llllllllllllS8_llb,"ax",@progbits
	.sectioninfo	@"SHI_REGISTERS=48"
	.align	128
.text._ZN2at6native43_GLOBAL__N__c95f0927_10_LossCTC_cu_88d8892b45ctc_loss_backward_collect_nonblank_gpu_kernelIdlEEvPT_PKS3_lS6_S6_S6_PKlPKT0_S8_S6_llllllllllllS8_llb:
        .type           _ZN2at6native43_GLOBAL__N__c95f0927_10_LossCTC_cu_88d8892b45ctc_loss_backward_collect_nonblank_gpu_kernelIdlEEvPT_PKS3_lS6_S6_S6_PKlPKT0_S8_S6_llllllllllllS8_llb,@function
        .size           _ZN2at6native43_GLOBAL__N__c95f0927_10_LossCTC_cu_88d8892b45ctc_loss_backward_collect_nonblank_gpu_kernelIdlEEvPT_PKS3_lS6_S6_S6_PKlPKT0_S8_S6_llllllllllllS8_llb,(.L_x_487 - _ZN2at6native43_GLOBAL__N__c95f0927_10_LossCTC_cu_88d8892b45ctc_loss_backward_collect_nonblank_gpu_kernelIdlEEvPT_PKS3_lS6_S6_S6_PKlPKT0_S8_S6_llllllllllllS8_llb)
        .other          _ZN2at6native43_GLOBAL__N__c95f0927_10_LossCTC_cu_88d8892b45ctc_loss_backward_collect_nonblank_gpu_kernelIdlEEvPT_PKS3_lS6_S6_S6_PKlPKT0_S8_S6_llllllllllllS8_llb,@"STO_CUDA_ENTRY STV_DEFAULT"
_ZN2at6native43_GLOBAL__N__c95f0927_10_LossCTC_cu_88d8892b45ctc_loss_backward_collect_nonblank_gpu_kernelIdlEEvPT_PKS3_lS6_S6_S6_PKlPKT0_S8_S6_llllllllllllS8_llb:
        /* <DEDUP_REMOVED lines=39> */
[----:B------:R-:W-:Y:S01]  /*0270*/  LEA R10, P0, R2, c[0x0][0x198], 0x3 ;  /* 0x00006600020a7a11 */ /* 0x000fe200078018ff */
[----:B------:R-:W-:-:S03]  /*0280*/  IMAD.WIDE.U32 R6, R0, c[0x0][0x170], RZ ;  /* 0x00005c0000067a25 */ /* 0x000fc600078e00ff */
[----:B------:R-:W-:Y:S01]  /*0290*/  LEA.HI.X R11, R2, c[0x0][0x19c], R3, 0x3, P0 ;  /* 0x00006700020b7a11 */ /* 0x000fe200000f1c03 */
[----:B------:R-:W-:Y:S01]  /*02a0*/  IMAD R7, R0, c[0x0][0x174], R7 ;  /* 0x00005d0000077a24 */ /* 0x000fe200078e0207 */
[----:B------:R-:W-:-:S03]  /*02b0*/  LEA R14, P0, R6, c[0x0][0x168], 0x3 ;  /* 0x00005a00060e7a11 */ /* 0x000fc600078018ff */
[----:B------:R-:W2:Y:S01]  /*02c0*/  LDG.E.64.CONSTANT R2, [R10.64] ;  /* 0x000000060a027981 */ /* 0x000ea2000c1e9b00 */
[----:B------:R-:W-:-:S06]  /*02d0*/  LEA.HI.X R15, R6, c[0x0][0x16c], R7, 0x3, P0 ;  /* 0x00005b00060f7a11 */ /* 0x000fcc00000f1c07 */
[----:B------:R-:W5:Y:S01]  /*02e0*/  LDG.E.64.CONSTANT R14, [R14.64] ;  /* 0x000000060e0e7981 */ /* 0x000f62000c1e9b00 */
[C---:B------:R-:W-:Y:S01]  /*02f0*/  IMAD.SHL.U32 R19, R4.reuse, 0x2, RZ ;  /* 0x0000000204137824 */ /* 0x040fe200078e00ff */
[----:B------:R-:W-:Y:S01]  /*0300*/  SHF.L.U64.HI R8, R4, 0x1, R5 ;  /* 0x0000000104087819 */ /* 0x000fe20000010205 */
[----:B------:R-:W-:Y:S01]  /*0310*/  IMAD.WIDE.U32 R4, R0, c[0x0][0x1e0], RZ ;  /* 0x0000780000047a25 */ /* 0x000fe200078e00ff */
[----:B------:R-:W-:Y:S01]  /*0320*/  ISETP.NE.U32.AND P0, PT, R24, 0x1, PT ;  /* 0x000000011800780c */ /* 0x000fe20003f05070 */
[----:B------:R-:W-:Y:S01]  /*0330*/  BSSY B0, `(.L_x_202) ;  /* 0x00000b0000007945 */ /* 0x000fe20003800000 */
        /* <DEDUP_REMOVED lines=9> */
[----:B------:R-:W-:Y:S02]  /*03d0*/  IMAD R0, R8, c[0x0][0x1f0], RZ ;  /* 0x00007c0008007a24 */ /* 0x000fe400078e02ff */
[----:B------:R-:W-:-:S04]  /*03e0*/  IMAD.WIDE.U32 R16, R19, c[0x0][0x1f0], R4 ;  /* 0x00007c0013107a25 */ /* 0x000fc800078e0004 */
[----:B------:R-:W-:Y:S02]  /*03f0*/  IMAD R8, R8, c[0x0][0x208], RZ ;  /* 0x0000820008087a24 */ /* 0x000fe400078e02ff */
[C---:B------:R-:W-:Y:S01]  /*0400*/  IMAD R27, R19.reuse, c[0x0][0x1f4], R0 ;  /* 0x00007d00131b7a24 */ /* 0x040fe200078e0200 */
[----:B------:R-:W-:Y:S01]  /*0410*/  LOP3.LUT R0, R24, 0x1, RZ, 0xc0, !PT ;  /* 0x0000000118007812 */ /* 0x000fe200078ec0ff */
[C---:B------:R-:W-:Y:S02]  /*0420*/  IMAD R29, R19.reuse, c[0x0][0x20c], R8 ;  /* 0x00008300131d7a24 */ /* 0x040fe400078e0208 */
[----:B------:R-:W-:-:S04]  /*0430*/  IMAD.WIDE.U32 R18, R19, c[0x0][0x208], R6 ;  /* 0x0000820013127a25 */ /* 0x000fc800078e0006 */
[----:B------:R-:W-:Y:S02]  /*0440*/  IMAD.IADD R7, R19, 0x1, R29 ;  /* 0x0000000113077824 */ /* 0x000fe400078e021d */
[C---:B--2---:R-:W-:Y:S02]  /*0450*/  IMAD R5, R3.reuse, c[0x0][0x1d8], RZ ;  /* 0x0000760003057a24 */ /* 0x044fe400078e02ff */
[----:B------:R-:W-:Y:S02]  /*0460*/  IMAD R3, R3, c[0x0][0x1c0], RZ ;  /* 0x0000700003037a24 */ /* 0x000fe400078e02ff */
[----:B------:R-:W-:-:S04]  /*0470*/  IMAD.WIDE.U32 R20, R2, c[0x0][0x1d8], R20 ;  /* 0x0000760002147a25 */ /* 0x000fc800078e0014 */
[C---:B------:R-:W-:Y:S02]  /*0480*/  IMAD R9, R2.reuse, c[0x0][0x1dc], R5 ;  /* 0x0000770002097a24 */ /* 0x040fe400078e0205 */
[----:B------:R-:W-:-:S03]  /*0490*/  IMAD.WIDE.U32 R22, R2, c[0x0][0x1c0], R22 ;  /* 0x0000700002167a25 */ /* 0x000fc600078e0016 */
[----:B------:R-:W-:Y:S01]  /*04a0*/  IADD3 R9, R21, R9, RZ ;  /* 0x0000000915097210 */ /* 0x000fe20007ffe0ff */
[----:B------:R-:W-:Y:S02]  /*04b0*/  IMAD R11, R2, c[0x0][0x1c4], R3 ;  /* 0x00007100020b7a24 */ /* 0x000fe400078e0203 */
[----:B------:R-:W-:Y:S01]  /*04c0*/  CS2R R2, SRZ ;  /* 0x0000000000027805 */ /* 0x000fe2000001ff00 */
[----:B------:R-:W-:Y:S02]  /*04d0*/  IMAD.IADD R5, R17, 0x1, R27 ;  /* 0x0000000111057824 */ /* 0x000fe400078e021b */
[----:B------:R-:W-:Y:S01]  /*04e0*/  IMAD.IADD R11, R23, 0x1, R11 ;  /* 0x00000001170b7824 */ /* 0x000fe200078e020b */
[----:B------:R-:W-:Y:S05]  /*04f0*/  @!P0 BRA `(.L_x_203) ;  /* 0x0000093000008947 */ /* 0x000fea0003800000 */
[----:B------:R-:W-:Y:S01]  /*0500*/  IMAD.MOV.U32 R39, RZ, RZ, c[0x0][0x1b0] ;  /* 0x00006c00ff277624 */ /* 0x000fe200078e00ff */
[----:B------:R-:W-:Y:S01]  /*0510*/  IADD3 R4, P0, R24, -R0, RZ ;  /* 0x8000000018047210 */ /* 0x000fe20007f1e0ff */
[----:B------:R-:W-:Y:S01]  /*0520*/  IMAD.MOV.U32 R8, RZ, RZ, 0x3 ;  /* 0x00000003ff087424 */ /* 0x000fe200078e00ff */
[----:B------:R-:W-:-:S02]  /*0530*/  CS2R R2, SRZ ;  /* 0x0000000000027805 */ /* 0x000fc4000001ff00 */
[----:B------:R-:W-:Y:S02]  /*0540*/  IADD3.X R6, R25, -0x1, RZ, P0, !PT ;  /* 0xffffffff19067810 */ /* 0x000fe400007fe4ff */
[----:B------:R-:W-:Y:S02]  /*0550*/  SHF.L.U64.HI R41, R39, R8, c[0x0][0x1b4] ;  /* 0x00006d0027297619 */ /* 0x000fe40000010208 */
.L_x_208:
[C---:B0-----:R-:W-:Y:S01]  /*0560*/  IMAD R29, R3.reuse, c[0x0][0x200], RZ ;  /* 0x00008000031d7a24 */ /* 0x041fe200078e02ff */
[----:B------:R-:W-:Y:S01]  /*0570*/  MOV R24, R16 ;  /* 0x0000001000187202 */ /* 0x000fe20000000f00 */
[----:B------:R-:W-:Y:S02]  /*0580*/  IMAD.MOV.U32 R26, RZ, RZ, R18 ;  /* 0x000000ffff1a7224 */ /* 0x000fe400078e0012 */
[----:B------:R-:W-:Y:S02]  /*0590*/  IMAD.MOV.U32 R27, RZ, RZ, R7 ;  /* 0x000000ffff1b7224 */ /* 0x000fe400078e0007 */
[----:B------:R-:W-:Y:S02]  /*05a0*/  IMAD R31, R3, c[0x0][0x1e8], RZ ;  /* 0x00007a00031f7a24 */ /* 0x000fe400078e02ff */
[----:B------:R-:W-:-:S02]  /*05b0*/  IMAD.MOV.U32 R25, RZ, RZ, R5 ;  /* 0x000000ffff197224 */ /* 0x000fc400078e0005 */
        /* <DEDUP_REMOVED lines=61> */
.L_x_205:
[----:B------:R-:W-:Y:S05]  /*0990*/  BSYNC B1 ;  /* 0x0000000000017941 */ /* 0x000fea0003800000 */
.L_x_204:
        /* <DEDUP_REMOVED lines=64> */
.L_x_207:
[----:B0-----:R-:W-:Y:S05]  /*0da0*/  BSYNC B1 ;  /* 0x0000000000017941 */ /* 0x001fea0003800000 */
.L_x_206:
        /* <DEDUP_REMOVED lines=8> */
.L_x_203:
[----:B------:R-:W-:Y:S05]  /*0e30*/  BSYNC B0 ;  /* 0x0000000000007941 */ /* 0x000fea0003800000 */
.L_x_202:
        /* <DEDUP_REMOVED lines=71> */
.L_x_210:
[----:B------:R-:W-:Y:S05]  /*12b0*/  BSYNC B0 ;  /* 0x0000000000007941 */ /* 0x000fea0003800000 */
.L_x_209:
[----:B--2--5:R-:W2:Y:S01]  /*12c0*/  DMUL R2, R14, R2 ;  /* 0x000000020e027228 */ /* 0x024ea20000000000 */
[----:B-1----:R-:W-:Y:S01]  /*12d0*/  IMAD.IADD R5, R9, 0x1, R17 ;  /* 0x0000000109057824 */ /* 0x002fe200078e0211 */
[----:B------:R-:W-:-:S04]  /*12e0*/  LEA R4, P0, R8, c[0x0][0x160], 0x3 ;  /* 0x0000580008047a11 */ /* 0x000fc800078018ff */
[----:B--2---:R-:W1:Y:S01]  /*12f0*/  DADD R2, -RZ, -R2 ;  /* 0x00000000ff027229 */ /* 0x004e620000000902 */
[----:B------:R-:W-:-:S06]  /*1300*/  LEA.HI.X R5, R8, c[0x0][0x164], R5, 0x3, P0 ;  /* 0x0000590008057a11 */ /* 0x000fcc00000f1c05 */
[----:B-1----:R-:W-:Y:S01]  /*1310*/  RED.E.ADD.F64.RN.STRONG.GPU [R4.64], R2 ;  /* 0x000000020400798e */ /* 0x002fe2000c10ed86 */
[----:B------:R-:W-:Y:S05]  /*1320*/  EXIT ;  /* 0x000000000000794d */ /* 0x000fea0003800000 */
.L_x_211:
        /* <DEDUP_REMOVED lines=13> */
.L_x_487:


//--------------------- .text._ZN2at6native43_GLOBAL__N__c95f0927_10_LossCTC_cu_88d8892b37ctc_loss_backward_log_beta_gpu_kernelIdlEEvPT_PKS3_PKllPKT0_S8_lllllllS8_lll --------------------------
	.section	.text._ZN2at6native43_GLOBAL__N__c95f0927_10_LossCTC_cu_88d8892b37ctc_loss_backward_log_beta_gpu_kernelIdlEEvPT_PKS3_PKllPKT0_S8_lllllllS8_lll,"ax",@progbits
	.sectioninfo	@"SHI_REGISTERS=61"
	.align	128
.text._ZN2at6native43_GLOBAL__N__c95f0927_10_LossCTC_cu_88d8892b37ctc_loss_backward_log_beta_gpu_kernelIdlEEvPT_PKS3_PKllPKT0_S8_lllllllS8_lll:
        .type           _ZN2at6native43_GLOBAL__N__c95f0927_10_LossCTC_cu_88d8892b37ctc_loss_backward_log_beta_gpu_kernelIdlEEvPT_PKS3_PKllPKT0_S8_lllllllS8_lll,@function
        .size           _ZN2at6native43_GLOBAL__N__c95f0927_10_LossCTC_cu_88d8892b37ctc_loss_backward_log_beta_gpu_kernelIdlEEvPT_PKS3_PKllPKT0_S8_lllllllS8_lll,(.L_x_488 - _ZN2at6native43_GLOBAL__N__c95f0927_10_LossCTC_cu_88d8892b37ctc_loss_backward_log_beta_gpu_kernelIdlEEvPT_PKS3_PKllPKT0_S8_lllllllS8_lll)
        .other          _ZN2at6native43_GLOBAL__N__c95f0927_10_LossCTC_cu_88d8892b37ctc_loss_backward_log_beta_gpu_kernelIdlEEvPT_PKS3_PKllPKT0_S8_lllllllS8_lll,@"STO_CUDA_ENTRY STV_DEFAULT"
_ZN2at6native43_GLOBAL__N__c95f0927_10_LossCTC_cu_88d8892b37ctc_loss_backward_log_beta_gpu_kernelIdlEEvPT_PKS3_PKllPKT0_S8_lllllllS8_lll:
        /* <DEDUP_REMOVED lines=29> */
[----:B-----5:R-:W-:Y:S05]  /*01d0*/  CALL.REL.NOINC `($__internal_3_$__cuda_sm20_rem_s64) ;  /* 0x00001f7000007944 */ /* 0x020fea0003c00000 */
[----:B------:R-:W-:Y:S02]  /*01e0*/  IMAD.MOV.U32 R4, RZ, RZ, R6 ;  /* 0x000000ffff047224 */ /* 0x000fe400078e0006 */
[----:B------:R-:W-:Y:S01]  /*01f0*/  IMAD.MOV.U32 R5, RZ, RZ, R7 ;  /* 0x000000ffff057224 */ /* 0x000fe200078e0007 */
[----:B------:R-:W-:Y:S05]  /*0200*/  BRA `(.L_x_213) ;  /* 0x0000013000007947 */ /* 0x000fea0003800000 */
.L_x_212:
        /* <DEDUP_REMOVED lines=19> */
.L_x_213:
        /* <DEDUP_REMOVED lines=25> */
.L_x_219:
        /* <DEDUP_REMOVED lines=11> */
[----:B------:R-:W-:Y:S01]  /*0580*/  HFMA2.MMA R24, -RZ, RZ, 0, 0 ;  /* 0x00000000ff187435 */ /* 0x000fe200000001ff */
[----:B------:R-:W-:Y:S02]  /*0590*/  IMAD.MOV.U32 R25, RZ, RZ, -0x100000 ;  /* 0xfff00000ff197424 */ /* 0x000fe400078e00ff */
[----:B------:R-:W-:-:S13]  /*05a0*/  ISETP.NE.AND.EX P1, PT, R23, R12, PT, P1 ;  /* 0x0000000c1700720c */ /* 0x000fda0003f25310 */
[----:B------:R-:W-:Y:S05]  /*05b0*/  @P1 BRA `(.L_x_216) ;  /* 0x000001e000001947 */ /* 0x000fea0003800000 */
[----:B------:R-:W2:Y:S01]  /*05c0*/  LDG.E.64.CONSTANT R24, [R8.64] ;  /* 0x0000000608187981 */ /* 0x000ea2000c1e9b00 */
[----:B------:R-:W-:-:S04]  /*05d0*/  IMAD.WIDE.U32 R26, R0, c[0x0][0x1a0], RZ ;  /* 0x00006800001a7a25 */ /* 0x000fc800078e00ff */
[----:B------:R-:W-:Y:S02]  /*05e0*/  IMAD R29, R28, c[0x0][0x198], RZ ;  /* 0x000066001c1d7a24 */ /* 0x000fe400078e02ff */
[----:B------:R-:W-:Y:S02]  /*05f0*/  IMAD R27, R0, c[0x0][0x1a4], R27 ;  /* 0x00006900001b7a24 */ /* 0x000fe400078e021b */
        /* <DEDUP_REMOVED lines=8> */
[----:B------:R-:W-:-:S05]  /*0680*/  LEA.HI.X R27, R24, c[0x0][0x16c], R25, 0x3, P1 ;  /* 0x00005b00181b7a11 */ /* 0x000fca00008f1c19 */
[----:B------:R0:W5:Y:S01]  /*0690*/  LDG.E.64.CONSTANT R24, [R26.64] ;  /* 0x000000061a187981 */ /* 0x000162000c1e9b00 */
[----:B------:R-:W-:Y:S05]  /*06a0*/  BRA `(.L_x_216) ;  /* 0x000000f000007947 */ /* 0x000fea0003800000 */
.L_x_215:
        /* <DEDUP_REMOVED lines=15> */
.L_x_216:
[----:B------:R-:W-:Y:S05]  /*07a0*/  BSYNC B0 ;  /* 0x0000000000007941 */ /* 0x000fea0003800000 */
.L_x_214:
        /* <DEDUP_REMOVED lines=17> */
.L_x_218:
[----:B------:R-:W-:Y:S05]  /*08c0*/  BSYNC B0 ;  /* 0x0000000000007941 */ /* 0x000fea0003800000 */
.L_x_217:
[----:B------:R-:W-:Y:S05]  /*08d0*/  @P0 BRA `(.L_x_219) ;  /* 0xfffffbf000000947 */ /* 0x000fea000383ffff */
.L_x_240:
[----:B------:R-:W1:Y:S01]  /*08e0*/  S2R R9, SR_TID.X ;  /* 0x0000000000097919 */ /* 0x000e620000002100 */
[----:B------:R-:W-:Y:S01]  /*08f0*/  BSSY B0, `(.L_x_220) ;  /* 0x000003f000007945 */ /* 0x000fe20003800000 */
[----:B------:R-:W-:Y:S01]  /*0900*/  PRMT R20, RZ, 0x7610, R20 ;  /* 0x00007610ff147816 */ /* 0x000fe20000000014 */
[----:B-----5:R-:W-:Y:S02]  /*0910*/  IMAD.MOV.U32 R10, RZ, RZ, c[0x0][0x1e0] ;  /* 0x00007800ff0a7624 */ /* 0x020fe400078e00ff */
        /* <DEDUP_REMOVED lines=12> */
[----:B------:R-:W-:-:S04]  /*09e0*/  LOP3.LUT R10, R9, 0x1, RZ, 0xc0, !PT ;  /* 0x00000001090a7812 */ /* 0x000fc800078ec0ff */
        /* <DEDUP_REMOVED lines=9> */
[----:B------:R-:W-:Y:S01]  /*0a80*/  @!P1 LEA R20, P2, R12, c[0x0][0x180], 0x3 ;  /* 0x000060000c149a11 */ /* 0x000fe200078418ff */
[----:B------:R-:W-:Y:S02]  /*0a90*/  IMAD.MOV.U32 R10, RZ, RZ, c[0x0][0x1e0] ;  /* 0x00007800ff0a7624 */ /* 0x000fe400078e00ff */
[----:B------:R-:W-:-:S05]  /*0aa0*/  @!P1 IMAD.IADD R11, R13, 0x1, R11 ;  /* 0x000000010d0b9824 */ /* 0x000fca00078e020b */
[----:B------:R-:W-:Y:S01]  /*0ab0*/  @!P1 LEA.HI.X R21, R12, c[0x0][0x184], R11, 0x3, P2 ;  /* 0x000061000c159a11 */ /* 0x000fe200010f1c0b */
[----:B------:R-:W-:-:S06]  /*0ac0*/  IMAD.MOV.U32 R11, RZ, RZ, c[0x0][0x1e4] ;  /* 0x00007900ff0b7624 */ /* 0x000fcc00078e00ff */
        /* <DEDUP_REMOVED lines=8> */
[----:B-1----:R-:W-:Y:S01]  /*0b50*/  IADD3 R21, P2, R9, 0x2, RZ ;  /* 0x0000000209157810 */ /* 0x002fe20007f5e0ff */
[----:B------:R-:W-:Y:S01]  /*0b60*/  BSSY B2, `(.L_x_224) ;  /* 0x0000013000027945 */ /* 0x000fe20003800000 */
[----:B------:R-:W-:Y:S02]  /*0b70*/  IMAD.MOV.U32 R13, RZ, RZ, c[0x0][0x1e4] ;  /* 0x00007900ff0d7624 */ /* 0x000fe400078e00ff */
[----:B------:R-:W-:Y:S02]  /*0b80*/  LOP3.LUT R12, R21, 0x1, RZ, 0xc0, !PT ;  /* 0x00000001150c7812 */ /* 0x000fe400078ec0ff */
[----:B------:R-:W-:Y:S02]  /*0b90*/  IADD3.X R20, RZ, R8, RZ, P2, !PT ;  /* 0x00000008ff147210 */ /* 0x000fe400017fe4ff */
        /* <DEDUP_REMOVED lines=15> */
.L_x_225:
[----:B------:R-:W-:Y:S05]  /*0c90*/  BSYNC B2 ;  /* 0x0000000000027941 */ /* 0x000fea0003800000 */
.L_x_224:
[----:B-----5:R-:W-:-:S04]  /*0ca0*/  ISETP.NE.U32.AND P1, PT, R12, R10, PT ;  /* 0x0000000a0c00720c */ /* 0x020fc80003f25070 */
[----:B------:R-:W-:-:S08]  /*0cb0*/  ISETP.NE.AND.EX P1, PT, R13, R11, PT, P1 ;  /* 0x0000000b0d00720c */ /* 0x000fd00003f25310 */
.L_x_223:
[----:B-1----:R-:W-:Y:S05]  /*0cc0*/  BSYNC B1 ;  /* 0x0000000000017941 */ /* 0x002fea0003800000 */
.L_x_222:
[----:B------:R-:W-:Y:S02]  /*0cd0*/  SEL R20, RZ, 0x1, !P1 ;  /* 0x00000001ff147807 */ /* 0x000fe40004800000 */
.L_x_221:
[----:B------:R-:W-:Y:S05]  /*0ce0*/  BSYNC B0 ;  /* 0x0000000000007941 */ /* 0x000fea0003800000 */
.L_x_220:
        /* <DEDUP_REMOVED lines=12> */
[----:B-----5:R-:W-:Y:S02]  /*0db0*/  IMAD R11, R11, c[0x0][0x1a8], RZ ;  /* 0x00006a000b0b7a24 */ /* 0x020fe400078e02ff */
[----:B------:R-:W-:Y:S01]  /*0dc0*/  IMAD R22, R22, c[0x0][0x198], RZ ;  /* 0x0000660016167a24 */ /* 0x000fe200078e02ff */
[----:B------:R-:W-:Y:S01]  /*0dd0*/  ISETP.GT.AND.EX P1, PT, R8, R5, PT, P1 ;  /* 0x000000050800720c */ /* 0x000fe20003f24310 */
[----:B------:R-:W-:-:S04]  /*0de0*/  IMAD.WIDE.U32 R12, R21, c[0x0][0x198], R12 ;  /* 0x00006600150c7a25 */ /* 0x000fc800078e000c */
[----:B------:R-:W-:Y:S02]  /*0df0*/  IMAD R21, R21, c[0x0][0x19c], R22 ;  /* 0x0000670015157a24 */ /* 0x000fe400078e0216 */
[----:B------:R-:W-:Y:S02]  /*0e00*/  IMAD.MOV.U32 R52, RZ, RZ, 0x3 ;  /* 0x00000003ff347424 */ /* 0x000fe400078e00ff */
        /* <DEDUP_REMOVED lines=16> */
.L_x_238:
        /* <DEDUP_REMOVED lines=29> */
[----:B------:R-:W-:Y:S02]  /*10e0*/  IMAD R22, R8, c[0x0][0x1c0], RZ ;  /* 0x0000700008167a24 */ /* 0x000fe400078e02ff */
[----:B------:R-:W-:Y:S02]  /*10f0*/  IMAD.IADD R21, R21, 0x1, R23 ;  /* 0x0000000115157824 */ /* 0x000fe400078e0217 */
[C---:B------:R-:W-:Y:S02]  /*1100*/  IMAD R23, R9.reuse, c[0x0][0x1c4], R22 ;  /* 0x0000710009177a24 */ /* 0x040fe400078e0216 */
[----:B------:R-:W-:-:S05]  /*1110*/  IMAD.WIDE.U32 R20, R9, c[0x0][0x1c0], R20 ;  /* 0x0000700009147a25 */ /* 0x000fca00078e0014 */
[----:B------:R-:W-:Y:S02]  /*1120*/  IADD3 R21, R21, R23, RZ ;  /* 0x0000001715157210 */ /* 0x000fe40007ffe0ff */
[----:B------:R-:W-:-:S04]  /*1130*/  LEA R22, P2, R20, R53, 0x3 ;  /* 0x0000003514167211 */ /* 0x000fc800078418ff */
[----:B------:R-:W-:Y:S01]  /*1140*/  LEA.HI.X R23, R20, R50, R21, 0x3, P2 ;  /* 0x0000003214177211 */ /* 0x000fe200010f1c15 */
[----:B------:R-:W-:Y:S02]  /*1150*/  IMAD.MOV.U32 R20, RZ, RZ, 0x0 ;  /* 0x00000000ff147424 */ /* 0x000fe400078e00ff */
[----:B------:R-:W-:-:S05]  /*1160*/  IMAD.MOV.U32 R21, RZ, RZ, -0x100000 ;  /* 0xfff00000ff157424 */ /* 0x000fca00078e00ff */
[----:B------:R1:W-:Y:S01]  /*1170*/  STG.E.64 [R22.64], R20 ;  /* 0x0000001416007986 */ /* 0x0003e2000c101b06 */
[----:B------:R-:W-:Y:S05]  /*1180*/  BRA `(.L_x_229) ;  /* 0x00000ed000007947 */ /* 0x000fea0003800000 */
.L_x_228:
[----:B------:R-:W-:Y:S01]  /*1190*/  ISETP.GE.U32.AND P2, PT, R9, R4, PT ;  /* 0x000000040900720c */ /* 0x000fe20003f46070 */
[----:B------:R-:W-:Y:S02]  /*11a0*/  IMAD.MOV.U32 R56, RZ, RZ, c[0x0][0x178] ;  /* 0x00005e00ff387624 */ /* 0x000fe400078e00ff */
[----:B------:R-:W-:Y:S01]  /*11b0*/  IMAD.MOV.U32 R57, RZ, RZ, c[0x0][0x17c] ;  /* 0x00005f00ff397624 */ /* 0x000fe200078e00ff */
[----:B------:R-:W-:Y:S01]  /*11c0*/  ISETP.GE.AND.EX P2, PT, R8, R5, PT, P2 ;  /* 0x000000050800720c */ /* 0x000fe20003f46320 */
[----:B------:R-:W-:Y:S01]  /*11d0*/  IMAD.WIDE.U32 R20, R0, c[0x0][0x1b0], RZ ;  /* 0x00006c0000147a25 */ /* 0x000fe200078e00ff */
[----:B0-----:R-:W-:-:S03]  /*11e0*/  IADD3 R25, P3, R56, -0x1, RZ ;  /* 0xffffffff38197810 */ /* 0x001fc60007f7e0ff */
        /* <DEDUP_REMOVED lines=33> */
[----:B------:R-:W-:Y:S01]  /*1400*/  MOV R36, 0x652b82fe ;  /* 0x652b82fe00247802 */ /* 0x000fe20000000f00 */
[----:B------:R-:W-:-:S02]  /*1410*/  IMAD.MOV.U32 R37, RZ, RZ, 0x3ff71547 ;  /* 0x3ff71547ff257424 */ /* 0x000fc400078e00ff */
        /* <DEDUP_REMOVED lines=67> */
[----:B------:R-:W-:Y:S02]  /*1850*/  IMAD R43, R34, 0x100000, R39 ;  /* 0x00100000222b7824 */ /* 0x000fe400078e0227 */
[----:B-1----:R-:W-:Y:S02]  /*1860*/  IMAD R41, R30, 0x100000, R47 ;  /* 0x001000001e297824 */ /* 0x002fe400078e022f */
[----:B------:R-:W-:Y:S01]  /*1870*/  IMAD.MOV.U32 R40, RZ, RZ, R46 ;  /* 0x000000ffff287224 */ /* 0x000fe200078e002e */
        /* <DEDUP_REMOVED lines=13> */
.L_x_231:
[----:B0-2---:R-:W-:Y:S05]  /*1950*/  BSYNC B1 ;  /* 0x0000000000017941 */ /* 0x005fea0003800000 */
.L_x_230:
        /* <DEDUP_REMOVED lines=16> */
.L_x_233:
[----:B------:R-:W-:Y:S05]  /*1a60*/  BSYNC B1 ;  /* 0x0000000000017941 */ /* 0x000fea0003800000 */
.L_x_232:
        /* <DEDUP_REMOVED lines=17> */
.L_x_235:
[----:B-12---:R-:W-:Y:S05]  /*1b80*/  BSYNC B1 ;  /* 0x0000000000017941 */ /* 0x006fea0003800000 */
.L_x_234:
        /* <DEDUP_REMOVED lines=22> */
[----:B0-----:R-:W-:Y:S02]  /*1cf0*/  IMAD.MOV.U32 R29, RZ, RZ, -0x3ff ;  /* 0xfffffc01ff1d7424 */ /* 0x001fe400078e00ff */
[----:B------:R-:W-:-:S04]  /*1d00*/  IMAD.WIDE.U32 R20, R9, c[0x0][0x1c0], R20 ;  /* 0x0000700009147a25 */ /* 0x000fc800078e0014 */
[----:B------:R-:W-:Y:S01]  /*1d10*/  @!P2 IMAD.MOV.U32 R29, RZ, RZ, -0x435 ;  /* 0xfffffbcbff1da424 */ /* 0x000fe200078e00ff */
        /* <DEDUP_REMOVED lines=12> */
[----:B------:R-:W-:Y:S02]  /*1de0*/  LOP3.LUT R28, R29, 0x80000000, RZ, 0x3c, !PT ;  /* 0x800000001d1c7812 */ /* 0x000fe400078e3cff */
[----:B------:R-:W-:-:S03]  /*1df0*/  MOV R29, 0x43300000 ;  /* 0x43300000001d7802 */ /* 0x000fc60000000f00 */
        /* <DEDUP_REMOVED lines=31> */
.L_x_237:
[----:B------:R-:W-:Y:S05]  /*1ff0*/  BSYNC B1 ;  /* 0x0000000000017941 */ /* 0x000fea0003800000 */
.L_x_236:
[----:B-1----:R1:W2:Y:S01]  /*2000*/  DADD R26, R24, R26 ;  /* 0x00000000181a7229 */ /* 0x0022a2000000001a */
[----:B------:R-:W-:Y:S01]  /*2010*/  IMAD.IADD R21, R21, 0x1, R58 ;  /* 0x0000000115157824 */ /* 0x000fe200078e023a */
[----:B-1----:R-:W-:-:S04]  /*2020*/  LEA R24, P2, R20, R53, 0x3 ;  /* 0x0000003514187211 */ /* 0x002fc800078418ff */
[----:B--2--5:R-:W1:Y:S01]  /*2030*/  DADD R22, R22, R26 ;  /* 0x0000000016167229 */ /* 0x024e62000000001a */
[----:B------:R-:W-:-:S06]  /*2040*/  LEA.HI.X R25, R20, R50, R21, 0x3, P2 ;  /* 0x0000003214197211 */ /* 0x000fcc00010f1c15 */
[----:B-1----:R1:W-:Y:S04]  /*2050*/  STG.E.64 [R24.64], R22 ;  /* 0x0000001618007986 */ /* 0x0023e8000c101b06 */
.L_x_229:
[----:B------:R-:W-:Y:S05]  /*2060*/  BSYNC B0 ;  /* 0x0000000000007941 */ /* 0x000fea0003800000 */
.L_x_227:
        /* <DEDUP_REMOVED lines=11> */
.L_x_226:
[----:B------:R-:W-:Y:S01]  /*2120*/  @!P0 CALL.REL.NOINC `(.L_x_239) ;  /* 0x0000001000008944 */ /* 0x000fe20003c00000 */
[----:B------:R-:W-:Y:S05]  /*2130*/  BRA `(.L_x_240) ;  /* 0xffffe7a000007947 */ /* 0x000fea000383ffff */
.L_x_239:
[----:B------:R-:W-:Y:S05]  /*2140*/  EXIT ;  /* 0x000000000000794d */ /* 0x000fea0003800000 */
        .weak           $__internal_3_$__cuda_sm20_rem_s64
        .type           $__internal_3_$__cuda_sm20_rem_s64,@function
        .size           $__internal_3_$__cuda_sm20_rem_s64,(.L_x_488 - $__internal_3_$__cuda_sm20_rem_s64)
$__internal_3_$__cuda_sm20_rem_s64:
        /* <DEDUP_REMOVED lines=70> */
[----:B------:R-:W-:Y:S06]  /*25b0*/  RET.REL.NODEC R4 `(_ZN2at6native43_GLOBAL__N__c95f0927_10_LossCTC_cu_88d8892b37ctc_loss_backward_log_beta_gpu_kernelIdlEEvPT_PKS3_PKllPKT0_S8_lllllllS8_lll) ;  /* 0xffffda4004007950 */ /* 0x000fec0003c3ffff */
.L_x_241:
        /* <DEDUP_REMOVED lines=12> */
.L_x_488:


//--------------------- .text._ZN2at6native43_GLOBAL__N__c95f0927_10_LossCTC_cu_88d8892b29ctc_loss_log_alpha_gpu_kernelIfiEEvPT_PKS3_PKllPKT0_S8_lS4_llllllS8_lll --------------------------
	.section	.text._ZN2at6native43_GLOBAL__N__c95f0927_10_LossCTC_cu_88d8892b29ctc_loss_log_alpha_gpu_kernelIfiEEvPT_PKS3_PKllPKT0_S8_lS4_llllllS8_lll,"ax",@progbits
	.sectioninfo	@"SHI_REGISTERS=62"
	.align	128
.text._ZN2at6native43_GLOBAL__N__c95f0927_10_LossCTC_cu_88d8892b29ctc_loss_log_alpha_gpu_kernelIfiEEvPT_PKS3_PKllPKT0_S8_lS4_llllllS8_lll:
        .type           _ZN2at6native43_GLOBAL__N__c95f0927_10_LossCTC_cu_88d8892b29ctc_loss_log_alpha_gpu_kernelIfiEEvPT_PKS3_PKllPKT0_S8_lS4_llllllS8_lll,@function
        .size           _ZN2at6native43_GLOBAL__N__c95f0927_10_LossCTC_cu_88d8892b29ctc_loss_log_alpha_gpu_kernelIfiEEvPT_PKS3_PKllPKT0_S8_lS4_llllllS8_lll,(.L_x_490 - _ZN2at6native43_GLOBAL__N__c95f0927_10_LossCTC_cu_88d8892b29ctc_loss_log_alpha_gpu_kernelIfiEEvPT_PKS3_PKllPKT0_S8_lS4_llllllS8_lll)
        .other          _ZN2at6native43_GLOBAL__N__c95f0927_10_LossCTC_cu_88d8892b29ctc_loss_log_alpha_gpu_kernelIfiEEvPT_PKS3_PKllPKT0_S8_lS4_llllllS8_lll,@"STO_CUDA_ENTRY STV_DEFAULT"
_ZN2at6native43_GLOBAL__N__c95f0927_10_LossCTC_cu_88d8892b29ctc_loss_log_alpha_gpu_kernelIfiEEvPT_PKS3_PKllPKT0_S8_lS4_llllllS8_lll:
[----:B------:R-:W-:Y:S02]  /*0000*/  IMAD.MOV.U32 R1, RZ, RZ, c[0x0][0x28] ;  /* 0x00000a00ff017624 */ /* 0x000fe400078e00ff */
[----:B------:R-:W0:Y:S04]  /*0010*/  S2R R17, SR_CTAID.Y ;  /* 0x0000000000117919 */ /* 0x000e280000002600 */
[----:B------:R-:W0:Y:S02]  /*0020*/  S2R R0, SR_TID.Y ;  /* 0x0000000000007919 */ /* 0x000e240000002200 */
[----:B0-----:R-:W-:-:S05]  /*0030*/  IMAD R17, R17, c[0x0][0x4], R0 ;  /* 0x0000010011117a24 */ /* 0x001fca00078e0200 */
[----:B------:R-:W-:-:S04]  /*0040*/  ISETP.GE.U32.AND P0, PT, R17, c[0x0][0x1e0], PT ;  /* 0x0000780011007a0c */ /* 0x000fc80003f06070 */
[----:B------:R-:W-:-:S13]  /*0050*/  ISETP.GE.AND.EX P0, PT, RZ, c[0x0][0x1e4], PT, P0 ;  /* 0x00007900ff007a0c */ /* 0x000fda0003f06300 */
[----:B------:R-:W-:Y:S05]  /*0060*/  @P0 EXIT ;  /* 0x000000000000094d */ /* 0x000fea0003800000 */
[----:B------:R-:W-:Y:S01]  /*0070*/  IMAD.MOV.U32 R52, RZ, RZ, 0x8 ;  /* 0x00000008ff347424 */ /* 0x000fe200078e00ff */
[----:B------:R-:W-:-:S03]  /*0080*/  ULDC.64 UR6, c[0x0][0x118] ;  /* 0x0000460000067ab9 */ /* 0x000fc60000000a00 */
[----:B------:R-:W-:-:S06]  /*0090*/  IMAD.WIDE.U32 R54, R17, R52, c[0x0][0x170] ;  /* 0x00005c0011367625 */ /* 0x000fcc00078e0034 */
[----:B------:R-:W2:Y:S01]  /*00a0*/  LDG.E.64.CONSTANT R54, [R54.64] ;  /* 0x0000000636367981 */ /* 0x000ea2000c1e9b00 */
[----:B------:R-:W-:-:S06]  /*00b0*/  IMAD.WIDE.U32 R52, R17, R52, c[0x0][0x188] ;  /* 0x0000620011347625 */ /* 0x000fcc00078e0034 */
[----:B------:R-:W5:Y:S01]  /*00c0*/  LDG.E.64.CONSTANT R52, [R52.64] ;  /* 0x0000000634347981 */ /* 0x000f62000c1e9b00 */
[----:B------:R-:W-:-:S04]  /*00d0*/  LEA R2, P1, R17, c[0x0][0x198], 0x2 ;  /* 0x0000660011027a11 */ /* 0x000fc800078210ff */
[----:B------:R-:W-:Y:S02]  /*00e0*/  LEA.HI.X R3, R17, c[0x0][0x19c], RZ, 0x2, P1 ;  /* 0x0000670011037a11 */ /* 0x000fe400008f14ff */
[----:B--2---:R-:W-:-:S04]  /*00f0*/  ISETP.NE.U32.AND P0, PT, R54, RZ, PT ;  /* 0x000000ff3600720c */ /* 0x004fc80003f05070 */
[----:B------:R-:W-:-:S13]  /*0100*/  ISETP.NE.AND.EX P0, PT, R55, RZ, PT, P0 ;  /* 0x000000ff3700720c */ /* 0x000fda0003f05300 */
[----:B------:R-:W-:Y:S05]  /*0110*/  @!P0 BRA `(.L_x_242) ;  /* 0x00002c7000008947 */ /* 0x000fea0003800000 */
[----:B------:R-:W-:Y:S01]  /*0120*/  ISETP.LE.AND P0, PT, RZ, c[0x0][0x194], PT ;  /* 0x00006500ff007a0c */ /* 0x000fe20003f03270 */
[----:B------:R-:W-:-:S04]  /*0130*/  IMAD.WIDE.U32 R20, R17, c[0x0][0x1b8], RZ ;  /* 0x00006e0011147a25 */ /* 0x000fc800078e00ff */
[----:B------:R-:W-:-:S08]  /*0140*/  IMAD R3, R17, c[0x0][0x1bc], R21 ;  /* 0x00006f0011037a24 */ /* 0x000fd000078e0215 */
[----:B------:R-:W-:Y:S05]  /*0150*/  @!P0 BRA `(.L_x_243) ;  /* 0x000028f000008947 */ /* 0x000fea0003800000 */
[----:B------:R-:W-:-:S04]  /*0160*/  LEA R6, P0, R17, c[0x0][0x1d0], 0x3 ;  /* 0x0000740011067a11 */ /* 0x000fc800078018ff */
[----:B------:R-:W-:-:S06]  /*0170*/  LEA.HI.X R7, R17, c[0x0][0x1d4], RZ, 0x3, P0 ;  /* 0x0000750011077a11 */ /* 0x000fcc00000f1cff */
[----:B------:R-:W5:Y:S01]  /*0180*/  LDG.E.64.CONSTANT R6, [R6.64] ;  /* 0x0000000606067981 */ /* 0x000f62000c1e9b00 */
[----:B------:R-:W-:Y:S02]  /*0190*/  IMAD.MOV.U32 R2, RZ, RZ, c[0x0][0x190] ;  /* 0x00006400ff027624 */ /* 0x000fe400078e00ff */
[----:B------:R-:W-:Y:S02]  /*01a0*/  IMAD.MOV.U32 R5, RZ, RZ, 0x1 ;  /* 0x00000001ff057424 */ /* 0x000fe400078e00ff */
[C---:B------:R-:W-:Y:S02]  /*01b0*/  IMAD.SHL.U32 R0, R2.reuse, 0x2, RZ ;  /* 0x0000000202007824 */ /* 0x040fe400078e00ff */
[----:B------:R-:W-:Y:S01]  /*01c0*/  IMAD.MOV.U32 R9, RZ, RZ, c[0x0][0x1b0] ;  /* 0x00006c00ff097624 */ /* 0x000fe200078e00ff */
[----:B------:R-:W-:Y:S01]  /*01d0*/  SHF.L.U64.HI R2, R2, R5, c[0x0][0x194] ;  /* 0x0000650002027619 */ /* 0x000fe20000010205 */
[----:B------:R-:W-:Y:S01]  /*01e0*/  IMAD.WIDE.U32 R18, R17, c[0x0][0x1a8], RZ ;  /* 0x00006a0011127a25 */ /* 0x000fe200078e00ff */
[----:B------:R-:W-:-:S03]  /*01f0*/  IADD3 R4, P1, R0, 0x1, RZ ;  /* 0x0000000100047810 */ /* 0x000fc60007f3e0ff */
[----:B------:R-:W-:Y:S01]  /*0200*/  IMAD.MOV.U32 R11, RZ, RZ, c[0x0][0x1e8] ;  /* 0x00007a00ff0b7624 */ /* 0x000fe200078e00ff */
[C---:B------:R-:W-:Y:S01]  /*0210*/  ISETP.GT.U32.AND P0, PT, R4.reuse, c[0x0][0x0], PT ;  /* 0x0000000004007a0c */ /* 0x040fe20003f04070 */
[----:B------:R-:W-:Y:S02]  /*0220*/  IMAD.X R5, RZ, RZ, R2, P1 ;  /* 0x000000ffff057224 */ /* 0x000fe400008e0602 */
[----:B------:R-:W-:Y:S02]  /*0230*/  IMAD R8, R9, c[0x0][0x1ec], RZ ;  /* 0x00007b0009087a24 */ /* 0x000fe400078e02ff */
[----:B------:R-:W-:Y:S01]  /*0240*/  IMAD R17, R17, c[0x0][0x1ac], R19 ;  /* 0x00006b0011117a24 */ /* 0x000fe200078e0213 */
[----:B------:R-:W-:Y:S01]  /*0250*/  ISETP.GT.AND.EX P0, PT, R5, RZ, PT, P0 ;  /* 0x000000ff0500720c */ /* 0x000fe20003f04300 */
[----:B------:R-:W-:Y:S02]  /*0260*/  IMAD.MOV.U32 R16, RZ, RZ, R18 ;  /* 0x000000ffff107224 */ /* 0x000fe400078e0012 */
[----:B------:R-:W-:Y:S01]  /*0270*/  IMAD R11, R11, c[0x0][0x1b4], R8 ;  /* 0x00006d000b0b7a24 */ /* 0x000fe200078e0208 */
[----:B------:R-:W-:Y:S01]  /*0280*/  SEL R4, R4, c[0x0][0x0], P0 ;  /* 0x0000000004047a07 */ /* 0x000fe20000000000 */
[----:B------:R-:W-:Y:S01]  /*0290*/  IMAD.WIDE.U32 R8, R9, c[0x0][0x1e8], R16 ;  /* 0x00007a0009087a25 */ /* 0x000fe200078e0010 */
[----:B------:R-:W-:-:S02]  /*02a0*/  SEL R5, R5, RZ, P0 ;  /* 0x000000ff05057207 */ /* 0x000fc40000000000 */
[----:B------:R-:W-:Y:S01]  /*02b0*/  IADD3 R4, P0, R4, -0x1, RZ ;  /* 0xffffffff04047810 */ /* 0x000fe20007f1e0ff */
[----:B------:R-:W-:Y:S01]  /*02c0*/  IMAD.IADD R9, R9, 0x1, R11 ;  /* 0x0000000109097824 */ /* 0x000fe200078e020b */
[C---:B------:R-:W-:Y:S02]  /*02d0*/  LEA R24, P1, R8.reuse, c[0x0][0x168], 0x2 ;  /* 0x00005a0008187a11 */ /* 0x040fe400078210ff */
[----:B------:R-:W-:Y:S02]  /*02e0*/  IADD3.X R5, R5, -0x1, RZ, P0, !PT ;  /* 0xffffffff05057810 */ /* 0x000fe400007fe4ff */
[----:B------:R-:W-:Y:S02]  /*02f0*/  LEA.HI.X R25, R8, c[0x0][0x16c], R9, 0x2, P1 ;  /* 0x00005b0008197a11 */ /* 0x000fe400008f1409 */
[----:B------:R-:W-:-:S13]  /*0300*/  ISETP.NE.U32.AND P0, PT, R5, RZ, PT ;  /* 0x000000ff0500720c */ /* 0x000fda0003f05070 */
[----:B------:R-:W-:Y:S05]  /*0310*/  @!P0 BRA `(.L_x_244) ;  /* 0x0000005000008947 */ /* 0x000fea0003800000 */
[----:B------:R-:W-:Y:S02]  /*0320*/  MOV R8, 0x340 ;  /* 0x0000034000087802 */ /* 0x000fe40000000f00 */
[----:B-----5:R-:W-:Y:S05]  /*0330*/  CALL.REL.NOINC `($__internal_4_$__cuda_sm20_div_u64) ;  /* 0x00002ad000007944 */ /* 0x020fea0003c00000 */
[----:B------:R-:W-:Y:S02]  /*0340*/  IMAD.MOV.U32 R8, RZ, RZ, R4 ;  /* 0x000000ffff087224 */ /* 0x000fe400078e0004 */
[----:B------:R-:W-:Y:S01]  /*0350*/  IMAD.MOV.U32 R9, RZ, RZ, R5 ;  /* 0x000000ffff097224 */ /* 0x000fe200078e0005 */
[----:B------:R-:W-:Y:S05]  /*0360*/  BRA `(.L_x_245) ;  /* 0x0000013000007947 */ /* 0x000fea0003800000 */
.L_x_244:
        /* <DEDUP_REMOVED lines=8> */
[----:B------:R-:W-:-:S06]  /*03f0*/  IMAD.HI.U32 R9, R9, R11, R8 ;  /* 0x0000000b09097227 */ /* 0x000fcc00078e0008 */
[----:B------:R-:W-:-:S04]  /*0400*/  IMAD.HI.U32 R8, R9, R4, RZ ;  /* 0x0000000409087227 */ /* 0x000fc800078e00ff */
[----:B------:R-:W-:-:S04]  /*0410*/  IMAD.MOV R9, RZ, RZ, -R8 ;  /* 0x000000ffff097224 */ /* 0x000fc800078e0a08 */
[----:B------:R-:W-:Y:S02]  /*0420*/  IMAD R4, R9, c[0x0][0x0], R4 ;  /* 0x0000000009047a24 */ /* 0x000fe400078e0204 */
[----:B------:R-:W-:-:S03]  /*0430*/  IMAD.MOV.U32 R9, RZ, RZ, RZ ;  /* 0x000000ffff097224 */ /* 0x000fc600078e00ff */
[----:B------:R-:W-:-:S13]  /*0440*/  ISETP.GE.U32.AND P0, PT, R4, c[0x0][0x0], PT ;  /* 0x0000000004007a0c */ /* 0x000fda0003f06070 */
[----:B------:R-:W-:Y:S02]  /*0450*/  @P0 IADD3 R4, R4, -c[0x0][0x0], RZ ;  /* 0x8000000004040a10 */ /* 0x000fe40007ffe0ff */
[----:B------:R-:W-:Y:S02]  /*0460*/  @P0 IADD3 R8, R8, 0x1, RZ ;  /* 0x0000000108080810 */ /* 0x000fe40007ffe0ff */
[----:B------:R-:W-:-:S13]  /*0470*/  ISETP.GE.U32.AND P1, PT, R4, c[0x0][0x0], PT ;  /* 0x0000000004007a0c */ /* 0x000fda0003f26070 */
[----:B------:R-:W-:Y:S02]  /*0480*/  @P1 IADD3 R8, R8, 0x1, RZ ;  /* 0x0000000108081810 */ /* 0x000fe40007ffe0ff */
[----:B------:R-:W-:-:S03]  /*0490*/  @!P2 LOP3.LUT R8, RZ, c[0x0][0x0], RZ, 0x33, !PT ;  /* 0x00000000ff08aa12 */ /* 0x000fc600078e33ff */
.L_x_245:
[----:B------:R-:W0:Y:S01]  /*04a0*/  S2R R4, SR_TID.X ;  /* 0x0000000000047919 */ /* 0x000e220000002100 */
[C---:B------:R-:W-:Y:S01]  /*04b0*/  ISETP.GE.U32.AND P0, PT, R8.reuse, 0x3, PT ;  /* 0x000000030800780c */ /* 0x040fe20003f06070 */
[----:B------:R-:W-:Y:S01]  /*04c0*/  BSSY B0, `(.L_x_246) ;  /* 0x00000be000007945 */ /* 0x000fe20003800000 */
[----:B------:R-:W-:Y:S01]  /*04d0*/  IADD3 R11, P2, R8, 0x1, RZ ;  /* 0x00000001080b7810 */ /* 0x000fe20007f5e0ff */
[----:B------:R-:W-:Y:S01]  /*04e0*/  IMAD.MOV.U32 R5, RZ, RZ, RZ ;  /* 0x000000ffff057224 */ /* 0x000fe200078e00ff */
[----:B------:R-:W-:Y:S01]  /*04f0*/  ISETP.GE.U32.AND.EX P0, PT, R9, RZ, PT, P0 ;  /* 0x000000ff0900720c */ /* 0x000fe20003f06100 */
[----:B------:R-:W-:Y:S01]  /*0500*/  CS2R R22, SRZ ;  /* 0x0000000000167805 */ /* 0x000fe2000001ff00 */
[----:B-----5:R-:W-:Y:S01]  /*0510*/  LEA R14, P1, R6, c[0x0][0x180], 0x2 ;  /* 0x00006000060e7a11 */ /* 0x020fe200078210ff */
[----:B------:R-:W-:-:S03]  /*0520*/  IMAD.X R8, RZ, RZ, R9, P2 ;  /* 0x000000ffff087224 */ /* 0x000fc600010e0609 */
[----:B------:R-:W-:Y:S02]  /*0530*/  LEA.HI.X R15, R6, c[0x0][0x184], R7, 0x2, P1 ;  /* 0x00006100060f7a11 */ /* 0x000fe400008f1407 */
[----:B------:R-:W-:-:S05]  /*0540*/  LOP3.LUT R6, R11, 0x3, RZ, 0xc0, !PT ;  /* 0x000000030b067812 */ /* 0x000fca00078ec0ff */
[----:B------:R-:W-:Y:S05]  /*0550*/  @!P0 BRA `(.L_x_247) ;  /* 0x00000b4000008947 */ /* 0x000fea0003800000 */
[----:B------:R-:W-:Y:S01]  /*0560*/  IADD3 R7, P0, -R6, R11, RZ ;  /* 0x0000000b06077210 */ /* 0x000fe20007f1e1ff */
[----:B------:R-:W-:-:S04]  /*0570*/  CS2R R22, SRZ ;  /* 0x0000000000167805 */ /* 0x000fc8000001ff00 */
[----:B------:R-:W-:Y:S02]  /*0580*/  IMAD.X R8, R8, 0x1, ~R5, P0 ;  /* 0x0000000108087824 */ /* 0x000fe400000e0e05 */
.L_x_268:
[----:B0----5:R-:W-:Y:S01]  /*0590*/  IADD3 R29, P2, R4, R23, RZ ;  /* 0x00000017041d7210 */ /* 0x021fe20007f5e0ff */
[----:B------:R-:W-:Y:S01]  /*05a0*/  BSSY B1, `(.L_x_248) ;  /* 0x000001d000017945 */ /* 0x000fe20003800000 */
[----:B------:R-:W-:Y:S02]  /*05b0*/  IADD3 R7, P0, R7, -0x4, RZ ;  /* 0xfffffffc07077810 */ /* 0x000fe40007f1e0ff */
[----:B------:R-:W-:Y:S01]  /*05c0*/  ISETP.NE.U32.AND P1, PT, R29, RZ, PT ;  /* 0x000000ff1d00720c */ /* 0x000fe20003f25070 */
[----:B------:R-:W-:Y:S01]  /*05d0*/  IMAD.X R31, RZ, RZ, R22, P2 ;  /* 0x000000ffff1f7224 */ /* 0x000fe200010e0616 */
[----:B------:R-:W-:Y:S02]  /*05e0*/  IADD3.X R8, R8, -0x1, RZ, P0, !PT ;  /* 0xffffffff08087810 */ /* 0x000fe400007fe4ff */
[----:B------:R-:W-:Y:S02]  /*05f0*/  ISETP.NE.U32.AND P0, PT, R7, RZ, PT ;  /* 0x000000ff0700720c */ /* 0x000fe40003f05070 */
[----:B------:R-:W-:-:S02]  /*0600*/  ISETP.NE.AND.EX P1, PT, R31, RZ, PT, P1 ;  /* 0x000000ff1f00720c */ /* 0x000fc40003f25310 */
[----:B------:R-:W-:-:S11]  /*0610*/  ISETP.NE.AND.EX P0, PT, R8, RZ, PT, P0 ;  /* 0x000000ff0800720c */ /* 0x000fd60003f05300 */
[----:B-1----:R-:W-:Y:S05]  /*0620*/  @!P1 BRA `(.L_x_249) ;  /* 0x0000013000009947 */ /* 0x002fea0003800000 */
[----:B------:R-:W-:Y:S01]  /*0630*/  ISETP.NE.U32.AND P1, PT, R29, 0x1, PT ;  /* 0x000000011d00780c */ /* 0x000fe20003f25070 */
[----:B------:R-:W-:Y:S01]  /*0640*/  IMAD.MOV.U32 R27, RZ, RZ, -0x800000 ;  /* 0xff800000ff1b7424 */ /* 0x000fe200078e00ff */
[----:B------:R-:W-:Y:S02]  /*0650*/  ISETP.NE.U32.AND P2, PT, R52, RZ, PT ;  /* 0x000000ff3400720c */ /* 0x000fe40003f45070 */
[----:B------:R-:W-:Y:S02]  /*0660*/  ISETP.NE.AND.EX P1, PT, R31, RZ, PT, P1 ;  /* 0x000000ff1f00720c */ /* 0x000fe40003f25310 */
[----:B------:R-:W-:-:S04]  /*0670*/  ISETP.NE.AND.EX P2, PT, R53, RZ, PT, P2 ;  /* 0x000000ff3500720c */ /* 0x000fc80003f45320 */
[----:B------:R-:W-:-:S13]  /*0680*/  PLOP3.LUT P1, PT, P1, P2, PT, 0xa2, 0x0 ;  /* 0x000000000000781c */ /* 0x000fda0000f25472 */
[----:B------:R-:W-:Y:S05]  /*0690*/  @P1 BRA `(.L_x_250) ;  /* 0x000000d000001947 */ /* 0x000fea0003800000 */
[----:B------:R-:W2:Y:S01]  /*06a0*/  LDG.E.CONSTANT R9, [R14.64] ;  /* 0x000000060e097981 */ /* 0x000ea2000c1e9900 */
[----:B------:R-:W-:Y:S01]  /*06b0*/  IMAD.MOV.U32 R11, RZ, RZ, R17 ;  /* 0x000000ffff0b7224 */ /* 0x000fe200078e0011 */
[----:B--2---:R-:W-:-:S05]  /*06c0*/  SHF.R.S32.HI R10, RZ, 0x1f, R9 ;  /* 0x0000001fff0a7819 */ /* 0x004fca0000011409 */
[----:B------:R-:W-:Y:S02]  /*06d0*/  IMAD R12, R10, c[0x0][0x1b0], RZ ;  /* 0x00006c000a0c7a24 */ /* 0x000fe400078e02ff */
[----:B------:R-:W-:-:S04]  /*06e0*/  IMAD.MOV.U32 R10, RZ, RZ, R18 ;  /* 0x000000ffff0a7224 */ /* 0x000fc800078e0012 */
[----:B------:R-:W-:-:S04]  /*06f0*/  IMAD.WIDE.U32 R10, R9, c[0x0][0x1b0], R10 ;  /* 0x00006c00090a7a25 */ /* 0x000fc800078e000a */
[----:B------:R-:W-:Y:S01]  /*0700*/  IMAD R9, R9, c[0x0][0x1b4], R12 ;  /* 0x00006d0009097a24 */ /* 0x000fe200078e020c */
[----:B------:R-:W-:-:S03]  /*0710*/  LEA R12, P1, R10, c[0x0][0x168], 0x2 ;  /* 0x00005a000a0c7a11 */ /* 0x000fc600078210ff */
[----:B------:R-:W-:-:S05]  /*0720*/  IMAD.IADD R9, R11, 0x1, R9 ;  /* 0x000000010b097824 */ /* 0x000fca00078e0209 */
[----:B------:R-:W-:-:S05]  /*0730*/  LEA.HI.X R13, R10, c[0x0][0x16c], R9, 0x2, P1 ;  /* 0x00005b000a0d7a11 */ /* 0x000fca00008f1409 */
[----:B------:R0:W5:Y:S01]  /*0740*/  LDG.E.CONSTANT R27, [R12.64] ;  /* 0x000000060c1b7981 */ /* 0x000162000c1e9900 */
[----:B------:R-:W-:Y:S05]  /*0750*/  BRA `(.L_x_250) ;  /* 0x0000001000007947 */ /* 0x000fea0003800000 */
.L_x_249:
[----:B------:R0:W5:Y:S02]  /*0760*/  LDG.E.CONSTANT R27, [R24.64] ;  /* 0x00000006181b7981 */ /* 0x000164000c1e9900 */
.L_x_250:
[----:B------:R-:W-:Y:S05]  /*0770*/  BSYNC B1 ;  /* 0x0000000000017941 */ /* 0x000fea0003800000 */
.L_x_248:
[----:B------:R-:W-:Y:S01]  /*0780*/  IADD3 R33, P1, R23, c[0x0][0x0], RZ ;  /* 0x0000000017217a10 */ /* 0x000fe20007f3e0ff */
[----:B------:R-:W-:Y:S03]  /*0790*/  BSSY B1, `(.L_x_251) ;  /* 0x0000012000017945 */ /* 0x000fe60003800000 */
[----:B------:R-:W-:Y:S01]  /*07a0*/  IADD3 R9, P3, R4, R33, RZ ;  /* 0x0000002104097210 */ /* 0x000fe20007f7e0ff */
[----:B------:R-:W-:Y:S01]  /*07b0*/  IMAD.X R26, RZ, RZ, R22, P1 ;  /* 0x000000ffff1a7224 */ /* 0x000fe200008e0616 */
[----:B------:R-:W-:Y:S02]  /*07c0*/  ISETP.GT.U32.AND P1, PT, R29, R0, PT ;  /* 0x000000001d00720c */ /* 0x000fe40003f24070 */
[----:B------:R-:W-:Y:S01]  /*07d0*/  ISETP.NE.U32.AND P2, PT, R9, RZ, PT ;  /* 0x000000ff0900720c */ /* 0x000fe20003f45070 */
[----:B------:R-:W-:Y:S01]  /*07e0*/  IMAD.X R11, RZ, RZ, R26, P3 ;  /* 0x000000ffff0b7224 */ /* 0x000fe200018e061a */
[----:B------:R-:W-:-:S04]  /*07f0*/  ISETP.GT.AND.EX P1, PT, R31, R2, PT, P1 ;  /* 0x000000021f00720c */ /* 0x000fc80003f24310 */
[----:B------:R-:W-:-:S09]  /*0800*/  ISETP.NE.AND.EX P2, PT, R11, RZ, PT, P2 ;  /* 0x000000ff0b00720c */ /* 0x000fd20003f45320 */
[----:B------:R-:W-:Y:S05]  /*0810*/  @P1 BRA `(.L_x_252) ;  /* 0x0000009000001947 */ /* 0x000fea0003800000 */
[----:B------:R-:W-:Y:S02]  /*0820*/  IMAD R10, R31, c[0x0][0x1c8], RZ ;  /* 0x000072001f0a7a24 */ /* 0x000fe400078e02ff */
[----:B0-----:R-:W-:Y:S02]  /*0830*/  IMAD.MOV.U32 R12, RZ, RZ, R20 ;  /* 0x000000ffff0c7224 */ /* 0x001fe400078e0014 */
[----:B------:R-:W-:Y:S02]  /*0840*/  IMAD.MOV.U32 R13, RZ, RZ, R3 ;  /* 0x000000ffff0d7224 */ /* 0x000fe400078e0003 */
[C---:B------:R-:W-:Y:S02]  /*0850*/  IMAD R23, R29.reuse, c[0x0][0x1cc], R10 ;  /* 0x000073001d177a24 */ /* 0x040fe400078e020a */
[----:B------:R-:W-:-:S04]  /*0860*/  IMAD.WIDE.U32 R12, R29, c[0x0][0x1c8], R12 ;  /* 0x000072001d0c7a25 */ /* 0x000fc800078e000c */
[----:B------:R-:W-:Y:S01]  /*0870*/  IMAD.IADD R13, R13, 0x1, R23 ;  /* 0x000000010d0d7824 */ /* 0x000fe200078e0217 */
[----:B------:R-:W-:-:S04]  /*0880*/  LEA R22, P1, R12, c[0x0][0x160], 0x2 ;  /* 0x000058000c167a11 */ /* 0x000fc800078210ff */
[----:B------:R-:W-:-:S05]  /*0890*/  LEA.HI.X R23, R12, c[0x0][0x164], R13, 0x2, P1 ;  /* 0x000059000c177a11 */ /* 0x000fca00008f140d */
[----:B-----5:R0:W-:Y:S04]  /*08a0*/  STG.E [R22.64], R27 ;  /* 0x0000001b16007986 */ /* 0x0201e8000c101906 */
.L_x_252:
[----:B------:R-:W-:Y:S05]  /*08b0*/  BSYNC B1 ;  /* 0x0000000000017941 */ /* 0x000fea0003800000 */
.L_x_251:
[----:B------:R-:W-:Y:S01]  /*08c0*/  BSSY B1, `(.L_x_253) ;  /* 0x0000016000017945 */ /* 0x000fe20003800000 */
[----:B------:R-:W-:Y:S05]  /*08d0*/  @!P2 BRA `(.L_x_254) ;  /* 0x000001300000a947 */ /* 0x000fea0003800000 */
[----:B------:R-:W-:Y:S01]  /*08e0*/  ISETP.NE.U32.AND P1, PT, R9, 0x1, PT ;  /* 0x000000010900780c */ /* 0x000fe20003f25070 */
[----:B------:R-:W-:Y:S01]  /*08f0*/  IMAD.MOV.U32 R29, RZ, RZ, -0x800000 ;  /* 0xff800000ff1d7424 */ /* 0x000fe200078e00ff */
[----:B------:R-:W-:Y:S02]  /*0900*/  ISETP.NE.U32.AND P2, PT, R52, RZ, PT ;  /* 0x000000ff3400720c */ /* 0x000fe40003f45070 */
[----:B------:R-:W-:Y:S02]  /*0910*/  ISETP.NE.AND.EX P1, PT, R11, RZ, PT, P1 ;  /* 0x000000ff0b00720c */ /* 0x000fe40003f25310 */
[----:B------:R-:W-:-:S04]  /*0920*/  ISETP.NE.AND.EX P2, PT, R53, RZ, PT, P2 ;  /* 0x000000ff3500720c */ /* 0x000fc80003f45320 */
[----:B------:R-:W-:-:S13]  /*0930*/  PLOP3.LUT P1, PT, P1, P2, PT, 0xa2, 0x0 ;  /* 0x000000000000781c */ /* 0x000fda0000f25472 */
[----:B------:R-:W-:Y:S05]  /*0940*/  @P1 BRA `(.L_x_255) ;  /* 0x000000d000001947 */ /* 0x000fea0003800000 */
[----:B0-----:R-:W2:Y:S01]  /*0950*/  LDG.E.CONSTANT R23, [R14.64] ;  /* 0x000000060e177981 */ /* 0x001ea2000c1e9900 */
[----:B------:R-:W-:Y:S02]  /*0960*/  IMAD.MOV.U32 R12, RZ, RZ, R18 ;  /* 0x000000ffff0c7224 */ /* 0x000fe400078e0012 */
[----:B------:R-:W-:Y:S01]  /*0970*/  IMAD.MOV.U32 R13, RZ, RZ, R17 ;  /* 0x000000ffff0d7224 */ /* 0x000fe200078e0011 */
[----:B--2---:R-:W-:-:S03]  /*0980*/  SHF.R.S32.HI R10, RZ, 0x1f, R23 ;  /* 0x0000001fff0a7819 */ /* 0x004fc60000011417 */
[----:B------:R-:W-:-:S04]  /*0990*/  IMAD.WIDE.U32 R12, R23, c[0x0][0x1b0], R12 ;  /* 0x00006c00170c7a25 */ /* 0x000fc800078e000c */
[----:B------:R-:W-:Y:S01]  /*09a0*/  IMAD R10, R10, c[0x0][0x1b0], RZ ;  /* 0x00006c000a0a7a24 */ /* 0x000fe200078e02ff */
[----:B------:R-:W-:-:S03]  /*09b0*/  LEA R22, P1, R12, c[0x0][0x168], 0x2 ;  /* 0x00005a000c167a11 */ /* 0x000fc600078210ff */
[----:B------:R-:W-:-:S04]  /*09c0*/  IMAD R23, R23, c[0x0][0x1b4], R10 ;  /* 0x00006d0017177a24 */ /* 0x000fc800078e020a */
[----:B------:R-:W-:-:S05]  /*09d0*/  IMAD.IADD R23, R13, 0x1, R23 ;  /* 0x000000010d177824 */ /* 0x000fca00078e0217 */
[----:B------:R-:W-:-:S05]  /*09e0*/  LEA.HI.X R23, R12, c[0x0][0x16c], R23, 0x2, P1 ;  /* 0x00005b000c177a11 */ /* 0x000fca00008f1417 */
[----:B------:R0:W5:Y:S01]  /*09f0*/  LDG.E.CONSTANT R29, [R22.64] ;  /* 0x00000006161d7981 */ /* 0x000162000c1e9900 */
[----:B------:R-:W-:Y:S05]  /*0a00*/  BRA `(.L_x_255) ;  /* 0x0000001000007947 */ /* 0x000fea0003800000 */
.L_x_254:
[----:B------:R1:W5:Y:S02]  /*0a10*/  LDG.E.CONSTANT R29, [R24.64] ;  /* 0x00000006181d7981 */ /* 0x000364000c1e9900 */
.L_x_255:
[----:B------:R-:W-:Y:S05]  /*0a20*/  BSYNC B1 ;  /* 0x0000000000017941 */ /* 0x000fea0003800000 */
.L_x_253:
[----:B------:R-:W-:Y:S01]  /*0a30*/  IADD3 R33, P1, R33, c[0x0][0x0], RZ ;  /* 0x0000000021217a10 */ /* 0x000fe20007f3e0ff */
[----:B------:R-:W-:Y:S03]  /*0a40*/  BSSY B1, `(.L_x_256) ;  /* 0x0000012000017945 */ /* 0x000fe60003800000 */
[----:B0-----:R-:W-:Y:S01]  /*0a50*/  IADD3 R13, P3, R4, R33, RZ ;  /* 0x00000021040d7210 */ /* 0x001fe20007f7e0ff */
        /* <DEDUP_REMOVED lines=8> */
[----:B------:R-:W-:Y:S02]  /*0ae0*/  IMAD.MOV.U32 R10, RZ, RZ, R20 ;  /* 0x000000ffff0a7224 */ /* 0x000fe400078e0014 */
[----:B------:R-:W-:Y:S02]  /*0af0*/  IMAD.MOV.U32 R11, RZ, RZ, R3 ;  /* 0x000000ffff0b7224 */ /* 0x000fe400078e0003 */
[C---:B-----5:R-:W-:Y:S02]  /*0b00*/  IMAD R27, R9.reuse, c[0x0][0x1cc], R12 ;  /* 0x00007300091b7a24 */ /* 0x060fe400078e020c */
[----:B------:R-:W-:-:S04]  /*0b10*/  IMAD.WIDE.U32 R10, R9, c[0x0][0x1c8], R10 ;  /* 0x00007200090a7a25 */ /* 0x000fc800078e000a */
[----:B------:R-:W-:Y:S01]  /*0b20*/  IMAD.IADD R9, R11, 0x1, R27 ;  /* 0x000000010b097824 */ /* 0x000fe200078e021b */
[----:B------:R-:W-:-:S04]  /*0b30*/  LEA R26, P1, R10, c[0x0][0x160], 0x2 ;  /* 0x000058000a1a7a11 */ /* 0x000fc800078210ff */
[----:B------:R-:W-:-:S05]  /*0b40*/  LEA.HI.X R27, R10, c[0x0][0x164], R9, 0x2, P1 ;  /* 0x000059000a1b7a11 */ /* 0x000fca00008f1409 */
[----:B------:R0:W-:Y:S04]  /*0b50*/  STG.E [R26.64], R29 ;  /* 0x0000001d1a007986 */ /* 0x0001e8000c101906 */
.L_x_257:
[----:B------:R-:W-:Y:S05]  /*0b60*/  BSYNC B1 ;  /* 0x0000000000017941 */ /* 0x000fea0003800000 */
.L_x_256:
[----:B------:R-:W-:Y:S01]  /*0b70*/  BSSY B1, `(.L_x_258) ;  /* 0x0000016000017945 */ /* 0x000fe20003800000 */
[----:B------:R-:W-:Y:S05]  /*0b80*/  @!P2 BRA `(.L_x_259) ;  /* 0x000001300000a947 */ /* 0x000fea0003800000 */
[----:B------:R-:W-:Y:S01]  /*0b90*/  ISETP.NE.U32.AND P1, PT, R13, 0x1, PT ;  /* 0x000000010d00780c */ /* 0x000fe20003f25070 */
[----:B0----5:R-:W-:Y:S01]  /*0ba0*/  IMAD.MOV.U32 R29, RZ, RZ, -0x800000 ;  /* 0xff800000ff1d7424 */ /* 0x021fe200078e00ff */
        /* <DEDUP_REMOVED lines=17> */
.L_x_259:
[----:B0----5:R0:W5:Y:S02]  /*0cc0*/  LDG.E.CONSTANT R29, [R24.64] ;  /* 0x00000006181d7981 */ /* 0x021164000c1e9900 */
.L_x_260:
[----:B------:R-:W-:Y:S05]  /*0cd0*/  BSYNC B1 ;  /* 0x0000000000017941 */ /* 0x000fea0003800000 */
.L_x_258:
        /* <DEDUP_REMOVED lines=13> */
[C---:B------:R-:W-:Y:S02]  /*0db0*/  IMAD R31, R13.reuse, c[0x0][0x1cc], R10 ;  /* 0x000073000d1f7a24 */ /* 0x040fe400078e020a */
[----:B------:R-:W-:-:S04]  /*0dc0*/  IMAD.WIDE.U32 R12, R13, c[0x0][0x1c8], R22 ;  /* 0x000072000d0c7a25 */ /* 0x000fc800078e0016 */
[----:B------:R-:W-:Y:S01]  /*0dd0*/  IMAD.IADD R13, R13, 0x1, R31 ;  /* 0x000000010d0d7824 */ /* 0x000fe200078e021f */
[----:B------:R-:W-:-:S04]  /*0de0*/  LEA R22, P1, R12, c[0x0][0x160], 0x2 ;  /* 0x000058000c167a11 */ /* 0x000fc800078210ff */
[----:B------:R-:W-:-:S05]  /*0df0*/  LEA.HI.X R23, R12, c[0x0][0x164], R13, 0x2, P1 ;  /* 0x000059000c177a11 */ /* 0x000fca00008f140d */
[----:B-----5:R0:W-:Y:S04]  /*0e00*/  STG.E [R22.64], R29 ;  /* 0x0000001d16007986 */ /* 0x0201e8000c101906 */
.L_x_262:
[----:B------:R-:W-:Y:S05]  /*0e10*/  BSYNC B1 ;  /* 0x0000000000017941 */ /* 0x000fea0003800000 */
.L_x_261:
        /* <DEDUP_REMOVED lines=21> */
.L_x_264:
[----:B0----5:R0:W5:Y:S02]  /*0f70*/  LDG.E.CONSTANT R29, [R24.64] ;  /* 0x00000006181d7981 */ /* 0x021164000c1e9900 */
.L_x_265:
[----:B------:R-:W-:Y:S05]  /*0f80*/  BSYNC B1 ;  /* 0x0000000000017941 */ /* 0x000fea0003800000 */
.L_x_263:
[----:B------:R-:W-:Y:S01]  /*0f90*/  ISETP.GT.U32.AND P1, PT, R27, R0, PT ;  /* 0x000000001b00720c */ /* 0x000fe20003f24070 */
[----:B------:R-:W-:Y:S03]  /*0fa0*/  BSSY B1, `(.L_x_266) ;  /* 0x000000c000017945 */ /* 0x000fe60003800000 */
[----:B------:R-:W-:-:S13]  /*0fb0*/  ISETP.GT.AND.EX P1, PT, R33, R2, PT, P1 ;  /* 0x000000022100720c */ /* 0x000fda0003f24310 */
[----:B------:R-:W-:Y:S05]  /*0fc0*/  @P1 BRA `(.L_x_267) ;  /* 0x0000009000001947 */ /* 0x000fea0003800000 */
[----:B------:R-:W-:Y:S02]  /*0fd0*/  IMAD R10, R33, c[0x0][0x1c8], RZ ;  /* 0x00007200210a7a24 */ /* 0x000fe400078e02ff */
[----:B------:R-:W-:Y:S02]  /*0fe0*/  IMAD.MOV.U32 R12, RZ, RZ, R20 ;  /* 0x000000ffff0c7224 */ /* 0x000fe400078e0014 */
[----:B------:R-:W-:Y:S02]  /*0ff0*/  IMAD.MOV.U32 R13, RZ, RZ, R3 ;  /* 0x000000ffff0d7224 */ /* 0x000fe400078e0003 */
[C---:B0-----:R-:W-:Y:S02]  /*1000*/  IMAD R23, R27.reuse, c[0x0][0x1cc], R10 ;  /* 0x000073001b177a24 */ /* 0x041fe400078e020a */
[----:B------:R-:W-:-:S04]  /*1010*/  IMAD.WIDE.U32 R12, R27, c[0x0][0x1c8], R12 ;  /* 0x000072001b0c7a25 */ /* 0x000fc800078e000c */
[----:B------:R-:W-:Y:S01]  /*1020*/  IMAD.IADD R13, R13, 0x1, R23 ;  /* 0x000000010d0d7824 */ /* 0x000fe200078e0217 */
[----:B------:R-:W-:-:S04]  /*1030*/  LEA R22, P1, R12, c[0x0][0x160], 0x2 ;  /* 0x000058000c167a11 */ /* 0x000fc800078210ff */
[----:B------:R-:W-:-:S05]  /*1040*/  LEA.HI.X R23, R12, c[0x0][0x164], R13, 0x2, P1 ;  /* 0x000059000c177a11 */ /* 0x000fca00008f140d */
[----:B-----5:R0:W-:Y:S04]  /*1050*/  STG.E [R22.64], R29 ;  /* 0x0000001d16007986 */ /* 0x0201e8000c101906 */
.L_x_267:
[----:B------:R-:W-:Y:S05]  /*1060*/  BSYNC B1 ;  /* 0x0000000000017941 */ /* 0x000fea0003800000 */
.L_x_266:
[----:B0-----:R-:W-:-:S05]  /*1070*/  IADD3 R23, P1, R11, c[0x0][0x0], RZ ;  /* 0x000000000b177a10 */ /* 0x001fca0007f3e0ff */
[----:B------:R-:W-:Y:S01]  /*1080*/  IMAD.X R22, RZ, RZ, R9, P1 ;  /* 0x000000ffff167224 */ /* 0x000fe200008e0609 */
[----:B------:R-:W-:Y:S05]  /*1090*/  @P0 BRA `(.L_x_268) ;  /* 0xfffff4f000000947 */ /* 0x000fea000383ffff */
.L_x_247:
[----:B------:R-:W-:Y:S05]  /*10a0*/  BSYNC B0 ;  /* 0x0000000000007941 */ /* 0x000fea0003800000 */
.L_x_246:
[----:B------:R-:W-:Y:S01]  /*10b0*/  ISETP.NE.U32.AND P0, PT, R6, RZ, PT ;  /* 0x000000ff0600720c */ /* 0x000fe20003f05070 */
[----:B------:R-:W-:Y:S03]  /*10c0*/  BSSY B0, `(.L_x_269) ;  /* 0x0000038000007945 */ /* 0x000fe60003800000 */
[----:B------:R-:W-:-:S13]  /*10d0*/  ISETP.NE.AND.EX P0, PT, R5, RZ, PT, P0 ;  /* 0x000000ff0500720c */ /* 0x000fda0003f05300 */
[----:B------:R-:W-:Y:S05]  /*10e0*/  @!P0 BRA `(.L_x_270) ;  /* 0x0000035000008947 */ /* 0x000fea0003800000 */
[----:B0-----:R-:W-:Y:S01]  /*10f0*/  IADD3 R23, P0, R4, R23, RZ ;  /* 0x0000001704177210 */ /* 0x001fe20007f1e0ff */
[----:B------:R-:W-:Y:S02]  /*1100*/  IMAD.MOV.U32 R8, RZ, RZ, R20 ;  /* 0x000000ffff087224 */ /* 0x000fe400078e0014 */
[----:B------:R-:W-:Y:S02]  /*1110*/  IMAD.MOV.U32 R9, RZ, RZ, R3 ;  /* 0x000000ffff097224 */ /* 0x000fe400078e0003 */
[----:B------:R-:W-:Y:S02]  /*1120*/  IMAD.X R27, RZ, RZ, R22, P0 ;  /* 0x000000ffff1b7224 */ /* 0x000fe400000e0616 */
[----:B-----5:R-:W-:Y:S02]  /*1130*/  IMAD.MOV.U32 R29, RZ, RZ, c[0x0][0x0] ;  /* 0x00000000ff1d7624 */ /* 0x020fe400078e00ff */
[----:B------:R-:W-:Y:S02]  /*1140*/  IMAD R12, R27, c[0x0][0x1c8], RZ ;  /* 0x000072001b0c7a24 */ /* 0x000fe400078e02ff */
[----:B------:R-:W-:-:S04]  /*1150*/  IMAD.WIDE.U32 R10, R23, c[0x0][0x1c8], R8 ;  /* 0x00007200170a7a25 */ /* 0x000fc800078e0008 */
[----:B------:R-:W-:Y:S01]  /*1160*/  IMAD.WIDE.U32 R8, R29, c[0x0][0x1c8], RZ ;  /* 0x000072001d087a25 */ /* 0x000fe200078e00ff */
[----:B------:R-:W-:-:S03]  /*1170*/  LEA R7, P0, R10, c[0x0][0x160], 0x2 ;  /* 0x000058000a077a11 */ /* 0x000fc600078010ff */
[----:B------:R-:W-:Y:S02]  /*1180*/  IMAD R13, R23, c[0x0][0x1cc], R12 ;  /* 0x00007300170d7a24 */ /* 0x000fe400078e020c */
[----:B------:R-:W-:Y:S02]  /*1190*/  IMAD R29, R29, c[0x0][0x1cc], R9 ;  /* 0x000073001d1d7a24 */ /* 0x000fe400078e0209 */
[----:B------:R-:W-:-:S03]  /*11a0*/  IMAD.IADD R11, R11, 0x1, R13 ;  /* 0x000000010b0b7824 */ /* 0x000fc600078e020d */
[----:B------:R-:W-:Y:S02]  /*11b0*/  SHF.L.U64.HI R29, R8, 0x2, R29 ;  /* 0x00000002081d7819 */ /* 0x000fe4000001021d */
[----:B------:R-:W-:Y:S02]  /*11c0*/  LEA.HI.X R22, R10, c[0x0][0x164], R11, 0x2, P0 ;  /* 0x000059000a167a11 */ /* 0x000fe400000f140b */
.L_x_274:
[----:B------:R-:W-:Y:S01]  /*11d0*/  ISETP.NE.U32.AND P0, PT, R23, RZ, PT ;  /* 0x000000ff1700720c */ /* 0x000fe20003f05070 */
[----:B------:R-:W-:Y:S03]  /*11e0*/  BSSY B1, `(.L_x_271) ;  /* 0x0000017000017945 */ /* 0x000fe60003800000 */
[----:B------:R-:W-:-:S13]  /*11f0*/  ISETP.NE.AND.EX P0, PT, R27, RZ, PT, P0 ;  /* 0x000000ff1b00720c */ /* 0x000fda0003f05300 */
[----:B0-----:R-:W-:Y:S05]  /*1200*/  @!P0 BRA `(.L_x_272) ;  /* 0x0000013000008947 */ /* 0x001fea0003800000 */
        /* <DEDUP_REMOVED lines=16> */
[----:B------:R-:W-:-:S06]  /*1310*/  LEA.HI.X R13, R10, c[0x0][0x16c], R13, 0x2, P0 ;  /* 0x00005b000a0d7a11 */ /* 0x000fcc00000f140d */
[----:B------:R0:W5:Y:S01]  /*1320*/  LDG.E.CONSTANT R13, [R12.64] ;  /* 0x000000060c0d7981 */ /* 0x000162000c1e9900 */
[----:B------:R-:W-:Y:S05]  /*1330*/  BRA `(.L_x_273) ;  /* 0x0000001000007947 */ /* 0x000fea0003800000 */
.L_x_272:
[----:B------:R0:W5:Y:S02]  /*1340*/  LDG.E.CONSTANT R13, [R24.64] ;  /* 0x00000006180d7981 */ /* 0x000164000c1e9900 */
.L_x_273:
[----:B------:R-:W-:Y:S05]  /*1350*/  BSYNC B1 ;  /* 0x0000000000017941 */ /* 0x000fea0003800000 */
.L_x_271:
[C---:B------:R-:W-:Y:S02]  /*1360*/  ISETP.GT.U32.AND P0, PT, R23.reuse, R0, PT ;  /* 0x000000001700720c */ /* 0x040fe40003f04070 */
[----:B------:R-:W-:Y:S02]  /*1370*/  IADD3 R23, P2, R23, c[0x0][0x0], RZ ;  /* 0x0000000017177a10 */ /* 0x000fe40007f5e0ff */
[----:B------:R-:W-:-:S03]  /*1380*/  ISETP.GT.AND.EX P0, PT, R27, R2, PT, P0 ;  /* 0x000000021b00720c */ /* 0x000fc60003f04300 */
[----:B------:R-:W-:-:S10]  /*1390*/  IMAD.X R27, RZ, RZ, R27, P2 ;  /* 0x000000ffff1b7224 */ /* 0x000fd400010e061b */
[----:B------:R-:W-:Y:S01]  /*13a0*/  @!P0 IMAD.MOV.U32 R10, RZ, RZ, R7 ;  /* 0x000000ffff0a8224 */ /* 0x000fe200078e0007 */
[----:B------:R-:W-:Y:S01]  /*13b0*/  LEA R7, P1, R8, R7, 0x2 ;  /* 0x0000000708077211 */ /* 0x000fe200078210ff */
[----:B------:R-:W-:-:S04]  /*13c0*/  @!P0 IMAD.MOV.U32 R11, RZ, RZ, R22 ;  /* 0x000000ffff0b8224 */ /* 0x000fc800078e0016 */
[----:B------:R-:W-:Y:S01]  /*13d0*/  IMAD.X R22, R22, 0x1, R29, P1 ;  /* 0x0000000116167824 */ /* 0x000fe200008e061d */
[----:B-----5:R2:W-:Y:S01]  /*13e0*/  @!P0 STG.E [R10.64], R13 ;  /* 0x0000000d0a008986 */ /* 0x0205e2000c101906 */
[----:B------:R-:W-:-:S04]  /*13f0*/  IADD3 R6, P0, R6, -0x1, RZ ;  /* 0xffffffff06067810 */ /* 0x000fc80007f1e0ff */
[----:B------:R-:W-:Y:S02]  /*1400*/  IADD3.X R5, R5, -0x1, RZ, P0, !PT ;  /* 0xffffffff05057810 */ /* 0x000fe400007fe4ff */
[----:B------:R-:W-:-:S04]  /*1410*/  ISETP.NE.U32.AND P0, PT, R6, RZ, PT ;  /* 0x000000ff0600720c */ /* 0x000fc80003f05070 */
[----:B------:R-:W-:-:S13]  /*1420*/  ISETP.NE.AND.EX P0, PT, R5, RZ, PT, P0 ;  /* 0x000000ff0500720c */ /* 0x000fda0003f05300 */
[----:B--2---:R-:W-:Y:S05]  /*1430*/  @P0 BRA `(.L_x_274) ;  /* 0xfffffd9000000947 */ /* 0x004fea000383ffff */
.L_x_270:
[----:B------:R-:W-:Y:S05]  /*1440*/  BSYNC B0 ;  /* 0x0000000000007941 */ /* 0x000fea0003800000 */
.L_x_269:
[----:B------:R-:W-:Y:S01]  /*1450*/  IMAD.MOV.U32 R6, RZ, RZ, 0x1 ;  /* 0x00000001ff067424 */ /* 0x000fe200078e00ff */
[C---:B------:R-:W-:Y:S01]  /*1460*/  SHF.L.U64.HI R7, R52.reuse, 0x1, R53 ;  /* 0x0000000134077819 */ /* 0x040fe20000010235 */
[----:B------:R-:W-:Y:S02]  /*1470*/  IMAD.MOV.U32 R10, RZ, RZ, -0x1 ;  /* 0xffffffffff0a7424 */ /* 0x000fe400078e00ff */
[----:B------:R-:W-:Y:S01]  /*1480*/  IMAD.SHL.U32 R8, R52, 0x2, RZ ;  /* 0x0000000234087824 */ /* 0x000fe200078e00ff */
[----:B------:R-:W-:Y:S01]  /*1490*/  IADD3 R6, P0, -R6, c[0x0][0x178], RZ ;  /* 0x00005e0006067a10 */ /* 0x000fe20007f1e1ff */
[----:B------:R-:W-:Y:S02]  /*14a0*/  IMAD.MOV.U32 R9, RZ, RZ, RZ ;  /* 0x000000ffff097224 */ /* 0x000fe400078e00ff */
[----:B------:R-:W-:Y:S01]  /*14b0*/  IMAD.MOV.U32 R11, RZ, RZ, RZ ;  /* 0x000000ffff0b7224 */ /* 0x000fe200078e00ff */
[----:B------:R-:W-:Y:S02]  /*14c0*/  LOP3.LUT R5, R6, 0x1, RZ, 0xc0, !PT ;  /* 0x0000000106057812 */ /* 0x000fe400078ec0ff */
[----:B------:R-:W-:-:S02]  /*14d0*/  IADD3.X R10, R10, c[0x0][0x17c], RZ, P0, !PT ;  /* 0x00005f000a0a7a10 */ /* 0x000fc400007fe4ff */
[----:B------:R-:W-:-:S04]  /*14e0*/  IADD3 R6, P1, -R5, R6, RZ ;  /* 0x0000000605067210 */ /* 0x000fc80007f3e1ff */
[----:B------:R-:W-:Y:S02]  /*14f0*/  IADD3.X R10, R10, -0x1, RZ, P1, !PT ;  /* 0xffffffff0a0a7810 */ /* 0x000fe40000ffe4ff */
.L_x_292:
[----:B0-----:R-:W-:Y:S01]  /*1500*/  IADD3 R13, P1, R4, R9, RZ ;  /* 0x00000009040d7210 */ /* 0x001fe20007f3e0ff */
[----:B------:R-:W-:Y:S01]  /*1510*/  BSSY B0, `(.L_x_275) ;  /* 0x000003c000007945 */ /* 0x000fe20003800000 */
[----:B------:R-:W-:Y:S01]  /*1520*/  IADD3 R9, P2, R9, c[0x0][0x0], RZ ;  /* 0x0000000009097a10 */ /* 0x000fe20007f5e0ff */
[----:B-1----:R-:W-:Y:S01]  /*1530*/  IMAD.MOV.U32 R24, RZ, RZ, c[0x0][0x1e8] ;  /* 0x00007a00ff187624 */ /* 0x002fe200078e00ff */
[----:B------:R-:W-:Y:S01]  /*1540*/  ISETP.GT.U32.AND P0, PT, R13, R8, PT ;  /* 0x000000080d00720c */ /* 0x000fe20003f04070 */
[--C-:B------:R-:W-:Y:S01]  /*1550*/  IMAD.X R12, RZ, RZ, R11.reuse, P1 ;  /* 0x000000ffff0c7224 */ /* 0x100fe200008e060b */
[----:B------:R-:W-:Y:S01]  /*1560*/  ISETP.LT.U32.AND P1, PT, R52, 0x1, PT ;  /* 0x000000013400780c */ /* 0x000fe20003f21070 */
[----:B------:R-:W-:Y:S01]  /*1570*/  IMAD.X R11, RZ, RZ, R11, P2 ;  /* 0x000000ffff0b7224 */ /* 0x000fe200010e060b */
[----:B------:R-:W-:Y:S01]  /*1580*/  ISETP.GT.U32.AND P2, PT, R9, R0, PT ;  /* 0x000000000900720c */ /* 0x000fe20003f44070 */
[----:B-----5:R-:W-:Y:S01]  /*1590*/  IMAD.MOV.U32 R29, RZ, RZ, c[0x0][0x1ec] ;  /* 0x00007b00ff1d7624 */ /* 0x020fe200078e00ff */
[----:B------:R-:W-:-:S02]  /*15a0*/  ISETP.GT.AND.EX P0, PT, R12, R7, PT, P0 ;  /* 0x000000070c00720c */ /* 0x000fc40003f04300 */
[----:B------:R-:W-:Y:S02]  /*15b0*/  PRMT R40, RZ, 0x7610, R40 ;  /* 0x00007610ff287816 */ /* 0x000fe40000000028 */
[----:B------:R-:W-:Y:S02]  /*15c0*/  ISETP.LT.OR.EX P1, PT, R53, RZ, P0, P1 ;  /* 0x000000ff3500720c */ /* 0x000fe40000721710 */
[----:B------:R-:W-:-:S11]  /*15d0*/  ISETP.GT.AND.EX P0, PT, R11, R2, PT, P2 ;  /* 0x000000020b00720c */ /* 0x000fd60003f04320 */
[----:B------:R-:W-:Y:S05]  /*15e0*/  @P1 BRA `(.L_x_276) ;  /* 0x000002e000001947 */ /* 0x000fea0003800000 */
[----:B------:R-:W-:-:S04]  /*15f0*/  LOP3.LUT R22, R13, 0x1, RZ, 0xc0, !PT ;  /* 0x000000010d167812 */ /* 0x000fc800078ec0ff */
[----:B------:R-:W-:-:S04]  /*1600*/  ISETP.NE.U32.AND P2, PT, R22, 0x1, PT ;  /* 0x000000011600780c */ /* 0x000fc80003f45070 */
[----:B------:R-:W-:-:S13]  /*1610*/  ISETP.NE.U32.AND.EX P2, PT, RZ, RZ, PT, P2 ;  /* 0x000000ffff00720c */ /* 0x000fda0003f45120 */
[--C-:B------:R-:W-:Y:S02]  /*1620*/  @!P2 SHF.R.U32.HI R22, RZ, 0x1, R12.reuse ;  /* 0x00000001ff16a819 */ /* 0x100fe4000001160c */
[----:B------:R-:W-:-:S03]  /*1630*/  @!P2 SHF.R.U64 R24, R13, 0x1, R12 ;  /* 0x000000010d18a819 */ /* 0x000fc6000000120c */
[----:B------:R-:W-:Y:S02]  /*1640*/  @!P2 IMAD R25, R22, c[0x0][0x1d8], RZ ;  /* 0x000076001619aa24 */ /* 0x000fe400078e02ff */
[----:B------:R-:W-:-:S04]  /*1650*/  @!P2 IMAD.WIDE.U32 R22, R24, c[0x0][0x1d8], RZ ;  /* 0x000076001816aa25 */ /* 0x000fc800078e00ff */
[----:B------:R-:W-:Y:S01]  /*1660*/  @!P2 IMAD R25, R24, c[0x0][0x1dc], R25 ;  /* 0x000077001819aa24 */ /* 0x000fe200078e0219 */
[----:B------:R-:W-:Y:S01]  /*1670*/  @!P2 LEA R26, P1, R22, R14, 0x2 ;  /* 0x0000000e161aa211 */ /* 0x000fe200078210ff */
[----:B------:R-:W-:Y:S02]  /*1680*/  IMAD.MOV.U32 R24, RZ, RZ, c[0x0][0x1e8] ;  /* 0x00007a00ff187624 */ /* 0x000fe400078e00ff */
[----:B------:R-:W-:-:S05]  /*1690*/  @!P2 IMAD.IADD R23, R23, 0x1, R25 ;  /* 0x000000011717a824 */ /* 0x000fca00078e0219 */
[----:B------:R-:W-:-:S05]  /*16a0*/  @!P2 LEA.HI.X R27, R22, R15, R23, 0x2, P1 ;  /* 0x0000000f161ba211 */ /* 0x000fca00008f1417 */
[----:B------:R-:W2:Y:S01]  /*16b0*/  @!P2 LDG.E.CONSTANT R24, [R26.64] ;  /* 0x000000061a18a981 */ /* 0x000ea2000c1e9900 */
[----:B------:R-:W-:Y:S01]  /*16c0*/  ISETP.GE.U32.AND P3, PT, R13, 0x2, PT ;  /* 0x000000020d00780c */ /* 0x000fe20003f66070 */
[----:B------:R-:W-:Y:S01]  /*16d0*/  BSSY B1, `(.L_x_277) ;  /* 0x000001e000017945 */ /* 0x000fe20003800000 */
[----:B------:R-:W-:Y:S01]  /*16e0*/  IMAD.MOV.U32 R29, RZ, RZ, c[0x0][0x1ec] ;  /* 0x00007b00ff1d7624 */ /* 0x000fe200078e00ff */
[----:B------:R-:W-:Y:S02]  /*16f0*/  PLOP3.LUT P1, PT, PT, PT, PT, 0x8, 0x0 ;  /* 0x000000000000781c */ /* 0x000fe40003f2e170 */
[----:B------:R-:W-:Y:S02]  /*1700*/  ISETP.GE.U32.AND.EX P3, PT, R12, RZ, PT, P3 ;  /* 0x000000ff0c00720c */ /* 0x000fe40003f66130 */
[----:B--2---:R-:W-:-:S11]  /*1710*/  @!P2 SHF.R.S32.HI R29, RZ, 0x1f, R24 ;  /* 0x0000001fff1da819 */ /* 0x004fd60000011418 */
[----:B------:R-:W-:Y:S05]  /*1720*/  @!P3 BRA `(.L_x_278) ;  /* 0x000001800000b947 */ /* 0x000fea0003800000 */
[----:B------:R-:W-:Y:S01]  /*1730*/  IADD3 R25, P2, R13, -0x2, RZ ;  /* 0xfffffffe0d197810 */ /* 0x000fe20007f5e0ff */
[----:B------:R-:W-:Y:S01]  /*1740*/  BSSY B2, `(.L_x_279) ;  /* 0x0000014000027945 */ /* 0x000fe20003800000 */
[----:B------:R-:W-:Y:S02]  /*1750*/  IMAD.MOV.U32 R23, RZ, RZ, c[0x0][0x1ec] ;  /* 0x00007b00ff177624 */ /* 0x000fe400078e00ff */
[----:B------:R-:W-:-:S04]  /*1760*/  LOP3.LUT R22, R25, 0x1, RZ, 0xc0, !PT ;  /* 0x0000000119167812 */ /* 0x000fc800078ec0ff */
[----:B------:R-:W-:Y:S01]  /*1770*/  ISETP.NE.U32.AND P1, PT, R22, 0x1, PT ;  /* 0x000000011600780c */ /* 0x000fe20003f25070 */
[----:B------:R-:W-:-:S03]  /*1780*/  IMAD.MOV.U32 R22, RZ, RZ, c[0x0][0x1e8] ;  /* 0x00007a00ff167624 */ /* 0x000fc600078e00ff */
[----:B------:R-:W-:-:S13]  /*1790*/  ISETP.NE.U32.AND.EX P1, PT, RZ, RZ, PT, P1 ;  /* 0x000000ffff00720c */ /* 0x000fda0003f25110 */
[----:B------:R-:W-:Y:S05]  /*17a0*/  @P1 BRA `(.L_x_280) ;  /* 0x000000d000001947 */ /* 0x000fea0003800000 */
[----:B------:R-:W-:-:S04]  /*17b0*/  IADD3.X R26, R12, -0x1, RZ, P2, !PT ;  /* 0xffffffff0c1a7810 */ /* 0x000fc800017fe4ff */
[----:B------:R-:W-:-:S05]  /*17c0*/  LEA.HI R25, P1, R26, R25, RZ, 0x1 ;  /* 0x000000191a197211 */ /* 0x000fca00078308ff */
[----:B------:R-:W-:-:S05]  /*17d0*/  IMAD.X R26, RZ, RZ, R26, P1 ;  /* 0x000000ffff1a7224 */ /* 0x000fca00008e061a */
[--C-:B------:R-:W-:Y:S02]  /*17e0*/  SHF.R.U32.HI R22, RZ, 0x1, R26.reuse ;  /* 0x00000001ff167819 */ /* 0x100fe4000001161a */
[----:B------:R-:W-:-:S03]  /*17f0*/  SHF.R.U64 R25, R25, 0x1, R26 ;  /* 0x0000000119197819 */ /* 0x000fc6000000121a */
[----:B------:R-:W-:Y:S02]  /*1800*/  IMAD R26, R22, c[0x0][0x1d8], RZ ;  /* 0x00007600161a7a24 */ /* 0x000fe400078e02ff */
[----:B------:R-:W-:-:S04]  /*1810*/  IMAD.WIDE.U32 R22, R25, c[0x0][0x1d8], RZ ;  /* 0x0000760019167a25 */ /* 0x000fc800078e00ff */
[----:B------:R-:W-:Y:S01]  /*1820*/  IMAD R25, R25, c[0x0][0x1dc], R26 ;  /* 0x0000770019197a24 */ /* 0x000fe200078e021a */
[----:B------:R-:W-:-:S03]  /*1830*/  LEA R26, P1, R22, R14, 0x2 ;  /* 0x0000000e161a7211 */ /* 0x000fc600078210ff */
[----:B------:R-:W-:-:S05]  /*1840*/  IMAD.IADD R23, R23, 0x1, R25 ;  /* 0x0000000117177824 */ /* 0x000fca00078e0219 */
[----:B------:R-:W-:-:S05]  /*1850*/  LEA.HI.X R27, R22, R15, R23, 0x2, P1 ;  /* 0x0000000f161b7211 */ /* 0x000fca00008f1417 */
[----:B------:R-:W2:Y:S02]  /*1860*/  LDG.E.CONSTANT R22, [R26.64] ;  /* 0x000000061a167981 */ /* 0x000ea4000c1e9900 */
[----:B--2---:R-:W-:Y:S02]  /*1870*/  SHF.R.S32.HI R23, RZ, 0x1f, R22 ;  /* 0x0000001fff177819 */ /* 0x004fe40000011416 */
.L_x_280:
[----:B------:R-:W-:Y:S05]  /*1880*/  BSYNC B2 ;  /* 0x0000000000027941 */ /* 0x000fea0003800000 */
.L_x_279:
[----:B------:R-:W-:-:S04]  /*1890*/  ISETP.NE.U32.AND P1, PT, R22, R24, PT ;  /* 0x000000181600720c */ /* 0x000fc80003f25070 */
[----:B------:R-:W-:-:S08]  /*18a0*/  ISETP.NE.AND.EX P1, PT, R23, R29, PT, P1 ;  /* 0x0000001d1700720c */ /* 0x000fd00003f25310 */
.L_x_278:
[----:B------:R-:W-:Y:S05]  /*18b0*/  BSYNC B1 ;  /* 0x0000000000017941 */ /* 0x000fea0003800000 */
.L_x_277:
[----:B------:R-:W-:Y:S02]  /*18c0*/  SEL R40, RZ, 0x1, !P1 ;  /* 0x00000001ff287807 */ /* 0x000fe40004800000 */
.L_x_276:
[----:B------:R-:W-:Y:S05]  /*18d0*/  BSYNC B0 ;  /* 0x0000000000007941 */ /* 0x000fea0003800000 */
.L_x_275:
[----:B------:R-:W-:Y:S02]  /*18e0*/  IMAD.MOV.U32 R25, RZ, RZ, c[0x0][0x178] ;  /* 0x00005e00ff197624 */ /* 0x000fe400078e00ff */
[----:B------:R-:W-:-:S03]  /*18f0*/  IMAD.MOV.U32 R22, RZ, RZ, c[0x0][0x17c] ;  /* 0x00005f00ff167624 */ /* 0x000fc600078e00ff */
[----:B------:R-:W-:-:S04]  /*1900*/  ISETP.GE.U32.AND P1, PT, R25, 0x2, PT ;  /* 0x000000021900780c */ /* 0x000fc80003f26070 */
[----:B------:R-:W-:-:S13]  /*1910*/  ISETP.GE.AND.EX P1, PT, R22, RZ, PT, P1 ;  /* 0x000000ff1600720c */ /* 0x000fda0003f26310 */
[----:B------:R-:W-:Y:S05]  /*1920*/  @!P1 BRA `(.L_x_281) ;  /* 0x0000110000009947 */ /* 0x000fea0003800000 */
[----:B------:R-:W-:Y:S01]  /*1930*/  ULDC.64 UR4, c[0x0][0x1c8] ;  /* 0x0000720000047ab9 */ /* 0x000fe20000000a00 */
[----:B------:R-:W-:Y:S01]  /*1940*/  ISETP.NE.U32.AND P1, PT, R25, 0x2, PT ;  /* 0x000000021900780c */ /* 0x000fe20003f25070 */
[----:B------:R-:W-:Y:S01]  /*1950*/  UIADD3 UR4, UP0, URZ, -UR4, URZ ;  /* 0x800000043f047290 */ /* 0x000fe2000ff1e03f */
[----:B------:R-:W-:Y:S02]  /*1960*/  IMAD R28, R12, c[0x0][0x1c8], RZ ;  /* 0x000072000c1c7a24 */ /* 0x000fe400078e02ff */
[----:B------:R-:W-:Y:S01]  /*1970*/  ISETP.NE.AND.EX P1, PT, RZ, c[0x0][0x17c], PT, P1 ;  /* 0x00005f00ff007a0c */ /* 0x000fe20003f25310 */
[----:B------:R-:W-:Y:S01]  /*1980*/  UIADD3.X UR5, URZ, ~UR5, URZ, UP0, !UPT ;  /* 0x800000053f057290 */ /* 0x000fe200087fe43f */
[----:B------:R-:W-:Y:S02]  /*1990*/  IMAD R29, R29, c[0x0][0x1b0], RZ ;  /* 0x00006c001d1d7a24 */ /* 0x000fe400078e02ff */
[----:B------:R-:W-:Y:S02]  /*19a0*/  IMAD.U32 R22, RZ, RZ, UR4 ;  /* 0x00000004ff167e24 */ /* 0x000fe4000f8e00ff */
[----:B------:R-:W-:-:S02]  /*19b0*/  IMAD R41, R13, c[0x0][0x1cc], R28 ;  /* 0x000073000d297a24 */ /* 0x000fc400078e021c */
[----:B------:R-:W-:Y:S02]  /*19c0*/  IMAD.U32 R23, RZ, RZ, UR5 ;  /* 0x00000005ff177e24 */ /* 0x000fe4000f8e00ff */
[----:B------:R-:W-:Y:S02]  /*19d0*/  IMAD.MOV.U32 R26, RZ, RZ, R18 ;  /* 0x000000ffff1a7224 */ /* 0x000fe400078e0012 */
[----:B------:R-:W-:-:S04]  /*19e0*/  IMAD.WIDE.U32 R22, R13, c[0x0][0x1c8], R22 ;  /* 0x000072000d167a25 */ /* 0x000fc800078e0016 */
[----:B------:R-:W-:Y:S01]  /*19f0*/  IMAD.MOV.U32 R27, RZ, RZ, R17 ;  /* 0x000000ffff1b7224 */ /* 0x000fe200078e0011 */
[----:B------:R-:W-:Y:S01]  /*1a00*/  IADD3 R43, P2, R22, -c[0x0][0x1c8], RZ ;  /* 0x80007200162b7a10 */ /* 0x000fe20007f5e0ff */
[C---:B------:R-:W-:Y:S02]  /*1a10*/  IMAD R29, R24.reuse, c[0x0][0x1b4], R29 ;  /* 0x00006d00181d7a24 */ /* 0x040fe400078e021d */
[----:B------:R-:W-:Y:S02]  /*1a20*/  IMAD.IADD R45, R23, 0x1, R41 ;  /* 0x00000001172d7824 */ /* 0x000fe400078e0229 */
[----:B------:R-:W-:-:S03]  /*1a30*/  IMAD.WIDE.U32 R24, R24, c[0x0][0x1b0], R26 ;  /* 0x00006c0018187a25 */ /* 0x000fc600078e001a */
[----:B------:R-:W-:Y:S01]  /*1a40*/  IADD3.X R49, R45, ~c[0x0][0x1cc], RZ, P2, !PT ;  /* 0x800073002d317a10 */ /* 0x000fe200017fe4ff */
[----:B------:R-:W-:Y:S02]  /*1a50*/  IMAD.MOV.U32 R42, RZ, RZ, 0x1 ;  /* 0x00000001ff2a7424 */ /* 0x000fe400078e00ff */
[----:B------:R-:W-:Y:S02]  /*1a60*/  IMAD.MOV.U32 R44, RZ, RZ, RZ ;  /* 0x000000ffff2c7224 */ /* 0x000fe400078e00ff */
[----:B------:R-:W-:Y:S01]  /*1a70*/  IMAD.IADD R47, R25, 0x1, R29 ;  /* 0x00000001192f7824 */ /* 0x000fe200078e021d */
[----:B------:R-:W-:Y:S05]  /*1a80*/  @!P1 BRA `(.L_x_282) ;  /* 0x00000a5000009947 */ /* 0x000fea0003800000 */
[----:B------:R-:W-:Y:S02]  /*1a90*/  IMAD.MOV.U32 R42, RZ, RZ, 0x1 ;  /* 0x00000001ff2a7424 */ /* 0x000fe400078e00ff */
[----:B------:R-:W-:Y:S02]  /*1aa0*/  IMAD.MOV.U32 R44, RZ, RZ, RZ ;  /* 0x000000ffff2c7224 */ /* 0x000fe400078e00ff */
[----:B------:R-:W-:-:S02]  /*1ab0*/  IMAD.MOV.U32 R46, RZ, RZ, R6 ;  /* 0x000000ffff2e7224 */ /* 0x000fc400078e0006 */
[----:B------:R-:W-:-:S05]  /*1ac0*/  IMAD.MOV.U32 R48, RZ, RZ, R10 ;  /* 0x000000ffff307224 */ /* 0x000fca00078e000a */
.L_x_289:
[----:B0-----:R-:W-:Y:S02]  /*1ad0*/  WARPSYNC 0xffffffff ;  /* 0xffffffff00007948 */ /* 0x001fe40003800000 */
[----:B------:R-:W-:Y:S01]  /*1ae0*/  IMAD R27, R44, c[0x0][0x1c0], RZ ;  /* 0x000070002c1b7a24 */ /* 0x000fe200078e02ff */
[C---:B------:R-:W-:Y:S01]  /*1af0*/  ISETP.GE.U32.AND P3, PT, R42.reuse, R54, PT ;  /* 0x000000362a00720c */ /* 0x040fe20003f66070 */
[----:B------:R-:W-:Y:S01]  /*1b00*/  IMAD.MOV.U32 R32, RZ, RZ, R20 ;  /* 0x000000ffff207224 */ /* 0x000fe200078e0014 */
[----:B------:R-:W-:Y:S01]  /*1b10*/  BAR.SYNC.DEFER_BLOCKING 0x0 ;  /* 0x0000000000007b1d */ /* 0x000fe20000010000 */
[----:B------:R-:W-:Y:S01]  /*1b20*/  IMAD.MOV.U32 R33, RZ, RZ, R3 ;  /* 0x000000ffff217224 */ /* 0x000fe200078e0003 */
[C---:B------:R-:W-:Y:S01]  /*1b30*/  ISETP.LE.U32.AND P2, PT, R13.reuse, R8, PT ;  /* 0x000000080d00720c */ /* 0x040fe20003f43070 */
[----:B------:R-:W-:Y:S01]  /*1b40*/  IMAD R29, R42, c[0x0][0x1c4], R27 ;  /* 0x000071002a1d7a24 */ /* 0x000fe200078e021b */
[----:B------:R-:W-:Y:S01]  /*1b50*/  ISETP.GE.AND.EX P3, PT, R44, R55, PT, P3 ;  /* 0x000000372c00720c */ /* 0x000fe20003f66330 */
[C---:B------:R-:W-:Y:S01]  /*1b60*/  IMAD R28, R12.reuse, c[0x0][0x1c8], RZ ;  /* 0x000072000c1c7a24 */ /* 0x040fe200078e02ff */
[----:B------:R-:W-:Y:S01]  /*1b70*/  ISETP.LE.AND.EX P5, PT, R12, R7, PT, P2 ;  /* 0x000000070c00720c */ /* 0x000fe20003fa3320 */
[----:B------:R-:W-:Y:S01]  /*1b80*/  IMAD.WIDE.U32 R26, R42, c[0x0][0x1c0], R32 ;  /* 0x000070002a1a7a25 */ /* 0x000fe200078e0020 */
[----:B------:R-:W-:Y:S01]  /*1b90*/  IADD3 R46, P1, R46, -0x2, RZ ;  /* 0xfffffffe2e2e7810 */ /* 0x000fe20007f3e0ff */
[----:B------:R-:W-:Y:S02]  /*1ba0*/  BSSY B0, `(.L_x_283) ;  /* 0x000004d000007945 */ /* 0x000fe40003800000 */
[----:B------:R-:W-:Y:S01]  /*1bb0*/  IMAD R41, R13, c[0x0][0x1cc], R28 ;  /* 0x000073000d297a24 */ /* 0x000fe200078e021c */
[----:B------:R-:W-:Y:S01]  /*1bc0*/  IADD3.X R48, R48, -0x1, RZ, P1, !PT ;  /* 0xffffffff30307810 */ /* 0x000fe20000ffe4ff */
[----:B------:R-:W-:Y:S01]  /*1bd0*/  IMAD.IADD R29, R27, 0x1, R29 ;  /* 0x000000011b1d7824 */ /* 0x000fe200078e021d */
[----:B------:R-:W-:Y:S01]  /*1be0*/  ISETP.NE.U32.AND P1, PT, R46, RZ, PT ;  /* 0x000000ff2e00720c */ /* 0x000fe20003f25070 */
[----:B------:R-:W-:-:S03]  /*1bf0*/  IMAD.MOV.U32 R28, RZ, RZ, R26 ;  /* 0x000000ffff1c7224 */ /* 0x000fc600078e001a */
[----:B------:R-:W-:Y:S01]  /*1c00*/  ISETP.NE.AND.EX P1, PT, R48, RZ, PT, P1 ;  /* 0x000000ff3000720c */ /* 0x000fe20003f25310 */
[----:B------:R-:W-:-:S04]  /*1c10*/  IMAD.WIDE.U32 R34, R13, c[0x0][0x1c8], R28 ;  /* 0x000072000d227a25 */ /* 0x000fc800078e001c */
[----:B------:R-:W-:Y:S01]  /*1c20*/  IMAD.IADD R31, R41, 0x1, R35 ;  /* 0x00000001291f7824 */ /* 0x000fe200078e0223 */
[----:B------:R-:W-:-:S04]  /*1c30*/  LEA R30, P4, R34, c[0x0][0x160], 0x2 ;  /* 0x00005800221e7a11 */ /* 0x000fc800078810ff */
[----:B------:R-:W-:Y:S01]  /*1c40*/  LEA.HI.X R31, R34, c[0x0][0x164], R31, 0x2, P4 ;  /* 0x00005900221f7a11 */ /* 0x000fe200020f141f */
[----:B------:R-:W-:Y:S05]  /*1c50*/  @!P3 BRA P5, `(.L_x_284) ;  /* 0x000000600000b947 */ /* 0x000fea0002800000 */
[----:B------:R-:W-:-:S04]  /*1c60*/  ISETP.GT.U32.AND P3, PT, R13, R0, PT ;  /* 0x000000000d00720c */ /* 0x000fc80003f64070 */
[----:B------:R-:W-:-:S13]  /*1c70*/  ISETP.GT.AND.EX P3, PT, R12, R2, PT, P3 ;  /* 0x000000020c00720c */ /* 0x000fda0003f64330 */
[----:B------:R-:W-:Y:S05]  /*1c80*/  @P3 BRA `(.L_x_285) ;  /* 0x000003e000003947 */ /* 0x000fea0003800000 */
[----:B------:R-:W-:-:S05]  /*1c90*/  IMAD.MOV.U32 R33, RZ, RZ, -0x800000 ;  /* 0xff800000ff217424 */ /* 0x000fca00078e00ff */
[----:B------:R0:W-:Y:S01]  /*1ca0*/  STG.E [R30.64], R33 ;  /* 0x000000211e007986 */ /* 0x0001e2000c101906 */
[----:B------:R-:W-:Y:S05]  /*1cb0*/  BRA `(.L_x_285) ;  /* 0x000003b000007947 */ /* 0x000fea0003800000 */
.L_x_284:
[----:B------:R-:W-:Y:S01]  /*1cc0*/  ISETP.NE.U32.AND P3, PT, R13, RZ, PT ;  /* 0x000000ff0d00720c */ /* 0x000fe20003f65070 */
[----:B------:R-:W-:Y:S01]  /*1cd0*/  IMAD.MOV.U32 R50, RZ, RZ, -0x800000 ;  /* 0xff800000ff327424 */ /* 0x000fe200078e00ff */
[----:B------:R-:W-:Y:S02]  /*1ce0*/  IADD3 R35, P4, R42, -0x1, RZ ;  /* 0xffffffff2a237810 */ /* 0x000fe40007f9e0ff */
[----:B------:R-:W-:Y:S02]  /*1cf0*/  ISETP.NE.AND.EX P3, PT, R12, RZ, PT, P3 ;  /* 0x000000ff0c00720c */ /* 0x000fe40003f65330 */
[----:B------:R-:W-:Y:S01]  /*1d00*/  IADD3.X R34, R44, -0x1, RZ, P4, !PT ;  /* 0xffffffff2c227810 */ /* 0x000fe200027fe4ff */
[----:B------:R-:W-:Y:S01]  /*1d10*/  IMAD.WIDE.U32 R32, R35, c[0x0][0x1c0], R32 ;  /* 0x0000700023207a25 */ /* 0x000fe200078e0020 */
[----:B------:R-:W-:-:S03]  /*1d20*/  PRMT R37, R40, 0x9910, RZ ;  /* 0x0000991028257816 */ /* 0x000fc600000000ff */
[----:B------:R-:W-:Y:S02]  /*1d30*/  IMAD R36, R34, c[0x0][0x1c0], RZ ;  /* 0x0000700022247a24 */ /* 0x000fe400078e02ff */
[----:B------:R-:W-:Y:S02]  /*1d40*/  IMAD.MOV.U32 R34, RZ, RZ, R37 ;  /* 0x000000ffff227224 */ /* 0x000fe400078e0025 */
[----:B------:R-:W-:Y:S02]  /*1d50*/  IMAD R37, R35, c[0x0][0x1c4], R36 ;  /* 0x0000710023257a24 */ /* 0x000fe400078e0224 */
[----:B------:R-:W-:Y:S02]  /*1d60*/  @P3 IADD3 R35, P5, R22, R32, RZ ;  /* 0x0000002016233210 */ /* 0x000fe40007fbe0ff */
[----:B------:R-:W-:Y:S01]  /*1d70*/  ISETP.NE.AND P4, PT, R34, RZ, PT ;  /* 0x000000ff2200720c */ /* 0x000fe20003f85270 */
[----:B------:R-:W-:Y:S01]  /*1d80*/  IMAD.IADD R33, R33, 0x1, R37 ;  /* 0x0000000121217824 */ /* 0x000fe200078e0225 */
[----:B------:R-:W-:-:S03]  /*1d90*/  @P3 LEA R34, P6, R35, c[0x0][0x160], 0x2 ;  /* 0x0000580023223a11 */ /* 0x000fc600078c10ff */
[----:B------:R-:W-:Y:S02]  /*1da0*/  @P3 IMAD.X R38, R33, 0x1, R45, P5 ;  /* 0x0000000121263824 */ /* 0x000fe400028e062d */
[----:B------:R-:W-:-:S03]  /*1db0*/  IMAD.WIDE.U32 R36, R13, c[0x0][0x1c8], R32 ;  /* 0x000072000d247a25 */ /* 0x000fc600078e0020 */
[----:B------:R-:W-:Y:S01]  /*1dc0*/  @P3 LEA.HI.X R35, R35, c[0x0][0x164], R38, 0x2, P6 ;  /* 0x0000590023233a11 */ /* 0x000fe200030f1426 */
[----:B------:R-:W-:Y:S01]  /*1dd0*/  IMAD.IADD R37, R41, 0x1, R37 ;  /* 0x0000000129257824 */ /* 0x000fe200078e0225 */
[C---:B------:R-:W-:Y:S02]  /*1de0*/  LEA R38, P6, R36.reuse, c[0x0][0x160], 0x2 ;  /* 0x0000580024267a11 */ /* 0x040fe400078c10ff */
[----:B------:R-:W-:Y:S01]  /*1df0*/  @P4 IADD3 R32, P5, R43, R32, RZ ;  /* 0x000000202b204210 */ /* 0x000fe20007fbe0ff */
[----:B------:R-:W2:Y:S01]  /*1e00*/  @P3 LDG.E R50, [R34.64] ;  /* 0x0000000622323981 */ /* 0x000ea2000c1e1900 */
[----:B------:R-:W-:Y:S02]  /*1e10*/  LEA.HI.X R39, R36, c[0x0][0x164], R37, 0x2, P6 ;  /* 0x0000590024277a11 */ /* 0x000fe400030f1425 */
[----:B------:R-:W-:Y:S01]  /*1e20*/  @P4 LEA R36, P6, R32, c[0x0][0x160], 0x2 ;  /* 0x0000580020244a11 */ /* 0x000fe200078c10ff */
[----:B------:R-:W-:-:S03]  /*1e30*/  @P4 IMAD.X R33, R33, 0x1, R49, P5 ;  /* 0x0000000121214824 */ /* 0x000fc600028e0631 */
[----:B------:R-:W2:Y:S01]  /*1e40*/  LDG.E R39, [R38.64] ;  /* 0x0000000626277981 */ /* 0x000ea2000c1e1900 */
[----:B------:R-:W-:Y:S01]  /*1e50*/  IMAD.MOV.U32 R51, RZ, RZ, -0x800000 ;  /* 0xff800000ff337424 */ /* 0x000fe200078e00ff */
[----:B------:R-:W-:-:S05]  /*1e60*/  @P4 LEA.HI.X R37, R32, c[0x0][0x164], R33, 0x2, P6 ;  /* 0x0000590020254a11 */ /* 0x000fca00030f1421 */
[----:B------:R-:W3:Y:S01]  /*1e70*/  @P4 LDG.E R51, [R36.64] ;  /* 0x0000000624334981 */ /* 0x000ee2000c1e1900 */
[----:B------:R-:W-:Y:S02]  /*1e80*/  IMAD.MOV.U32 R32, RZ, RZ, R24 ;  /* 0x000000ffff207224 */ /* 0x000fe400078e0018 */
[----:B------:R-:W-:Y:S02]  /*1e90*/  IMAD.MOV.U32 R33, RZ, RZ, R47 ;  /* 0x000000ffff217224 */ /* 0x000fe400078e002f */
[----:B------:R-:W-:Y:S02]  /*1ea0*/  IMAD R59, R44, c[0x0][0x1a0], RZ ;  /* 0x000068002c3b7a24 */ /* 0x000fe400078e02ff */
[----:B------:R-:W-:-:S04]  /*1eb0*/  IMAD.WIDE.U32 R56, R42, c[0x0][0x1a0], R32 ;  /* 0x000068002a387a25 */ /* 0x000fc800078e0020 */
[----:B------:R-:W-:Y:S01]  /*1ec0*/  IMAD R33, R42, c[0x0][0x1a4], R59 ;  /* 0x000069002a217a24 */ /* 0x000fe200078e023b */
[----:B------:R-:W-:-:S03]  /*1ed0*/  LEA R32, P5, R56, c[0x0][0x168], 0x2 ;  /* 0x00005a0038207a11 */ /* 0x000fc600078a10ff */
[----:B------:R-:W-:-:S05]  /*1ee0*/  IMAD.IADD R33, R57, 0x1, R33 ;  /* 0x0000000139217824 */ /* 0x000fca00078e0221 */
[----:B------:R-:W-:-:S05]  /*1ef0*/  LEA.HI.X R33, R56, c[0x0][0x16c], R33, 0x2, P5 ;  /* 0x00005b0038217a11 */ /* 0x000fca00028f1421 */
[----:B------:R0:W4:Y:S01]  /*1f00*/  LDG.E.CONSTANT R32, [R32.64] ;  /* 0x0000000620207981 */ /* 0x000122000c1e9900 */
[----:B--2---:R-:W-:Y:S01]  /*1f10*/  @P3 FSETP.GT.FTZ.AND P5, PT, R50, R39, PT ;  /* 0x000000273200320b */ /* 0x004fe20003fb4000 */
[----:B------:R-:W-:-:S03]  /*1f20*/  IMAD.MOV.U32 R34, RZ, RZ, R39 ;  /* 0x000000ffff227224 */ /* 0x000fc600078e0027 */
[----:B------:R-:W-:-:S04]  /*1f30*/  @P3 FSEL R34, R50, R39, P5 ;  /* 0x0000002732223208 */ /* 0x000fc80002800000 */
[----:B---3--:R-:W-:-:S04]  /*1f40*/  @P4 FSETP.GT.FTZ.AND P3, PT, R51, R34, PT ;  /* 0x000000223300420b */ /* 0x008fc80003f74000 */
[----:B------:R-:W-:-:S04]  /*1f50*/  @P4 FSEL R34, R51, R34, P3 ;  /* 0x0000002233224208 */ /* 0x000fc80001800000 */
[----:B------:R-:W-:-:S04]  /*1f60*/  FSETP.NEU.FTZ.AND P3, PT, R34, -INF , PT ;  /* 0xff8000002200780b */ /* 0x000fc80003f7d000 */
[----:B------:R-:W-:-:S05]  /*1f70*/  FSEL R34, R34, RZ, P3 ;  /* 0x000000ff22227208 */ /* 0x000fca0001800000 */
[----:B------:R-:W-:Y:S02]  /*1f80*/  FADD.FTZ R50, -R34, R50 ;  /* 0x0000003222327221 */ /* 0x000fe40000010100 */
[----:B------:R-:W-:Y:S02]  /*1f90*/  FADD.FTZ R39, R39, -R34 ;  /* 0x8000002227277221 */ /* 0x000fe40000010000 */
[----:B------:R-:W-:Y:S02]  /*1fa0*/  FMUL.FTZ R50, R50, 1.4426950216293334961 ;  /* 0x3fb8aa3b32327820 */ /* 0x000fe40000410000 */
[----:B------:R-:W-:Y:S02]  /*1fb0*/  FMUL.FTZ R39, R39, 1.4426950216293334961 ;  /* 0x3fb8aa3b27277820 */ /* 0x000fe40000410000 */
[----:B------:R-:W-:Y:S02]  /*1fc0*/  FADD.FTZ R51, -R34, R51 ;  /* 0x0000003322337221 */ /* 0x000fe40000010100 */
[----:B0-----:R-:W-:Y:S02]  /*1fd0*/  MUFU.EX2 R33, R39 ;  /* 0x0000002700217308 */ /* 0x001fe40000000800 */
[----:B------:R-:W-:-:S06]  /*1fe0*/  FMUL.FTZ R51, R51, 1.4426950216293334961 ;  /* 0x3fb8aa3b33337820 */ /* 0x000fcc0000410000 */
[----:B------:R-:W0:Y:S08]  /*1ff0*/  MUFU.EX2 R50, R50 ;  /* 0x0000003200327308 */ /* 0x000e300000000800 */
[----:B------:R-:W1:Y:S01]  /*2000*/  MUFU.EX2 R36, R51 ;  /* 0x0000003300247308 */ /* 0x000e620000000800 */
[----:B0-----:R-:W-:-:S04]  /*2010*/  FADD.FTZ R33, R33, R50 ;  /* 0x0000003221217221 */ /* 0x001fc80000010000 */
[----:B-1----:R-:W-:-:S06]  /*2020*/  FADD.FTZ R33, R33, R36 ;  /* 0x0000002421217221 */ /* 0x002fcc0000010000 */
[----:B------:R-:W0:Y:S02]  /*2030*/  MUFU.LG2 R33, R33 ;  /* 0x0000002100217308 */ /* 0x000e240000000c00 */
[----:B0-----:R-:W-:-:S04]  /*2040*/  FFMA.FTZ R35, R33, 0.69314718246459960938, R34 ;  /* 0x3f31721821237823 */ /* 0x001fc80000010022 */
[----:B----4-:R-:W-:-:S05]  /*2050*/  FADD.FTZ R35, R35, R32 ;  /* 0x0000002023237221 */ /* 0x010fca0000010000 */
[----:B------:R0:W-:Y:S02]  /*2060*/  STG.E [R30.64], R35 ;  /* 0x000000231e007986 */ /* 0x0001e4000c101906 */
.L_x_285:
[----:B------:R-:W-:Y:S05]  /*2070*/  BSYNC B0 ;  /* 0x0000000000007941 */ /* 0x000fea0003800000 */
.L_x_283:
[----:B------:R-:W-:Y:S01]  /*2080*/  BAR.SYNC.DEFER_BLOCKING 0x0 ;  /* 0x0000000000007b1d */ /* 0x000fe20000010000 */
[----:B------:R-:W-:Y:S01]  /*2090*/  IADD3 R37, P4, R42, 0x1, RZ ;  /* 0x000000012a257810 */ /* 0x000fe20007f9e0ff */
[----:B0-----:R-:W-:Y:S02]  /*20a0*/  IMAD.MOV.U32 R33, RZ, RZ, c[0x0][0x1c0] ;  /* 0x00007000ff217624 */ /* 0x001fe400078e00ff */
[----:B------:R-:W-:Y:S01]  /*20b0*/  IMAD.MOV.U32 R34, RZ, RZ, c[0x0][0x1c4] ;  /* 0x00007100ff227624 */ /* 0x000fe200078e00ff */
[----:B------:R-:W-:Y:S01]  /*20c0*/  ISETP.GE.U32.AND P3, PT, R37, R54, PT ;  /* 0x000000362500720c */ /* 0x000fe20003f66070 */
[----:B------:R-:W-:Y:S01]  /*20d0*/  IMAD.X R39, RZ, RZ, R44, P4 ;  /* 0x000000ffff277224 */ /* 0x000fe200020e062c */
[----:B------:R-:W-:Y:S01]  /*20e0*/  ISETP.LE.AND.EX P4, PT, R12, R7, PT, P2 ;  /* 0x000000070c00720c */ /* 0x000fe20003f83320 */
[----:B------:R-:W-:Y:S01]  /*20f0*/  BSSY B0, `(.L_x_286) ;  /* 0x000003b000007945 */ /* 0x000fe20003800000 */
[----:B------:R-:W-:Y:S02]  /*2100*/  LEA R32, P5, R33, R30, 0x2 ;  /* 0x0000001e21207211 */ /* 0x000fe400078a10ff */
[----:B------:R-:W-:-:S02]  /*2110*/  ISETP.GE.AND.EX P2, PT, R39, R55, PT, P3 ;  /* 0x000000372700720c */ /* 0x000fc40003f46330 */
[----:B------:R-:W-:-:S11]  /*2120*/  LEA.HI.X R33, R33, R31, R34, 0x2, P5 ;  /* 0x0000001f21217211 */ /* 0x000fd600028f1422 */
[----:B------:R-:W-:Y:S05]  /*2130*/  @!P2 BRA P4, `(.L_x_287) ;  /* 0x000000600000a947 */ /* 0x000fea0002000000 */
[----:B------:R-:W-:-:S04]  /*2140*/  ISETP.GT.U32.AND P2, PT, R13, R0, PT ;  /* 0x000000000d00720c */ /* 0x000fc80003f44070 */
[----:B------:R-:W-:-:S13]  /*2150*/  ISETP.GT.AND.EX P2, PT, R12, R2, PT, P2 ;  /* 0x000000020c00720c */ /* 0x000fda0003f44320 */
[----:B------:R-:W-:Y:S05]  /*2160*/  @P2 BRA `(.L_x_288) ;  /* 0x0000033000002947 */ /* 0x000fea0003800000 */
[----:B------:R-:W-:-:S05]  /*2170*/  IMAD.MOV.U32 R27, RZ, RZ, -0x800000 ;  /* 0xff800000ff1b7424 */ /* 0x000fca00078e00ff */
[----:B------:R0:W-:Y:S01]  /*2180*/  STG.E [R32.64], R27 ;  /* 0x0000001b20007986 */ /* 0x0001e2000c101906 */
[----:B------:R-:W-:Y:S05]  /*2190*/  BRA `(.L_x_288) ;  /* 0x0000030000007947 */ /* 0x000fea0003800000 */
.L_x_287:
[----:B------:R-:W-:Y:S01]  /*21a0*/  ISETP.NE.U32.AND P2, PT, R13, RZ, PT ;  /* 0x000000ff0d00720c */ /* 0x000fe20003f45070 */
[----:B------:R0:W2:Y:S01]  /*21b0*/  LDG.E R30, [R30.64] ;  /* 0x000000061e1e7981 */ /* 0x0000a2000c1e1900 */
[----:B------:R-:W-:Y:S02]  /*21c0*/  PRMT R27, R40, 0x9910, RZ ;  /* 0x00009910281b7816 */ /* 0x000fe400000000ff */
[----:B------:R-:W-:Y:S02]  /*21d0*/  ISETP.NE.AND.EX P2, PT, R12, RZ, PT, P2 ;  /* 0x000000ff0c00720c */ /* 0x000fe40003f45320 */
[----:B------:R-:W-:-:S11]  /*21e0*/  ISETP.NE.AND P3, PT, R27, RZ, PT ;  /* 0x000000ff1b00720c */ /* 0x000fd60003f65270 */
[-C--:B------:R-:W-:Y:S02]  /*21f0*/  @P2 IADD3 R27, P4, R22, R26.reuse, RZ ;  /* 0x0000001a161b2210 */ /* 0x080fe40007f9e0ff */
[----:B------:R-:W-:-:S03]  /*2200*/  @P3 IADD3 R26, P5, R43, R26, RZ ;  /* 0x0000001a2b1a3210 */ /* 0x000fc60007fbe0ff */
[----:B------:R-:W-:Y:S01]  /*2210*/  @P2 IMAD.X R28, R29, 0x1, R45, P4 ;  /* 0x000000011d1c2824 */ /* 0x000fe200020e062d */
[----:B------:R-:W-:Y:S01]  /*2220*/  @P2 LEA R34, P4, R27, c[0x0][0x160], 0x2 ;  /* 0x000058001b222a11 */ /* 0x000fe200078810ff */
[----:B------:R-:W-:-:S03]  /*2230*/  @P3 IMAD.X R29, R29, 0x1, R49, P5 ;  /* 0x000000011d1d3824 */ /* 0x000fc600028e0631 */
[----:B------:R-:W-:Y:S01]  /*2240*/  @P2 LEA.HI.X R35, R27, c[0x0][0x164], R28, 0x2, P4 ;  /* 0x000059001b232a11 */ /* 0x000fe200020f141c */
[----:B------:R-:W-:Y:S01]  /*2250*/  IMAD.MOV.U32 R27, RZ, RZ, -0x800000 ;  /* 0xff800000ff1b7424 */ /* 0x000fe200078e00ff */
[----:B------:R-:W-:-:S04]  /*2260*/  @P3 LEA R28, P4, R26, c[0x0][0x160], 0x2 ;  /* 0x000058001a1c3a11 */ /* 0x000fc800078810ff */
[----:B------:R-:W-:Y:S01]  /*2270*/  @P3 LEA.HI.X R29, R26, c[0x0][0x164], R29, 0x2, P4 ;  /* 0x000059001a1d3a11 */ /* 0x000fe200020f141d */
[----:B------:R-:W3:Y:S01]  /*2280*/  @P2 LDG.E R27, [R34.64] ;  /* 0x00000006221b2981 */ /* 0x000ee2000c1e1900 */
[----:B------:R-:W-:-:S06]  /*2290*/  IMAD.MOV.U32 R26, RZ, RZ, -0x800000 ;  /* 0xff800000ff1a7424 */ /* 0x000fcc00078e00ff */
[----:B------:R1:W4:Y:S01]  /*22a0*/  @P3 LDG.E R26, [R28.64] ;  /* 0x000000061c1a3981 */ /* 0x000322000c1e1900 */
[----:B------:R-:W-:-:S04]  /*22b0*/  IMAD R36, R39, c[0x0][0x1a0], RZ ;  /* 0x0000680027247a24 */ /* 0x000fc800078e02ff */
[----:B------:R-:W-:Y:S02]  /*22c0*/  IMAD R51, R37, c[0x0][0x1a4], R36 ;  /* 0x0000690025337a24 */ /* 0x000fe400078e0224 */
[----:B-1----:R-:W-:Y:S02]  /*22d0*/  IMAD.MOV.U32 R28, RZ, RZ, R24 ;  /* 0x000000ffff1c7224 */ /* 0x002fe400078e0018 */
[----:B------:R-:W-:-:S04]  /*22e0*/  IMAD.MOV.U32 R29, RZ, RZ, R47 ;  /* 0x000000ffff1d7224 */ /* 0x000fc800078e002f */
[----:B------:R-:W-:-:S04]  /*22f0*/  IMAD.WIDE.U32 R38, R37, c[0x0][0x1a0], R28 ;  /* 0x0000680025267a25 */ /* 0x000fc800078e001c */
[----:B0-----:R-:W-:Y:S01]  /*2300*/  IMAD.IADD R31, R39, 0x1, R51 ;  /* 0x00000001271f7824 */ /* 0x001fe200078e0233 */
[----:B------:R-:W-:-:S04]  /*2310*/  LEA R36, P4, R38, c[0x0][0x168], 0x2 ;  /* 0x00005a0026247a11 */ /* 0x000fc800078810ff */
[----:B------:R-:W-:-:S05]  /*2320*/  LEA.HI.X R37, R38, c[0x0][0x16c], R31, 0x2, P4 ;  /* 0x00005b0026257a11 */ /* 0x000fca00020f141f */
[----:B------:R-:W5:Y:S01]  /*2330*/  LDG.E.CONSTANT R36, [R36.64] ;  /* 0x0000000624247981 */ /* 0x000f62000c1e9900 */
[----:B--2---:R-:W-:Y:S01]  /*2340*/  IMAD.MOV.U32 R31, RZ, RZ, R30 ;  /* 0x000000ffff1f7224 */ /* 0x004fe200078e001e */
[----:B---3--:R-:W-:-:S04]  /*2350*/  @P2 FSETP.GT.FTZ.AND P4, PT, R27, R30, PT ;  /* 0x0000001e1b00220b */ /* 0x008fc80003f94000 */
[----:B------:R-:W-:-:S04]  /*2360*/  @P2 FSEL R31, R27, R30, P4 ;  /* 0x0000001e1b1f2208 */ /* 0x000fc80002000000 */
        /* <DEDUP_REMOVED lines=14> */
[----:B-1----:R-:W-:-:S06]  /*2450*/  FADD.FTZ R26, R26, R31 ;  /* 0x0000001f1a1a7221 */ /* 0x002fcc0000010000 */
[----:B------:R-:W0:Y:S02]  /*2460*/  MUFU.LG2 R26, R26 ;  /* 0x0000001a001a7308 */ /* 0x000e240000000c00 */
[----:B0-----:R-:W-:-:S04]  /*2470*/  FFMA.FTZ R29, R26, 0.69314718246459960938, R29 ;  /* 0x3f3172181a1d7823 */ /* 0x001fc8000001001d */
[----:B-----5:R-:W-:-:S05]  /*2480*/  FADD.FTZ R29, R29, R36 ;  /* 0x000000241d1d7221 */ /* 0x020fca0000010000 */
[----:B------:R0:W-:Y:S02]  /*2490*/  STG.E [R32.64], R29 ;  /* 0x0000001d20007986 */ /* 0x0001e4000c101906 */
.L_x_288:
[----:B------:R-:W-:Y:S05]  /*24a0*/  BSYNC B0 ;  /* 0x0000000000007941 */ /* 0x000fea0003800000 */
.L_x_286:
[----:B------:R-:W-:-:S05]  /*24b0*/  IADD3 R42, P2, R42, 0x2, RZ ;  /* 0x000000022a2a7810 */ /* 0x000fca0007f5e0ff */
[----:B------:R-:W-:Y:S01]  /*24c0*/  IMAD.X R44, RZ, RZ, R44, P2 ;  /* 0x000000ffff2c7224 */ /* 0x000fe200010e062c */
[----:B------:R-:W-:Y:S05]  /*24d0*/  @P1 BRA `(.L_x_289) ;  /* 0xfffff5f000001947 */ /* 0x000fea000383ffff */
.L_x_282:
[----:B------:R-:W-:Y:S01]  /*24e0*/  ISETP.NE.U32.AND P1, PT, R5, RZ, PT ;  /* 0x000000ff0500720c */ /* 0x000fe20003f25070 */
[----:B------:R-:W-:Y:S03]  /*24f0*/  BSSY B0, `(.L_x_281) ;  /* 0x0000053000007945 */ /* 0x000fe60003800000 */
[----:B------:R-:W-:-:S13]  /*2500*/  ISETP.NE.AND.EX P1, PT, RZ, RZ, PT, P1 ;  /* 0x000000ffff00720c */ /* 0x000fda0003f25310 */
[----:B------:R-:W-:Y:S05]  /*2510*/  @!P1 BRA `(.L_x_290) ;  /* 0x0000050000009947 */ /* 0x000fea0003800000 */
[----:B------:R-:W-:Y:S01]  /*2520*/  IMAD.MOV.U32 R26, RZ, RZ, R20 ;  /* 0x000000ffff1a7224 */ /* 0x000fe200078e0014 */
[----:B------:R-:W-:Y:S01]  /*2530*/  ISETP.GE.U32.AND P1, PT, R42, R54, PT ;  /* 0x000000362a00720c */ /* 0x000fe20003f26070 */
[----:B0-----:R-:W-:Y:S01]  /*2540*/  IMAD.MOV.U32 R27, RZ, RZ, R3 ;  /* 0x000000ffff1b7224 */ /* 0x001fe200078e0003 */
[C---:B------:R-:W-:Y:S01]  /*2550*/  ISETP.LE.U32.AND P2, PT, R13.reuse, R8, PT ;  /* 0x000000080d00720c */ /* 0x040fe20003f43070 */
[C---:B------:R-:W-:Y:S01]  /*2560*/  IMAD R29, R44.reuse, c[0x0][0x1c0], RZ ;  /* 0x000070002c1d7a24 */ /* 0x040fe200078e02ff */
[----:B------:R-:W-:Y:S01]  /*2570*/  ISETP.GE.AND.EX P1, PT, R44, R55, PT, P1 ;  /* 0x000000372c00720c */ /* 0x000fe20003f26310 */
[----:B------:R-:W-:Y:S01]  /*2580*/  IMAD.WIDE.U32 R30, R13, c[0x0][0x1c8], R26 ;  /* 0x000072000d1e7a25 */ /* 0x000fe200078e001a */
[----:B------:R-:W-:Y:S01]  /*2590*/  ISETP.LE.AND.EX P2, PT, R12, R7, PT, P2 ;  /* 0x000000070c00720c */ /* 0x000fe20003f43320 */
[----:B------:R-:W-:Y:S01]  /*25a0*/  WARPSYNC 0xffffffff ;  /* 0xffffffff00007948 */ /* 0x000fe20003800000 */
[----:B------:R-:W-:Y:S01]  /*25b0*/  BAR.SYNC.DEFER_BLOCKING 0x0 ;  /* 0x0000000000007b1d */ /* 0x000fe20000010000 */
[----:B------:R-:W-:-:S02]  /*25c0*/  IMAD.IADD R31, R41, 0x1, R31 ;  /* 0x00000001291f7824 */ /* 0x000fc400078e021f */
[C---:B------:R-:W-:Y:S02]  /*25d0*/  IMAD R29, R42.reuse, c[0x0][0x1c4], R29 ;  /* 0x000071002a1d7a24 */ /* 0x040fe400078e021d */
        /* <DEDUP_REMOVED lines=11> */
.L_x_291:
[----:B------:R-:W-:-:S04]  /*2690*/  IADD3 R23, P1, R42, -0x1, RZ ;  /* 0xffffffff2a177810 */ /* 0x000fc80007f3e0ff */
[----:B------:R-:W-:Y:S01]  /*26a0*/  IADD3.X R25, R44, -0x1, RZ, P1, !PT ;  /* 0xffffffff2c197810 */ /* 0x000fe20000ffe4ff */
[----:B------:R-:W-:Y:S01]  /*26b0*/  IMAD.WIDE.U32 R26, R23, c[0x0][0x1c0], R26 ;  /* 0x00007000171a7a25 */ /* 0x000fe200078e001a */
[----:B------:R-:W-:-:S03]  /*26c0*/  ISETP.NE.U32.AND P1, PT, R13, RZ, PT ;  /* 0x000000ff0d00720c */ /* 0x000fc60003f25070 */
[----:B------:R-:W-:Y:S01]  /*26d0*/  IMAD R30, R25, c[0x0][0x1c0], RZ ;  /* 0x00007000191e7a24 */ /* 0x000fe200078e02ff */
[----:B------:R-:W-:Y:S02]  /*26e0*/  PRMT R25, R40, 0x9910, RZ ;  /* 0x0000991028197816 */ /* 0x000fe400000000ff */
[----:B------:R-:W-:Y:S01]  /*26f0*/  ISETP.NE.AND.EX P1, PT, R12, RZ, PT, P1 ;  /* 0x000000ff0c00720c */ /* 0x000fe20003f25310 */
[----:B------:R-:W-:Y:S01]  /*2700*/  IMAD R23, R23, c[0x0][0x1c4], R30 ;  /* 0x0000710017177a24 */ /* 0x000fe200078e021e */
[----:B------:R-:W-:-:S03]  /*2710*/  ISETP.NE.AND P2, PT, R25, RZ, PT ;  /* 0x000000ff1900720c */ /* 0x000fc60003f45270 */
[----:B------:R-:W-:-:S04]  /*2720*/  IMAD.IADD R27, R27, 0x1, R23 ;  /* 0x000000011b1b7824 */ /* 0x000fc800078e0217 */
[----:B------:R-:W-:-:S04]  /*2730*/  IMAD.WIDE.U32 R12, R13, c[0x0][0x1c8], R26 ;  /* 0x000072000d0c7a25 */ /* 0x000fc800078e001a */
[-C--:B------:R-:W-:Y:S01]  /*2740*/  @P1 IADD3 R25, P4, R22, R26.reuse, RZ ;  /* 0x0000001a16191210 */ /* 0x080fe20007f9e0ff */
[----:B------:R-:W-:Y:S01]  /*2750*/  IMAD.IADD R41, R41, 0x1, R13 ;  /* 0x0000000129297824 */ /* 0x000fe200078e020d */
[----:B------:R-:W-:Y:S02]  /*2760*/  @P2 IADD3 R43, P6, R43, R26, RZ ;  /* 0x0000001a2b2b2210 */ /* 0x000fe40007fde0ff */
[----:B------:R-:W-:Y:S01]  /*2770*/  @P1 LEA R26, P5, R25, c[0x0][0x160], 0x2 ;  /* 0x00005800191a1a11 */ /* 0x000fe200078a10ff */
[C---:B------:R-:W-:Y:S01]  /*2780*/  @P1 IMAD.X R32, R27.reuse, 0x1, R45, P4 ;  /* 0x000000011b201824 */ /* 0x040fe200020e062d */
[----:B------:R-:W-:Y:S01]  /*2790*/  LEA R22, P3, R12, c[0x0][0x160], 0x2 ;  /* 0x000058000c167a11 */ /* 0x000fe200078610ff */
[----:B------:R-:W-:-:S03]  /*27a0*/  @P2 IMAD.X R30, R27, 0x1, R49, P6 ;  /* 0x000000011b1e2824 */ /* 0x000fc600030e0631 */
[----:B------:R-:W-:Y:S01]  /*27b0*/  @P1 LEA.HI.X R27, R25, c[0x0][0x164], R32, 0x2, P5 ;  /* 0x00005900191b1a11 */ /* 0x000fe200028f1420 */
[----:B------:R-:W-:Y:S01]  /*27c0*/  IMAD.MOV.U32 R25, RZ, RZ, -0x800000 ;  /* 0xff800000ff197424 */ /* 0x000fe200078e00ff */
[----:B------:R-:W-:Y:S02]  /*27d0*/  LEA.HI.X R23, R12, c[0x0][0x164], R41, 0x2, P3 ;  /* 0x000059000c177a11 */ /* 0x000fe400018f1429 */
[C---:B------:R-:W-:Y:S01]  /*27e0*/  @P2 LEA R12, P3, R43.reuse, c[0x0][0x160], 0x2 ;  /* 0x000058002b0c2a11 */ /* 0x040fe200078610ff */
[----:B------:R-:W-:Y:S02]  /*27f0*/  IMAD.MOV.U32 R32, RZ, RZ, -0x800000 ;  /* 0xff800000ff207424 */ /* 0x000fe400078e00ff */
[----:B------:R0:W2:Y:S01]  /*2800*/  LDG.E R34, [R22.64] ;  /* 0x0000000616227981 */ /* 0x0000a2000c1e1900 */
[----:B------:R-:W-:-:S03]  /*2810*/  @P2 LEA.HI.X R13, R43, c[0x0][0x164], R30, 0x2, P3 ;  /* 0x000059002b0d2a11 */ /* 0x000fc600018f141e */
[----:B------:R2:W3:Y:S04]  /*2820*/  @P1 LDG.E R25, [R26.64] ;  /* 0x000000061a191981 */ /* 0x0004e8000c1e1900 */
[----:B------:R-:W4:Y:S01]  /*2830*/  @P2 LDG.E R32, [R12.64] ;  /* 0x000000060c202981 */ /* 0x000f22000c1e1900 */
[----:B------:R-:W-:Y:S02]  /*2840*/  IMAD R33, R44, c[0x0][0x1a0], RZ ;  /* 0x000068002c217a24 */ /* 0x000fe400078e02ff */
[----:B------:R-:W-:Y:S02]  /*2850*/  IMAD.MOV.U32 R46, RZ, RZ, R24 ;  /* 0x000000ffff2e7224 */ /* 0x000fe400078e0018 */
[C---:B------:R-:W-:Y:S02]  /*2860*/  IMAD R33, R42.reuse, c[0x0][0x1a4], R33 ;  /* 0x000069002a217a24 */ /* 0x040fe400078e0221 */
[----:B------:R-:W-:-:S04]  /*2870*/  IMAD.WIDE.U32 R30, R42, c[0x0][0x1a0], R46 ;  /* 0x000068002a1e7a25 */ /* 0x000fc800078e002e */
[----:B------:R-:W-:Y:S01]  /*2880*/  IMAD.IADD R31, R31, 0x1, R33 ;  /* 0x000000011f1f7824 */ /* 0x000fe200078e0221 */
[----:B0-----:R-:W-:-:S04]  /*2890*/  LEA R22, P3, R30, c[0x0][0x168], 0x2 ;  /* 0x00005a001e167a11 */ /* 0x001fc800078610ff */
[----:B------:R-:W-:-:S05]  /*28a0*/  LEA.HI.X R23, R30, c[0x0][0x16c], R31, 0x2, P3 ;  /* 0x00005b001e177a11 */ /* 0x000fca00018f141f */
[----:B------:R0:W5:Y:S01]  /*28b0*/  LDG.E.CONSTANT R24, [R22.64] ;  /* 0x0000000616187981 */ /* 0x000162000c1e9900 */
        /* <DEDUP_REMOVED lines=8> */
[C---:B------:R-:W-:Y:S02]  /*2940*/  FADD.FTZ R25, -R12.reuse, R25 ;  /* 0x000000190c197221 */ /* 0x040fe40000010100 */
[----:B------:R-:W-:Y:S02]  /*2950*/  FMUL.FTZ R13, R13, 1.4426950216293334961 ;  /* 0x3fb8aa3b0d0d7820 */ /* 0x000fe40000410000 */
[----:B------:R-:W-:Y:S02]  /*2960*/  FMUL.FTZ R25, R25, 1.4426950216293334961 ;  /* 0x3fb8aa3b19197820 */ /* 0x000fe40000410000 */
[----:B------:R-:W-:Y:S02]  /*2970*/  FADD.FTZ R32, -R12, R32 ;  /* 0x000000200c207221 */ /* 0x000fe40000010100 */
[----:B------:R-:W-:Y:S02]  /*2980*/  MUFU.EX2 R13, R13 ;  /* 0x0000000d000d7308 */ /* 0x000fe40000000800 */
[----:B------:R-:W-:-:S06]  /*2990*/  FMUL.FTZ R32, R32, 1.4426950216293334961 ;  /* 0x3fb8aa3b20207820 */ /* 0x000fcc0000410000 */
[----:B0-----:R-:W0:Y:S08]  /*29a0*/  MUFU.EX2 R22, R25 ;  /* 0x0000001900167308 */ /* 0x001e300000000800 */
[----:B------:R-:W1:Y:S01]  /*29b0*/  MUFU.EX2 R23, R32 ;  /* 0x0000002000177308 */ /* 0x000e620000000800 */
[----:B0-----:R-:W-:-:S04]  /*29c0*/  FADD.FTZ R22, R13, R22 ;  /* 0x000000160d167221 */ /* 0x001fc80000010000 */
[----:B-1----:R-:W-:-:S04]  /*29d0*/  FADD.FTZ R22, R22, R23 ;  /* 0x0000001716167221 */ /* 0x002fc80000010000 */
[----:B------:R-:W0:Y:S02]  /*29e0*/  MUFU.LG2 R23, R22 ;  /* 0x0000001600177308 */ /* 0x000e240000000c00 */
[----:B0-----:R-:W-:-:S04]  /*29f0*/  FFMA.FTZ R23, R23, 0.69314718246459960938, R12 ;  /* 0x3f31721817177823 */ /* 0x001fc8000001000c */
[----:B-----5:R-:W-:-:S05]  /*2a00*/  FADD.FTZ R23, R23, R24 ;  /* 0x0000001817177221 */ /* 0x020fca0000010000 */
[----:B------:R0:W-:Y:S02]  /*2a10*/  STG.E [R28.64], R23 ;  /* 0x000000171c007986 */ /* 0x0001e4000c101906 */
.L_x_290:
[----:B------:R-:W-:Y:S05]  /*2a20*/  BSYNC B0 ;  /* 0x0000000000007941 */ /* 0x000fea0003800000 */
.L_x_281:
[----:B------:R-:W-:Y:S01]  /*2a30*/  @P0 CALL.REL.NOINC `(.L_x_243) ;  /* 0x0000001000000944 */ /* 0x000fe20003c00000 */
[----:B------:R-:W-:Y:S05]  /*2a40*/  BRA `(.L_x_292) ;  /* 0xffffeab000007947 */ /* 0x000fea000383ffff */
.L_x_243:
[----:B------:R-:W1:Y:S01]  /*2a50*/  S2R R0, SR_TID.X ;  /* 0x0000000000007919 */ /* 0x000e620000002100 */
[----:B------:R-:W-:Y:S03]  /*2a60*/  WARPSYNC 0xffffffff ;  /* 0xffffffff00007948 */ /* 0x000fe60003800000 */
[----:B------:R-:W-:Y:S01]  /*2a70*/  BAR.SYNC.DEFER_BLOCKING 0x0 ;  /* 0x0000000000007b1d */ /* 0x000fe20000010000 */
[----:B-1----:R-:W-:-:S13]  /*2a80*/  ISETP.NE.AND P0, PT, R0, RZ, PT ;  /* 0x000000ff0000720c */ /* 0x002fda0003f05270 */
[----:B------:R-:W-:Y:S05]  /*2a90*/  @P0 EXIT ;  /* 0x000000000000094d */ /* 0x000fea0003800000 */
[----:B------:R-:W-:Y:S01]  /*2aa0*/  IADD3 R9, P1, R54, -0x1, RZ ;  /* 0xffffffff36097810 */ /* 0x000fe20007f3e0ff */
[----:B-----5:R-:W-:Y:S01]  /*2ab0*/  IMAD R5, R53, c[0x0][0x1c8], RZ ;  /* 0x0000720035057a24 */ /* 0x020fe200078e02ff */
[C---:B------:R-:W-:Y:S01]  /*2ac0*/  ISETP.GE.U32.AND P0, PT, R52.reuse, 0x1, PT ;  /* 0x000000013400780c */ /* 0x040fe20003f06070 */
[----:B------:R-:W-:Y:S01]  /*2ad0*/  IMAD.MOV.U32 R2, RZ, RZ, R20 ;  /* 0x000000ffff027224 */ /* 0x000fe200078e0014 */
[----:B------:R-:W-:Y:S01]  /*2ae0*/  IADD3.X R54, R55, -0x1, RZ, P1, !PT ;  /* 0xffffffff37367810 */ /* 0x000fe20000ffe4ff */
[C---:B------:R-:W-:Y:S01]  /*2af0*/  IMAD R5, R52.reuse, c[0x0][0x1cc], R5 ;  /* 0x0000730034057a24 */ /* 0x040fe200078e0205 */
[----:B------:R-:W-:Y:S01]  /*2b00*/  ISETP.GE.AND.EX P0, PT, R53, RZ, PT, P0 ;  /* 0x000000ff3500720c */ /* 0x000fe20003f06300 */
[----:B------:R-:W-:-:S04]  /*2b10*/  IMAD.WIDE.U32 R52, R52, c[0x0][0x1c8], RZ ;  /* 0x0000720034347a25 */ /* 0x000fc800078e00ff */
[----:B------:R-:W-:Y:S02]  /*2b20*/  IMAD R54, R54, c[0x0][0x1c0], RZ ;  /* 0x0000700036367a24 */ /* 0x000fe400078e02ff */
[----:B------:R-:W-:Y:S02]  /*2b30*/  IMAD.IADD R7, R53, 0x1, R5 ;  /* 0x0000000135077824 */ /* 0x000fe400078e0205 */
[----:B------:R-:W-:-:S04]  /*2b40*/  IMAD.WIDE.U32 R2, R9, c[0x0][0x1c0], R2 ;  /* 0x0000700009027a25 */ /* 0x000fc800078e0002 */
[C---:B------:R-:W-:Y:S01]  /*2b50*/  IMAD.SHL.U32 R5, R52.reuse, 0x2, RZ ;  /* 0x0000000234057824 */ /* 0x040fe200078e00ff */
[----:B------:R-:W-:Y:S01]  /*2b60*/  SHF.L.U64.HI R52, R52, 0x1, R7 ;  /* 0x0000000134347819 */ /* 0x000fe20000010207 */
[----:B------:R-:W-:-:S03]  /*2b70*/  IMAD R9, R9, c[0x0][0x1c4], R54 ;  /* 0x0000710009097a24 */ /* 0x000fc600078e0236 */
[----:B------:R-:W-:Y:S01]  /*2b80*/  IADD3 R6, P1, R5, R2, RZ ;  /* 0x0000000205067210 */ /* 0x000fe20007f3e0ff */
[----:B------:R-:W-:Y:S01]  /*2b90*/  IMAD.IADD R3, R3, 0x1, R9 ;  /* 0x0000000103037824 */ /* 0x000fe200078e0209 */
[----:B------:R-:W-:-:S03]  /*2ba0*/  @P0 IADD3 R0, P2, P3, R2, -c[0x0][0x1c8], R5 ;  /* 0x8000720002000a10 */ /* 0x000fc60007b5e005 */
[----:B------:R-:W-:Y:S01]  /*2bb0*/  IMAD.X R7, R52, 0x1, R3, P1 ;  /* 0x0000000134077824 */ /* 0x000fe200008e0603 */
[----:B------:R-:W-:Y:S02]  /*2bc0*/  @P0 LEA R4, P4, R0, c[0x0][0x160], 0x2 ;  /* 0x0000580000040a11 */ /* 0x000fe400078810ff */
[----:B------:R-:W-:Y:S02]  /*2bd0*/  @P0 IADD3.X R3, R3, ~c[0x0][0x1cc], R52, P2, P3 ;  /* 0x8000730003030a10 */ /* 0x000fe400017e6434 */
[----:B------:R-:W-:Y:S02]  /*2be0*/  LEA R2, P1, R6, c[0x0][0x160], 0x2 ;  /* 0x0000580006027a11 */ /* 0x000fe400078210ff */
[----:B------:R-:W-:Y:S02]  /*2bf0*/  @P0 LEA.HI.X R5, R0, c[0x0][0x164], R3, 0x2, P4 ;  /* 0x0000590000050a11 */ /* 0x000fe400020f1403 */
[----:B------:R-:W-:Y:S01]  /*2c00*/  LEA.HI.X R3, R6, c[0x0][0x164], R7, 0x2, P1 ;  /* 0x0000590006037a11 */ /* 0x000fe200008f1407 */
[----:B------:R-:W-:-:S04]  /*2c10*/  IMAD.MOV.U32 R7, RZ, RZ, -0x800000 ;  /* 0xff800000ff077424 */ /* 0x000fc800078e00ff */
[----:B------:R-:W2:Y:S04]  /*2c20*/  LDG.E R2, [R2.64] ;  /* 0x0000000602027981 */ /* 0x000ea8000c1e1900 */
[----:B------:R1:W2:Y:S04]  /*2c30*/  @P0 LDG.E R7, [R4.64] ;  /* 0x0000000604070981 */ /* 0x0002a8000c1e1900 */
[----:B-1----:R-:W1:Y:S01]  /*2c40*/  S2R R5, SR_CTAID.Y ;  /* 0x0000000000057919 */ /* 0x002e620000002600 */
[----:B--2---:R-:W-:-:S04]  /*2c50*/  FSETP.GT.FTZ.AND P0, PT, R2, R7, PT ;  /* 0x000000070200720b */ /* 0x004fc80003f14000 */
[----:B------:R-:W-:-:S04]  /*2c60*/  FSEL R0, R2, R7, P0 ;  /* 0x0000000702007208 */ /* 0x000fc80000000000 */
[----:B------:R-:W-:-:S04]  /*2c70*/  FSETP.NEU.FTZ.AND P0, PT, R0, -INF , PT ;  /* 0xff8000000000780b */ /* 0x000fc80003f1d000 */
[----:B------:R-:W-:-:S05]  /*2c80*/  FSEL R0, R0, RZ, P0 ;  /* 0x000000ff00007208 */ /* 0x000fca0000000000 */
[----:B------:R-:W-:Y:S02]  /*2c90*/  FADD.FTZ R6, R2, -R0 ;  /* 0x8000000002067221 */ /* 0x000fe40000010000 */
[----:B------:R-:W-:Y:S02]  /*2ca0*/  FADD.FTZ R7, -R0, R7 ;  /* 0x0000000700077221 */ /* 0x000fe40000010100 */
[----:B------:R-:W-:Y:S02]  /*2cb0*/  FMUL.FTZ R6, R6, 1.4426950216293334961 ;  /* 0x3fb8aa3b06067820 */ /* 0x000fe40000410000 */
[----:B------:R-:W-:-:S04]  /*2cc0*/  FMUL.FTZ R7, R7, 1.4426950216293334961 ;  /* 0x3fb8aa3b07077820 */ /* 0x000fc80000410000 */
[----:B------:R-:W-:Y:S01]  /*2cd0*/  MUFU.EX2 R6, R6 ;  /* 0x0000000600067308 */ /* 0x000fe20000000800 */
[----:B------:R-:W1:Y:S07]  /*2ce0*/  S2R R2, SR_TID.Y ;  /* 0x0000000000027919 */ /* 0x000e6e0000002200 */
[----:B------:R-:W2:Y:S02]  /*2cf0*/  MUFU.EX2 R7, R7 ;  /* 0x0000000700077308 */ /* 0x000ea40000000800 */
[----:B--2---:R-:W-:-:S06]  /*2d00*/  FADD.FTZ R4, R6, R7 ;  /* 0x0000000706047221 */ /* 0x004fcc0000010000 */
[----:B------:R-:W2:Y:S01]  /*2d10*/  MUFU.LG2 R3, R4 ;  /* 0x0000000400037308 */ /* 0x000ea20000000c00 */
[----:B-1----:R-:W-:-:S05]  /*2d20*/  IMAD R5, R5, c[0x0][0x4], R2 ;  /* 0x0000010005057a24 */ /* 0x002fca00078e0202 */
[----:B------:R-:W-:Y:S01]  /*2d30*/  LEA R2, P0, R5, c[0x0][0x198], 0x2 ;  /* 0x0000660005027a11 */ /* 0x000fe200078010ff */
[----:B--2---:R-:W-:-:S03]  /*2d40*/  FFMA.FTZ R0, R3, 0.69314718246459960938, R0 ;  /* 0x3f31721803007823 */ /* 0x004fc60000010000 */
[----:B------:R-:W-:Y:S01]  /*2d50*/  LEA.HI.X R3, R5, c[0x0][0x19c], RZ, 0x2, P0 ;  /* 0x0000670005037a11 */ /* 0x000fe200000f14ff */
[----:B------:R-:W-:-:S05]  /*2d60*/  FADD.FTZ R5, -R0, -RZ ;  /* 0x800000ff00057221 */ /* 0x000fca0000010100 */
[----:B------:R-:W-:Y:S01]  /*2d70*/  STG.E [R2.64], R5 ;  /* 0x0000000502007986 */ /* 0x000fe2000c101906 */
[----:B------:R-:W-:Y:S05]  /*2d80*/  EXIT ;  /* 0x000000000000794d */ /* 0x000fea0003800000 */
.L_x_242:
[----:B------:R-:W0:Y:S02]  /*2d90*/  S2R R0, SR_TID.X ;  /* 0x0000000000007919 */ /* 0x000e240000002100 */
[----:B0-----:R-:W-:-:S13]  /*2da0*/  ISETP.NE.AND P0, PT, R0, RZ, PT ;  /* 0x000000ff0000720c */ /* 0x001fda0003f05270 */
[----:B------:R-:W-:Y:S05]  /*2db0*/  @P0 EXIT ;  /* 0x000000000000094d */ /* 0x000fea0003800000 */
[----:B-----5:R-:W-:-:S04]  /*2dc0*/  ISETP.NE.U32.AND P0, PT, R52, RZ, PT ;  /* 0x000000ff3400720c */ /* 0x020fc80003f05070 */
[----:B------:R-:W-:-:S04]  /*2dd0*/  ISETP.NE.AND.EX P0, PT, R53, RZ, PT, P0 ;  /* 0x000000ff3500720c */ /* 0x000fc80003f05300 */
[----:B------:R-:W-:-:S05]  /*2de0*/  FSEL R5, -RZ, +INF , !P0 ;  /* 0x7f800000ff057808 */ /* 0x000fca0004000100 */
[----:B------:R-:W-:Y:S01]  /*2df0*/  STG.E [R2.64], R5 ;  /* 0x0000000502007986 */ /* 0x000fe2000c101906 */
[----:B------:R-:W-:Y:S05]  /*2e00*/  EXIT ;  /* 0x000000000000794d */ /* 0x000fea0003800000 */
        .weak           $__internal_4_$__cuda_sm20_div_u64
        .type           $__internal_4_$__cuda_sm20_div_u64,@function
        .size           $__internal_4_$__cuda_sm20_div_u64,(.L_x_490 - $__internal_4_$__cuda_sm20_div_u64)
$__internal_4_$__cuda_sm20_div_u64:
        /* <DEDUP_REMOVED lines=19> */
[----:B------:R-:W-:-:S05]  /*2f40*/  IMAD.WIDE.U32 R10, R13, c[0x0][0x0], RZ ;  /* 0x000000000d0a7a25 */ /* 0x000fca00078e00ff */
[----:B------:R-:W-:Y:S01]  /*2f50*/  IADD3 R15, P0, RZ, -R10, RZ ;  /* 0x8000000aff0f7210 */ /* 0x000fe20007f1e0ff */
[----:B------:R-:W-:Y:S02]  /*2f60*/  IMAD R10, R9, c[0x0][0x0], R11 ;  /* 0x00000000090a7a24 */ /* 0x000fe400078e020b */
[----:B------:R-:W-:Y:S02]  /*2f70*/  IMAD.MOV.U32 R11, RZ, RZ, RZ ;  /* 0x000000ffff0b7224 */ /* 0x000fe400078e00ff */
[----:B------:R-:W-:-:S04]  /*2f80*/  IMAD.HI.U32 R12, R13, R15, RZ ;  /* 0x0000000f0d0c7227 */ /* 0x000fc800078e00ff */
[----:B------:R-:W-:-:S04]  /*2f90*/  IMAD.X R10, RZ, RZ, ~R10, P0 ;  /* 0x000000ffff0a7224 */ /* 0x000fc800000e0e0a */
[----:B------:R-:W-:-:S04]  /*2fa0*/  IMAD.WIDE.U32 R12, P0, R13, R10, R12 ;  /* 0x0000000a0d0c7225 */ /* 0x000fc8000780000c */
[C---:B------:R-:W-:Y:S02]  /*2fb0*/  IMAD R14, R9.reuse, R10, RZ ;  /* 0x0000000a090e7224 */ /* 0x040fe400078e02ff */
[----:B------:R-:W-:-:S04]  /*2fc0*/  IMAD.HI.U32 R13, P1, R9, R15, R12 ;  /* 0x0000000f090d7227 */ /* 0x000fc8000782000c */
[----:B------:R-:W-:Y:S01]  /*2fd0*/  IMAD.HI.U32 R10, R9, R10, RZ ;  /* 0x0000000a090a7227 */ /* 0x000fe200078e00ff */
[----:B------:R-:W-:-:S03]  /*2fe0*/  IADD3 R13, P2, R14, R13, RZ ;  /* 0x0000000d0e0d7210 */ /* 0x000fc60007f5e0ff */
[----:B------:R-:W-:Y:S02]  /*2ff0*/  IMAD.X R9, R10, 0x1, R9, P0 ;  /* 0x000000010a097824 */ /* 0x000fe400000e0609 */
[----:B------:R-:W-:-:S03]  /*3000*/  IMAD.HI.U32 R10, R13, R4, RZ ;  /* 0x000000040d0a7227 */ /* 0x000fc600078e00ff */
[----:B------:R-:W-:-:S03]  /*3010*/  IADD3.X R9, RZ, RZ, R9, P2, P1 ;  /* 0x000000ffff097210 */ /* 0x000fc600017e2409 */
        /* <DEDUP_REMOVED lines=9> */
[----:B------:R-:W-:Y:S01]  /*30b0*/  IMAD R14, R9, c[0x0][0x0], R11 ;  /* 0x00000000090e7a24 */ /* 0x000fe200078e020b */
[----:B------:R-:W-:Y:S02]  /*30c0*/  IADD3 R11, P2, R12, 0x1, RZ ;  /* 0x000000010c0b7810 */ /* 0x000fe40007f5e0ff */
[----:B------:R-:W-:Y:S01]  /*30d0*/  IADD3 R4, P1, R13, -c[0x0][0x0], RZ ;  /* 0x800000000d047a10 */ /* 0x000fe20007f3e0ff */
[----:B------:R-:W-:Y:S01]  /*30e0*/  IMAD.X R14, R5, 0x1, ~R14, P0 ;  /* 0x00000001050e7824 */ /* 0x000fe200000e0e0e */
[----:B------:R-:W-:Y:S01]  /*30f0*/  ISETP.GE.U32.AND P0, PT, R13, c[0x0][0x0], PT ;  /* 0x000000000d007a0c */ /* 0x000fe20003f06070 */
[----:B------:R-:W-:-:S03]  /*3100*/  IMAD.X R10, RZ, RZ, R9, P2 ;  /* 0x000000ffff0a7224 */ /* 0x000fc600010e0609 */
[C---:B------:R-:W-:Y:S02]  /*3110*/  ISETP.GE.U32.AND.EX P0, PT, R14.reuse, RZ, PT, P0 ;  /* 0x000000ff0e00720c */ /* 0x040fe40003f06100 */
[----:B------:R-:W-:Y:S02]  /*3120*/  IADD3.X R5, R14, -0x1, RZ, P1, !PT ;  /* 0xffffffff0e057810 */ /* 0x000fe40000ffe4ff */
[----:B------:R-:W-:Y:S02]  /*3130*/  SEL R4, R4, R13, P0 ;  /* 0x0000000d04047207 */ /* 0x000fe40000000000 */
[----:B------:R-:W-:Y:S02]  /*3140*/  SEL R11, R11, R12, P0 ;  /* 0x0000000c0b0b7207 */ /* 0x000fe40000000000 */
[----:B------:R-:W-:Y:S02]  /*3150*/  SEL R5, R5, R14, P0 ;  /* 0x0000000e05057207 */ /* 0x000fe40000000000 */
[----:B------:R-:W-:Y:S01]  /*3160*/  SEL R10, R10, R9, P0 ;  /* 0x000000090a0a7207 */ /* 0x000fe20000000000 */
[----:B------:R-:W-:Y:S01]  /*3170*/  IMAD.MOV.U32 R9, RZ, RZ, 0x0 ;  /* 0x00000000ff097424 */ /* 0x000fe200078e00ff */
[----:B------:R-:W-:-:S02]  /*3180*/  ISETP.GE.U32.AND P0, PT, R4, c[0x0][0x0], PT ;  /* 0x0000000004007a0c */ /* 0x000fc40003f06070 */
[----:B------:R-:W-:Y:S02]  /*3190*/  IADD3 R4, P2, R11, 0x1, RZ ;  /* 0x000000010b047810 */ /* 0x000fe40007f5e0ff */
[----:B------:R-:W-:Y:S02]  /*31a0*/  ISETP.GE.U32.AND.EX P0, PT, R5, RZ, PT, P0 ;  /* 0x000000ff0500720c */ /* 0x000fe40003f06100 */
[----:B------:R-:W-:Y:S01]  /*31b0*/  ISETP.NE.U32.AND P1, PT, RZ, c[0x0][0x0], PT ;  /* 0x00000000ff007a0c */ /* 0x000fe20003f25070 */
[----:B------:R-:W-:Y:S01]  /*31c0*/  IMAD.X R5, RZ, RZ, R10, P2 ;  /* 0x000000ffff057224 */ /* 0x000fe200010e060a */
[----:B------:R-:W-:Y:S02]  /*31d0*/  SEL R4, R4, R11, P0 ;  /* 0x0000000b04047207 */ /* 0x000fe40000000000 */
[----:B------:R-:W-:Y:S02]  /*31e0*/  ISETP.NE.AND.EX P1, PT, RZ, RZ, PT, P1 ;  /* 0x000000ffff00720c */ /* 0x000fe40003f25310 */
[----:B------:R-:W-:-:S02]  /*31f0*/  SEL R5, R5, R10, P0 ;  /* 0x0000000a05057207 */ /* 0x000fc40000000000 */
[----:B------:R-:W-:Y:S02]  /*3200*/  SEL R4, R4, 0xffffffff, P1 ;  /* 0xffffffff04047807 */ /* 0x000fe40000800000 */
[----:B------:R-:W-:Y:S01]  /*3210*/  SEL R5, R5, 0xffffffff, P1 ;  /* 0xffffffff05057807 */ /* 0x000fe20000800000 */
[----:B------:R-:W-:Y:S06]  /*3220*/  RET.REL.NODEC R8 `(_ZN2at6native43_GLOBAL__N__c95f0927_10_LossCTC_cu_88d8892b29ctc_loss_log_alpha_gpu_kernelIfiEEvPT_PKS3_PKllPKT0_S8_lS4_llllllS8_lll) ;  /* 0xffffcdd008007950 */ /* 0x000fec0003c3ffff */
.L_x_293:
        /* <DEDUP_REMOVED lines=13> */
.L_x_490:


//--------------------- .text._ZN2at6native43_GLOBAL__N__c95f0927_10_LossCTC_cu_88d8892b29ctc_loss_log_alpha_gpu_kernelIflEEvPT_PKS3_PKllPKT0_S8_lS4_llllllS8_lll --------------------------
	.section	.text._ZN2at6native43_GLOBAL__N__c95f0927_10_LossCTC_cu_88d8892b29ctc_loss_log_alpha_gpu_kernelIflEEvPT_PKS3_PKllPKT0_S8_lS4_llllllS8_lll,"ax",@progbits
	.sectioninfo	@"SHI_REGISTERS=62"
	.align	128
.text._ZN2at6native43_GLOBAL__N__c95f0927_10_LossCTC_cu_88d8892b29ctc_loss_log_alpha_gpu_kernelIflEEvPT_PKS3_PKllPKT0_S8_lS4_llllllS8_lll:
        .type           _ZN2at6native43_GLOBAL__N__c95f0927_10_LossCTC_cu_88d8892b29ctc_loss_log_alpha_gpu_kernelIflEEvPT_PKS3_PKllPKT0_S8_lS4_llllllS8_lll,@function
        .size           _ZN2at6native43_GLOBAL__N__c95f0927_10_LossCTC_cu_88d8892b29ctc_loss_log_alpha_gpu_kernelIflEEvPT_PKS3_PKllPKT0_S8_lS4_llllllS8_lll,(.L_x_492 - _ZN2at6native43_GLOBAL__N__c95f0927_10_LossCTC_cu_88d8892b29ctc_loss_log_alpha_gpu_kernelIflEEvPT_PKS3_PKllPKT0_S8_lS4_llllllS8_lll)
        .other          _ZN2at6native43_GLOBAL__N__c95f0927_10_LossCTC_cu_88d8892b29ctc_loss_log_alpha_gpu_kernelIflEEvPT_PKS3_PKllPKT0_S8_lS4_llllllS8_lll,@"STO_CUDA_ENTRY STV_DEFAULT"
_ZN2at6native43_GLOBAL__N__c95f0927_10_LossCTC_cu_88d8892b29ctc_loss_log_alpha_gpu_kernelIflEEvPT_PKS3_PKllPKT0_S8_lS4_llllllS8_lll:
        /* <DEDUP_REMOVED lines=51> */
[----:B-----5:R-:W-:Y:S05]  /*0330*/  CALL.REL.NOINC `($__internal_5_$__cuda_sm20_div_u64) ;  /* 0x00002a8000007944 */ /* 0x020fea0003c00000 */
[----:B------:R-:W-:Y:S02]  /*0340*/  IMAD.MOV.U32 R8, RZ, RZ, R4 ;  /* 0x000000ffff087224 */ /* 0x000fe400078e0004 */
[----:B------:R-:W-:Y:S01]  /*0350*/  IMAD.MOV.U32 R9, RZ, RZ, R5 ;  /* 0x000000ffff097224 */ /* 0x000fe200078e0005 */
[----:B------:R-:W-:Y:S05]  /*0360*/  BRA `(.L_x_297) ;  /* 0x0000013000007947 */ /* 0x000fea0003800000 */
.L_x_296:
        /* <DEDUP_REMOVED lines=19> */
.L_x_297:
[----:B------:R-:W0:Y:S01]  /*04a0*/  S2R R4, SR_TID.X ;  /* 0x0000000000047919 */ /* 0x000e220000002100 */
[C---:B------:R-:W-:Y:S01]  /*04b0*/  ISETP.GE.U32.AND P0, PT, R8.reuse, 0x3, PT ;  /* 0x000000030800780c */ /* 0x040fe20003f06070 */
[----:B------:R-:W-:Y:S01]  /*04c0*/  BSSY B0, `(.L_x_298) ;  /* 0x00000bc000007945 */ /* 0x000fe20003800000 */
[----:B------:R-:W-:Y:S01]  /*04d0*/  IADD3 R11, P2, R8, 0x1, RZ ;  /* 0x00000001080b7810 */ /* 0x000fe20007f5e0ff */
[----:B------:R-:W-:Y:S01]  /*04e0*/  IMAD.MOV.U32 R5, RZ, RZ, RZ ;  /* 0x000000ffff057224 */ /* 0x000fe200078e00ff */
[----:B------:R-:W-:Y:S01]  /*04f0*/  ISETP.GE.U32.AND.EX P0, PT, R9, RZ, PT, P0 ;  /* 0x000000ff0900720c */ /* 0x000fe20003f06100 */
[----:B------:R-:W-:Y:S01]  /*0500*/  IMAD.MOV.U32 R23, RZ, RZ, RZ ;  /* 0x000000ffff177224 */ /* 0x000fe200078e00ff */
[----:B-----5:R-:W-:Y:S01]  /*0510*/  LEA R14, P1, R6, c[0x0][0x180], 0x3 ;  /* 0x00006000060e7a11 */ /* 0x020fe200078218ff */
[----:B------:R-:W-:-:S02]  /*0520*/  IMAD.X R8, RZ, RZ, R9, P2 ;  /* 0x000000ffff087224 */ /* 0x000fc400010e0609 */
[----:B------:R-:W-:Y:S01]  /*0530*/  IMAD.MOV.U32 R29, RZ, RZ, RZ ;  /* 0x000000ffff1d7224 */ /* 0x000fe200078e00ff */
[----:B------:R-:W-:Y:S02]  /*0540*/  LEA.HI.X R15, R6, c[0x0][0x184], R7, 0x3, P1 ;  /* 0x00006100060f7a11 */ /* 0x000fe400008f1c07 */
[----:B------:R-:W-:-:S05]  /*0550*/  LOP3.LUT R6, R11, 0x3, RZ, 0xc0, !PT ;  /* 0x000000030b067812 */ /* 0x000fca00078ec0ff */
[----:B------:R-:W-:Y:S05]  /*0560*/  @!P0 BRA `(.L_x_299) ;  /* 0x00000b1000008947 */ /* 0x000fea0003800000 */
[----:B------:R-:W-:Y:S01]  /*0570*/  IADD3 R7, P0, -R6, R11, RZ ;  /* 0x0000000b06077210 */ /* 0x000fe20007f1e1ff */
[----:B------:R-:W-:Y:S02]  /*0580*/  IMAD.MOV.U32 R23, RZ, RZ, RZ ;  /* 0x000000ffff177224 */ /* 0x000fe400078e00ff */
[----:B------:R-:W-:Y:S02]  /*0590*/  IMAD.MOV.U32 R29, RZ, RZ, RZ ;  /* 0x000000ffff1d7224 */ /* 0x000fe400078e00ff */
[----:B------:R-:W-:Y:S02]  /*05a0*/  IMAD.X R8, R8, 0x1, ~R5, P0 ;  /* 0x0000000108087824 */ /* 0x000fe400000e0e05 */
.L_x_320:
[----:B0-----:R-:W-:Y:S01]  /*05b0*/  IADD3 R31, P2, R4, R23, RZ ;  /* 0x00000017041f7210 */ /* 0x001fe20007f5e0ff */
[----:B------:R-:W-:Y:S01]  /*05c0*/  BSSY B1, `(.L_x_300) ;  /* 0x000001c000017945 */ /* 0x000fe20003800000 */
[----:B------:R-:W-:Y:S02]  /*05d0*/  IADD3 R7, P0, R7, -0x4, RZ ;  /* 0xfffffffc07077810 */ /* 0x000fe40007f1e0ff */
[----:B------:R-:W-:Y:S01]  /*05e0*/  ISETP.NE.U32.AND P1, PT, R31, RZ, PT ;  /* 0x000000ff1f00720c */ /* 0x000fe20003f25070 */
[----:B------:R-:W-:Y:S01]  /*05f0*/  IMAD.X R33, RZ, RZ, R29, P2 ;  /* 0x000000ffff217224 */ /* 0x000fe200010e061d */
[----:B------:R-:W-:-:S02]  /*0600*/  IADD3.X R8, R8, -0x1, RZ, P0, !PT ;  /* 0xffffffff08087810 */ /* 0x000fc400007fe4ff */
[----:B------:R-:W-:Y:S02]  /*0610*/  ISETP.NE.U32.AND P0, PT, R7, RZ, PT ;  /* 0x000000ff0700720c */ /* 0x000fe40003f05070 */
[----:B------:R-:W-:Y:S02]  /*0620*/  ISETP.NE.AND.EX P1, PT, R33, RZ, PT, P1 ;  /* 0x000000ff2100720c */ /* 0x000fe40003f25310 */
        /* <DEDUP_REMOVED lines=9> */
[----:B------:R-:W2:Y:S01]  /*06c0*/  LDG.E.64.CONSTANT R10, [R14.64] ;  /* 0x000000060e0a7981 */ /* 0x000ea2000c1e9b00 */
[----:B------:R-:W-:Y:S02]  /*06d0*/  IMAD.MOV.U32 R12, RZ, RZ, R18 ;  /* 0x000000ffff0c7224 */ /* 0x000fe400078e0012 */
[----:B------:R-:W-:Y:S02]  /*06e0*/  IMAD.MOV.U32 R13, RZ, RZ, R17 ;  /* 0x000000ffff0d7224 */ /* 0x000fe400078e0011 */
[----:B--2---:R-:W-:Y:S02]  /*06f0*/  IMAD R9, R11, c[0x0][0x1b0], RZ ;  /* 0x00006c000b097a24 */ /* 0x004fe400078e02ff */
[----:B------:R-:W-:-:S04]  /*0700*/  IMAD.WIDE.U32 R12, R10, c[0x0][0x1b0], R12 ;  /* 0x00006c000a0c7a25 */ /* 0x000fc800078e000c */
[----:B------:R-:W-:Y:S01]  /*0710*/  IMAD R9, R10, c[0x0][0x1b4], R9 ;  /* 0x00006d000a097a24 */ /* 0x000fe200078e0209 */
[----:B------:R-:W-:-:S03]  /*0720*/  LEA R10, P1, R12, c[0x0][0x168], 0x2 ;  /* 0x00005a000c0a7a11 */ /* 0x000fc600078210ff */
[----:B------:R-:W-:-:S05]  /*0730*/  IMAD.IADD R9, R13, 0x1, R9 ;  /* 0x000000010d097824 */ /* 0x000fca00078e0209 */
[----:B------:R-:W-:-:S05]  /*0740*/  LEA.HI.X R11, R12, c[0x0][0x16c], R9, 0x2, P1 ;  /* 0x00005b000c0b7a11 */ /* 0x000fca00008f1409 */
[----:B------:R0:W5:Y:S01]  /*0750*/  LDG.E.CONSTANT R27, [R10.64] ;  /* 0x000000060a1b7981 */ /* 0x000162000c1e9900 */
[----:B------:R-:W-:Y:S05]  /*0760*/  BRA `(.L_x_302) ;  /* 0x0000001000007947 */ /* 0x000fea0003800000 */
.L_x_301:
[----:B------:R0:W5:Y:S02]  /*0770*/  LDG.E.CONSTANT R27, [R24.64] ;  /* 0x00000006181b7981 */ /* 0x000164000c1e9900 */
.L_x_302:
[----:B------:R-:W-:Y:S05]  /*0780*/  BSYNC B1 ;  /* 0x0000000000017941 */ /* 0x000fea0003800000 */
.L_x_300:
[----:B------:R-:W-:Y:S01]  /*0790*/  IADD3 R35, P1, R23, c[0x0][0x0], RZ ;  /* 0x0000000017237a10 */ /* 0x000fe20007f3e0ff */
[----:B------:R-:W-:Y:S03]  /*07a0*/  BSSY B1, `(.L_x_303) ;  /* 0x0000012000017945 */ /* 0x000fe60003800000 */
[----:B------:R-:W-:Y:S01]  /*07b0*/  IADD3 R9, P3, R4, R35, RZ ;  /* 0x0000002304097210 */ /* 0x000fe20007f7e0ff */
[----:B------:R-:W-:Y:S01]  /*07c0*/  IMAD.X R26, RZ, RZ, R29, P1 ;  /* 0x000000ffff1a7224 */ /* 0x000fe200008e061d */
[----:B------:R-:W-:Y:S02]  /*07d0*/  ISETP.GT.U32.AND P1, PT, R31, R0, PT ;  /* 0x000000001f00720c */ /* 0x000fe40003f24070 */
[----:B------:R-:W-:Y:S01]  /*07e0*/  ISETP.NE.U32.AND P2, PT, R9, RZ, PT ;  /* 0x000000ff0900720c */ /* 0x000fe20003f45070 */
[----:B0-----:R-:W-:Y:S01]  /*07f0*/  IMAD.X R11, RZ, RZ, R26, P3 ;  /* 0x000000ffff0b7224 */ /* 0x001fe200018e061a */
        /* <DEDUP_REMOVED lines=12> */
.L_x_304:
[----:B------:R-:W-:Y:S05]  /*08c0*/  BSYNC B1 ;  /* 0x0000000000017941 */ /* 0x000fea0003800000 */
.L_x_303:
        /* <DEDUP_REMOVED lines=10> */
[----:B0-----:R-:W-:Y:S02]  /*0970*/  IMAD.MOV.U32 R22, RZ, RZ, R18 ;  /* 0x000000ffff167224 */ /* 0x001fe400078e0012 */
        /* <DEDUP_REMOVED lines=9> */
.L_x_306:
[----:B------:R1:W5:Y:S02]  /*0a10*/  LDG.E.CONSTANT R29, [R24.64] ;  /* 0x00000006181d7981 */ /* 0x000364000c1e9900 */
.L_x_307:
[----:B------:R-:W-:Y:S05]  /*0a20*/  BSYNC B1 ;  /* 0x0000000000017941 */ /* 0x000fea0003800000 */
.L_x_305:
        /* <DEDUP_REMOVED lines=19> */
.L_x_309:
[----:B------:R-:W-:Y:S05]  /*0b60*/  BSYNC B1 ;  /* 0x0000000000017941 */ /* 0x000fea0003800000 */
.L_x_308:
        /* <DEDUP_REMOVED lines=20> */
.L_x_311:
[----:B0----5:R0:W5:Y:S02]  /*0cb0*/  LDG.E.CONSTANT R29, [R24.64] ;  /* 0x00000006181d7981 */ /* 0x021164000c1e9900 */
.L_x_312:
[----:B------:R-:W-:Y:S05]  /*0cc0*/  BSYNC B1 ;  /* 0x0000000000017941 */ /* 0x000fea0003800000 */
.L_x_310:
[----:B0-----:R-:W-:Y:S01]  /*0cd0*/  IADD3 R11, P1, R35, c[0x0][0x0], RZ ;  /* 0x00000000230b7a10 */ /* 0x001fe20007f3e0ff */
        /* <DEDUP_REMOVED lines=18> */
.L_x_314:
[----:B------:R-:W-:Y:S05]  /*0e00*/  BSYNC B1 ;  /* 0x0000000000017941 */ /* 0x000fea0003800000 */
.L_x_313:
        /* <DEDUP_REMOVED lines=17> */
[----:B------:R-:W-:-:S05]  /*0f20*/  LEA.HI.X R13, R22, c[0x0][0x16c], R13, 0x2, P1 ;  /* 0x00005b00160d7a11 */ /* 0x000fca00008f140d */
[----:B------:R0:W5:Y:S01]  /*0f30*/  LDG.E.CONSTANT R29, [R12.64] ;  /* 0x000000060c1d7981 */ /* 0x000162000c1e9900 */
[----:B------:R-:W-:Y:S05]  /*0f40*/  BRA `(.L_x_317) ;  /* 0x0000001000007947 */ /* 0x000fea0003800000 */
.L_x_316:
[----:B0----5:R0:W5:Y:S02]  /*0f50*/  LDG.E.CONSTANT R29, [R24.64] ;  /* 0x00000006181d7981 */ /* 0x021164000c1e9900 */
.L_x_317:
[----:B------:R-:W-:Y:S05]  /*0f60*/  BSYNC B1 ;  /* 0x0000000000017941 */ /* 0x000fea0003800000 */
.L_x_315:
[----:B------:R-:W-:Y:S01]  /*0f70*/  ISETP.GT.U32.AND P1, PT, R27, R0, PT ;  /* 0x000000001b00720c */ /* 0x000fe20003f24070 */
[----:B------:R-:W-:Y:S03]  /*0f80*/  BSSY B1, `(.L_x_318) ;  /* 0x000000c000017945 */ /* 0x000fe60003800000 */
[----:B------:R-:W-:-:S13]  /*0f90*/  ISETP.GT.AND.EX P1, PT, R33, R2, PT, P1 ;  /* 0x000000022100720c */ /* 0x000fda0003f24310 */
        /* <DEDUP_REMOVED lines=10> */
.L_x_319:
[----:B------:R-:W-:Y:S05]  /*1040*/  BSYNC B1 ;  /* 0x0000000000017941 */ /* 0x000fea0003800000 */
.L_x_318:
[----:B0-----:R-:W-:-:S05]  /*1050*/  IADD3 R23, P1, R11, c[0x0][0x0], RZ ;  /* 0x000000000b177a10 */ /* 0x001fca0007f3e0ff */
[----:B-----5:R-:W-:Y:S01]  /*1060*/  IMAD.X R29, RZ, RZ, R9, P1 ;  /* 0x000000ffff1d7224 */ /* 0x020fe200008e0609 */
[----:B------:R-:W-:Y:S05]  /*1070*/  @P0 BRA `(.L_x_320) ;  /* 0xfffff53000000947 */ /* 0x000fea000383ffff */
.L_x_299:
[----:B------:R-:W-:Y:S05]  /*1080*/  BSYNC B0 ;  /* 0x0000000000007941 */ /* 0x000fea0003800000 */
.L_x_298:
        /* <DEDUP_REMOVED lines=8> */
[----:B------:R-:W-:Y:S02]  /*1110*/  IMAD.MOV.U32 R31, RZ, RZ, c[0x0][0x0] ;  /* 0x00000000ff1f7624 */ /* 0x000fe400078e00ff */
        /* <DEDUP_REMOVED lines=9> */
.L_x_326:
[----:B------:R-:W-:Y:S01]  /*11b0*/  ISETP.NE.U32.AND P0, PT, R27, RZ, PT ;  /* 0x000000ff1b00720c */ /* 0x000fe20003f05070 */
[----:B------:R-:W-:Y:S03]  /*11c0*/  BSSY B1, `(.L_x_323) ;  /* 0x0000016000017945 */ /* 0x000fe60003800000 */
[----:B------:R-:W-:-:S13]  /*11d0*/  ISETP.NE.AND.EX P0, PT, R29, RZ, PT, P0 ;  /* 0x000000ff1d00720c */ /* 0x000fda0003f05300 */
        /* <DEDUP_REMOVED lines=19> */
.L_x_324:
[----:B------:R0:W5:Y:S02]  /*1310*/  LDG.E.CONSTANT R7, [R24.64] ;  /* 0x0000000618077981 */ /* 0x000164000c1e9900 */
.L_x_325:
[----:B------:R-:W-:Y:S05]  /*1320*/  BSYNC B1 ;  /* 0x0000000000017941 */ /* 0x000fea0003800000 */
.L_x_323:
[C---:B------:R-:W-:Y:S02]  /*1330*/  ISETP.GT.U32.AND P0, PT, R27.reuse, R0, PT ;  /* 0x000000001b00720c */ /* 0x040fe40003f04070 */
[----:B------:R-:W-:Y:S02]  /*1340*/  IADD3 R27, P2, R27, c[0x0][0x0], RZ ;  /* 0x000000001b1b7a10 */ /* 0x000fe40007f5e0ff */
[----:B------:R-:W-:-:S03]  /*1350*/  ISETP.GT.AND.EX P0, PT, R29, R2, PT, P0 ;  /* 0x000000021d00720c */ /* 0x000fc60003f04300 */
[----:B------:R-:W-:-:S10]  /*1360*/  IMAD.X R29, RZ, RZ, R29, P2 ;  /* 0x000000ffff1d7224 */ /* 0x000fd400010e061d */
[----:B0-----:R-:W-:Y:S01]  /*1370*/  @!P0 IMAD.MOV.U32 R10, RZ, RZ, R23 ;  /* 0x000000ffff0a8224 */ /* 0x001fe200078e0017 */
        /* <DEDUP_REMOVED lines=8> */
[----:B0-----:R-:W-:Y:S05]  /*1400*/  @P0 BRA `(.L_x_326) ;  /* 0xfffffda000000947 */ /* 0x001fea000383ffff */
.L_x_322:
[----:B------:R-:W-:Y:S05]  /*1410*/  BSYNC B0 ;  /* 0x0000000000007941 */ /* 0x000fea0003800000 */
.L_x_321:
        /* <DEDUP_REMOVED lines=11> */
.L_x_344:
[----:B0-----:R-:W-:Y:S01]  /*14d0*/  IADD3 R13, P1, R4, R9, RZ ;  /* 0x00000009040d7210 */ /* 0x001fe20007f3e0ff */
[----:B------:R-:W-:Y:S01]  /*14e0*/  BSSY B0, `(.L_x_327) ;  /* 0x000003a000007945 */ /* 0x000fe20003800000 */
[----:B------:R-:W-:Y:S01]  /*14f0*/  IADD3 R9, P2, R9, c[0x0][0x0], RZ ;  /* 0x0000000009097a10 */ /* 0x000fe20007f5e0ff */
[----:B-1---5:R-:W-:Y:S01]  /*1500*/  IMAD.MOV.U32 R24, RZ, RZ, c[0x0][0x1e8] ;  /* 0x00007a00ff187624 */ /* 0x022fe200078e00ff */
[----:B------:R-:W-:Y:S01]  /*1510*/  ISETP.GT.U32.AND P0, PT, R13, R8, PT ;  /* 0x000000080d00720c */ /* 0x000fe20003f04070 */
[--C-:B------:R-:W-:Y:S01]  /*1520*/  IMAD.X R12, RZ, RZ, R11.reuse, P1 ;  /* 0x000000ffff0c7224 */ /* 0x100fe200008e060b */
[----:B------:R-:W-:Y:S01]  /*1530*/  ISETP.LT.U32.AND P1, PT, R52, 0x1, PT ;  /* 0x000000013400780c */ /* 0x000fe20003f21070 */
[----:B------:R-:W-:Y:S01]  /*1540*/  IMAD.X R11, RZ, RZ, R11, P2 ;  /* 0x000000ffff0b7224 */ /* 0x000fe200010e060b */
[----:B------:R-:W-:Y:S01]  /*1550*/  ISETP.GT.U32.AND P2, PT, R9, R0, PT ;  /* 0x000000000900720c */ /* 0x000fe20003f44070 */
[----:B------:R-:W-:Y:S01]  /*1560*/  IMAD.MOV.U32 R25, RZ, RZ, c[0x0][0x1ec] ;  /* 0x00007b00ff197624 */ /* 0x000fe200078e00ff */
        /* <DEDUP_REMOVED lines=15> */
[----:B------:R-:W-:Y:S02]  /*1660*/  @!P1 IMAD.IADD R23, R23, 0x1, R25 ;  /* 0x0000000117179824 */ /* 0x000fe400078e0219 */
[----:B------:R-:W-:-:S03]  /*1670*/  IMAD.MOV.U32 R25, RZ, RZ, c[0x0][0x1ec] ;  /* 0x00007b00ff197624 */ /* 0x000fc600078e00ff */
[----:B------:R-:W-:Y:S02]  /*1680*/  @!P1 LEA.HI.X R27, R22, R15, R23, 0x3, P2 ;  /* 0x0000000f161b9211 */ /* 0x000fe400010f1c17 */
[----:B------:R-:W-:Y:S01]  /*1690*/  ISETP.GE.U32.AND P2, PT, R13, 0x2, PT ;  /* 0x000000020d00780c */ /* 0x000fe20003f46070 */
[----:B------:R-:W-:Y:S02]  /*16a0*/  BSSY B1, `(.L_x_329) ;  /* 0x000001c000017945 */ /* 0x000fe40003800000 */
[----:B------:R0:W5:Y:S01]  /*16b0*/  @!P1 LDG.E.64.CONSTANT R24, [R26.64] ;  /* 0x000000061a189981 */ /* 0x000162000c1e9b00 */
[----:B------:R-:W-:Y:S02]  /*16c0*/  ISETP.GE.U32.AND.EX P2, PT, R12, RZ, PT, P2 ;  /* 0x000000ff0c00720c */ /* 0x000fe40003f46120 */
[----:B------:R-:W-:-:S11]  /*16d0*/  PLOP3.LUT P1, PT, PT, PT, PT, 0x8, 0x0 ;  /* 0x000000000000781c */ /* 0x000fd60003f2e170 */
[----:B------:R-:W-:Y:S05]  /*16e0*/  @!P2 BRA `(.L_x_330) ;  /* 0x000001700000a947 */ /* 0x000fea0003800000 */
[----:B0-----:R-:W-:Y:S01]  /*16f0*/  IADD3 R26, P2, R13, -0x2, RZ ;  /* 0xfffffffe0d1a7810 */ /* 0x001fe20007f5e0ff */
        /* <DEDUP_REMOVED lines=18> */
[----:B------:R0:W5:Y:S02]  /*1820*/  LDG.E.64.CONSTANT R22, [R26.64] ;  /* 0x000000061a167981 */ /* 0x000164000c1e9b00 */
.L_x_332:
[----:B------:R-:W-:Y:S05]  /*1830*/  BSYNC B2 ;  /* 0x0000000000027941 */ /* 0x000fea0003800000 */
.L_x_331:
[----:B-----5:R-:W-:-:S04]  /*1840*/  ISETP.NE.U32.AND P1, PT, R22, R24, PT ;  /* 0x000000181600720c */ /* 0x020fc80003f25070 */
[----:B------:R-:W-:-:S08]  /*1850*/  ISETP.NE.AND.EX P1, PT, R23, R25, PT, P1 ;  /* 0x000000191700720c */ /* 0x000fd00003f25310 */
.L_x_330:
[----:B0-----:R-:W-:Y:S05]  /*1860*/  BSYNC B1 ;  /* 0x0000000000017941 */ /* 0x001fea0003800000 */
.L_x_329:
[----:B------:R-:W-:Y:S02]  /*1870*/  SEL R40, RZ, 0x1, !P1 ;  /* 0x00000001ff287807 */ /* 0x000fe40004800000 */
.L_x_328:
[----:B------:R-:W-:Y:S05]  /*1880*/  BSYNC B0 ;  /* 0x0000000000007941 */ /* 0x000fea0003800000 */
.L_x_327:
        /* <DEDUP_REMOVED lines=11> */
[----:B-----5:R-:W-:Y:S02]  /*1940*/  IMAD R25, R25, c[0x0][0x1b0], RZ ;  /* 0x00006c0019197a24 */ /* 0x020fe400078e02ff */
[----:B------:R-:W-:Y:S02]  /*1950*/  IMAD.U32 R22, RZ, RZ, UR4 ;  /* 0x00000004ff167e24 */ /* 0x000fe4000f8e00ff */
[----:B------:R-:W-:Y:S01]  /*1960*/  IMAD R41, R13, c[0x0][0x1cc], R28 ;  /* 0x000073000d297a24 */ /* 0x000fe200078e021c */
[----:B------:R-:W-:Y:S01]  /*1970*/  MOV R23, UR5 ;  /* 0x0000000500177c02 */ /* 0x000fe20008000f00 */
[----:B------:R-:W-:-:S02]  /*1980*/  IMAD.MOV.U32 R26, RZ, RZ, R18 ;  /* 0x000000ffff1a7224 */ /* 0x000fc400078e0012 */
[----:B------:R-:W-:Y:S02]  /*1990*/  IMAD.MOV.U32 R27, RZ, RZ, R17 ;  /* 0x000000ffff1b7224 */ /* 0x000fe400078e0011 */
[----:B------:R-:W-:-:S04]  /*19a0*/  IMAD.WIDE.U32 R22, R13, c[0x0][0x1c8], R22 ;  /* 0x000072000d167a25 */ /* 0x000fc800078e0016 */
[----:B------:R-:W-:Y:S01]  /*19b0*/  IMAD R47, R24, c[0x0][0x1b4], R25 ;  /* 0x00006d00182f7a24 */ /* 0x000fe200078e0219 */
[----:B------:R-:W-:Y:S01]  /*19c0*/  IADD3 R43, P2, R22, -c[0x0][0x1c8], RZ ;  /* 0x80007200162b7a10 */ /* 0x000fe20007f5e0ff */
        /* <DEDUP_REMOVED lines=11> */
.L_x_341:
        /* <DEDUP_REMOVED lines=31> */
.L_x_336:
        /* <DEDUP_REMOVED lines=59> */
.L_x_337:
[----:B------:R-:W-:Y:S05]  /*2020*/  BSYNC B0 ;  /* 0x0000000000007941 */ /* 0x000fea0003800000 */
.L_x_335:
        /* <DEDUP_REMOVED lines=18> */
.L_x_339:
        /* <DEDUP_REMOVED lines=18> */
[----:B------:R-:W-:Y:S01]  /*2270*/  IMAD R51, R37, c[0x0][0x1a4], R36 ;  /* 0x0000690025337a24 */ /* 0x000fe200078e0224 */
[----:B-1----:R-:W-:Y:S01]  /*2280*/  MOV R29, R47 ;  /* 0x0000002f001d7202 */ /* 0x002fe20000000f00 */
        /* <DEDUP_REMOVED lines=28> */
.L_x_340:
[----:B------:R-:W-:Y:S05]  /*2450*/  BSYNC B0 ;  /* 0x0000000000007941 */ /* 0x000fea0003800000 */
.L_x_338:
[----:B------:R-:W-:-:S05]  /*2460*/  IADD3 R42, P2, R42, 0x2, RZ ;  /* 0x000000022a2a7810 */ /* 0x000fca0007f5e0ff */
[----:B------:R-:W-:Y:S01]  /*2470*/  IMAD.X R44, RZ, RZ, R44, P2 ;  /* 0x000000ffff2c7224 */ /* 0x000fe200010e062c */
[----:B------:R-:W-:Y:S05]  /*2480*/  @P1 BRA `(.L_x_341) ;  /* 0xfffff5f000001947 */ /* 0x000fea000383ffff */
.L_x_334:
        /* <DEDUP_REMOVED lines=27> */
.L_x_343:
        /* <DEDUP_REMOVED lines=57> */
.L_x_342:
[----:B------:R-:W-:Y:S05]  /*29d0*/  BSYNC B0 ;  /* 0x0000000000007941 */ /* 0x000fea0003800000 */
.L_x_333:
[----:B------:R-:W-:Y:S01]  /*29e0*/  @P0 CALL.REL.NOINC `(.L_x_295) ;  /* 0x0000001000000944 */ /* 0x000fe20003c00000 */
[----:B------:R-:W-:Y:S05]  /*29f0*/  BRA `(.L_x_344) ;  /* 0xffffead000007947 */ /* 0x000fea000383ffff */
.L_x_295:
        /* <DEDUP_REMOVED lines=52> */
.L_x_294:
        /* <DEDUP_REMOVED lines=8> */
        .weak           $__internal_5_$__cuda_sm20_div_u64
        .type           $__internal_5_$__cuda_sm20_div_u64,@function
        .size           $__internal_5_$__cuda_sm20_div_u64,(.L_x_492 - $__internal_5_$__cuda_sm20_div_u64)
$__internal_5_$__cuda_sm20_div_u64:
        /* <DEDUP_REMOVED lines=65> */
[----:B------:R-:W-:Y:S06]  /*31d0*/  RET.REL.NODEC R8 `(_ZN2at6native43_GLOBAL__N__c95f0927_10_LossCTC_cu_88d8892b29ctc_loss_log_alpha_gpu_kernelIflEEvPT_PKS3_PKllPKT0_S8_lS4_llllllS8_lll) ;  /* 0xffffce2008007950 */ /* 0x000fec0003c3ffff */
.L_x_345:
        /* <DEDUP_REMOVED lines=10> */
.L_x_492:


//--------------------- .text._ZN2at6native43_GLOBAL__N__c95f0927_10_LossCTC_cu_88d8892b29ctc_loss_log_alpha_gpu_kernelIdiEEvPT_PKS3_PKllPKT0_S8_lS4_llllllS8_lll --------------------------
	.section	.text._ZN2at6native43_GLOBAL__N__c95f0927_10_LossCTC_cu_88d8892b29ctc_loss_log_alpha_gpu_kernelIdiEEvPT_PKS3_PKllPKT0_S8_lS4_llllllS8_lll,"ax",@progbits
	.sectioninfo	@"SHI_REGISTERS=64"
	.align	128
.text._ZN2at6native43_GLOBAL__N__c95f0927_10_LossCTC_cu_88d8892b29ctc_loss_log_alpha_gpu_kernelIdiEEvPT_PKS3_PKllPKT0_S8_lS4_llllllS8_lll:
        .type           _ZN2at6native43_GLOBAL__N__c95f0927_10_LossCTC_cu_88d8892b29ctc_loss_log_alpha_gpu_kernelIdiEEvPT_PKS3_PKllPKT0_S8_lS4_llllllS8_lll,@function
        .size           _ZN2at6native43_GLOBAL__N__c95f0927_10_LossCTC_cu_88d8892b29ctc_loss_log_alpha_gpu_kernelIdiEEvPT_PKS3_PKllPKT0_S8_lS4_llllllS8_lll,(.L_x_494 - _ZN2at6native43_GLOBAL__N__c95f0927_10_LossCTC_cu_88d8892b29ctc_loss_log_alpha_gpu_kernelIdiEEvPT_PKS3_PKllPKT0_S8_lS4_llllllS8_lll)
        .other          _ZN2at6native43_GLOBAL__N__c95f0927_10_LossCTC_cu_88d8892b29ctc_loss_log_alpha_gpu_kernelIdiEEvPT_PKS3_PKllPKT0_S8_lS4_llllllS8_lll,@"STO_CUDA_ENTRY STV_DEFAULT"
_ZN2at6native43_GLOBAL__N__c95f0927_10_LossCTC_cu_88d8892b29ctc_loss_log_alpha_gpu_kernelIdiEEvPT_PKS3_PKllPKT0_S8_lS4_llllllS8_lll:
        /* <DEDUP_REMOVED lines=13> */
[----:B------:R-:W-:Y:S01]  /*00d0*/  IMAD.SHL.U32 R6, R13, 0x8, RZ ;  /* 0x000000080d067824 */ /* 0x000fe200078e00ff */
[----:B------:R-:W-:-:S04]  /*00e0*/  SHF.R.U32.HI R0, RZ, 0x1d, R13 ;  /* 0x0000001dff007819 */ /* 0x000fc8000001160d */
[----:B------:R-:W-:-:S04]  /*00f0*/  IADD3 R4, P1, R6, c[0x0][0x198], RZ ;  /* 0x0000660006047a10 */ /* 0x000fc80007f3e0ff */
[----:B------:R-:W-:Y:S02]  /*0100*/  IADD3.X R5, R0, c[0x0][0x19c], RZ, P1, !PT ;  /* 0x0000670000057a10 */ /* 0x000fe40000ffe4ff */
[----:B--2---:R-:W-:-:S04]  /*0110*/  ISETP.NE.U32.AND P0, PT, R26, RZ, PT ;  /* 0x000000ff1a00720c */ /* 0x004fc80003f05070 */
[----:B------:R-:W-:-:S13]  /*0120*/  ISETP.NE.AND.EX P0, PT, R27, RZ, PT, P0 ;  /* 0x000000ff1b00720c */ /* 0x000fda0003f05300 */
[----:B------:R-:W-:Y:S05]  /*0130*/  @!P0 BRA `(.L_x_346) ;  /* 0x0000353000008947 */ /* 0x000fea0003800000 */
[----:B------:R-:W-:Y:S01]  /*0140*/  ISETP.LE.AND P0, PT, RZ, c[0x0][0x194], PT ;  /* 0x00006500ff007a0c */ /* 0x000fe20003f03270 */
[----:B------:R-:W-:-:S04]  /*0150*/  IMAD.WIDE.U32 R22, R13, c[0x0][0x1b8], RZ ;  /* 0x00006e000d167a25 */ /* 0x000fc800078e00ff */
[----:B------:R-:W-:-:S08]  /*0160*/  IMAD R3, R13, c[0x0][0x1bc], R23 ;  /* 0x00006f000d037a24 */ /* 0x000fd000078e0217 */
[----:B------:R-:W-:Y:S05]  /*0170*/  @!P0 BRA `(.L_x_347) ;  /* 0x0000297000008947 */ /* 0x000fea0003800000 */
[----:B------:R-:W-:-:S04]  /*0180*/  IADD3 R6, P0, R6, c[0x0][0x1d0], RZ ;  /* 0x0000740006067a10 */ /* 0x000fc80007f1e0ff */
[----:B------:R-:W-:-:S06]  /*0190*/  IADD3.X R7, R0, c[0x0][0x1d4], RZ, P0, !PT ;  /* 0x0000750000077a10 */ /* 0x000fcc00007fe4ff */
        /* <DEDUP_REMOVED lines=27> */
[----:B-----5:R-:W-:Y:S05]  /*0350*/  CALL.REL.NOINC `($__internal_6_$__cuda_sm20_div_u64) ;  /* 0x000033a000007944 */ /* 0x020fea0003c00000 */
[----:B------:R-:W-:Y:S02]  /*0360*/  IMAD.MOV.U32 R8, RZ, RZ, R4 ;  /* 0x000000ffff087224 */ /* 0x000fe400078e0004 */
[----:B------:R-:W-:Y:S01]  /*0370*/  IMAD.MOV.U32 R9, RZ, RZ, R5 ;  /* 0x000000ffff097224 */ /* 0x000fe200078e0005 */
[----:B------:R-:W-:Y:S05]  /*0380*/  BRA `(.L_x_349) ;  /* 0x0000013000007947 */ /* 0x000fea0003800000 */
.L_x_348:
        /* <DEDUP_REMOVED lines=19> */
.L_x_349:
        /* <DEDUP_REMOVED lines=17> */
.L_x_372:
[----:B0-2---:R-:W-:Y:S01]  /*05d0*/  IADD3 R31, P2, R4, R11, RZ ;  /* 0x0000000b041f7210 */ /* 0x005fe20007f5e0ff */
        /* <DEDUP_REMOVED lines=8> */
[----:B-1---5:R-:W-:Y:S05]  /*0660*/  @!P1 BRA `(.L_x_353) ;  /* 0x0000014000009947 */ /* 0x022fea0003800000 */
[----:B------:R-:W-:Y:S01]  /*0670*/  ISETP.NE.U32.AND P1, PT, R31, 0x1, PT ;  /* 0x000000011f00780c */ /* 0x000fe20003f25070 */
[----:B------:R-:W-:Y:S01]  /*0680*/  IMAD.MOV.U32 R14, RZ, RZ, 0x0 ;  /* 0x00000000ff0e7424 */ /* 0x000fe200078e00ff */
[----:B------:R-:W-:Y:S01]  /*0690*/  ISETP.NE.U32.AND P2, PT, R24, RZ, PT ;  /* 0x000000ff1800720c */ /* 0x000fe20003f45070 */
[----:B------:R-:W-:Y:S01]  /*06a0*/  IMAD.MOV.U32 R15, RZ, RZ, -0x100000 ;  /* 0xfff00000ff0f7424 */ /* 0x000fe200078e00ff */
        /* <DEDUP_REMOVED lines=14> */
[----:B------:R0:W5:Y:S01]  /*0790*/  LDG.E.64.CONSTANT R14, [R28.64] ;  /* 0x000000061c0e7981 */ /* 0x000162000c1e9b00 */
[----:B------:R-:W-:Y:S05]  /*07a0*/  BRA `(.L_x_354) ;  /* 0x0000001000007947 */ /* 0x000fea0003800000 */
.L_x_353:
[----:B------:R0:W5:Y:S02]  /*07b0*/  LDG.E.64.CONSTANT R14, [R16.64] ;  /* 0x00000006100e7981 */ /* 0x000164000c1e9b00 */
.L_x_354:
[----:B------:R-:W-:Y:S05]  /*07c0*/  BSYNC B1 ;  /* 0x0000000000017941 */ /* 0x000fea0003800000 */
.L_x_352:
        /* <DEDUP_REMOVED lines=16> */
[----:B0-----:R-:W-:-:S04]  /*08d0*/  LEA R28, P1, R10, c[0x0][0x160], 0x3 ;  /* 0x000058000a1c7a11 */ /* 0x001fc800078218ff */
[----:B------:R-:W-:-:S05]  /*08e0*/  LEA.HI.X R29, R10, c[0x0][0x164], R9, 0x3, P1 ;  /* 0x000059000a1d7a11 */ /* 0x000fca00008f1c09 */
[----:B-----5:R0:W-:Y:S04]  /*08f0*/  STG.E.64 [R28.64], R14 ;  /* 0x0000000e1c007986 */ /* 0x0201e8000c101b06 */
.L_x_356:
[----:B------:R-:W-:Y:S05]  /*0900*/  BSYNC B1 ;  /* 0x0000000000017941 */ /* 0x000fea0003800000 */
.L_x_355:
[----:B------:R-:W-:Y:S01]  /*0910*/  BSSY B1, `(.L_x_357) ;  /* 0x0000017000017945 */ /* 0x000fe20003800000 */
[----:B------:R-:W-:Y:S05]  /*0920*/  @!P2 BRA `(.L_x_358) ;  /* 0x000001400000a947 */ /* 0x000fea0003800000 */
        /* <DEDUP_REMOVED lines=9> */
[----:B------:R-:W-:Y:S01]  /*09c0*/  IMAD.MOV.U32 R11, RZ, RZ, R13 ;  /* 0x000000ffff0b7224 */ /* 0x000fe200078e000d */
[----:B--2---:R-:W-:-:S05]  /*09d0*/  SHF.R.S32.HI R10, RZ, 0x1f, R9 ;  /* 0x0000001fff0a7819 */ /* 0x004fca0000011409 */
[----:B0----5:R-:W-:Y:S02]  /*09e0*/  IMAD R14, R10, c[0x0][0x1b0], RZ ;  /* 0x00006c000a0e7a24 */ /* 0x021fe400078e02ff */
[----:B------:R-:W-:-:S04]  /*09f0*/  IMAD.MOV.U32 R10, RZ, RZ, R18 ;  /* 0x000000ffff0a7224 */ /* 0x000fc800078e0012 */
[----:B------:R-:W-:-:S04]  /*0a00*/  IMAD.WIDE.U32 R10, R9, c[0x0][0x1b0], R10 ;  /* 0x00006c00090a7a25 */ /* 0x000fc800078e000a */
[----:B------:R-:W-:Y:S01]  /*0a10*/  IMAD R9, R9, c[0x0][0x1b4], R14 ;  /* 0x00006d0009097a24 */ /* 0x000fe200078e020e */
[----:B------:R-:W-:-:S03]  /*0a20*/  LEA R14, P1, R10, c[0x0][0x168], 0x3 ;  /* 0x00005a000a0e7a11 */ /* 0x000fc600078218ff */
[----:B------:R-:W-:-:S05]  /*0a30*/  IMAD.IADD R9, R11, 0x1, R9 ;  /* 0x000000010b097824 */ /* 0x000fca00078e0209 */
[----:B------:R-:W-:-:S05]  /*0a40*/  LEA.HI.X R15, R10, c[0x0][0x16c], R9, 0x3, P1 ;  /* 0x00005b000a0f7a11 */ /* 0x000fca00008f1c09 */
[----:B------:R0:W5:Y:S01]  /*0a50*/  LDG.E.64.CONSTANT R10, [R14.64] ;  /* 0x000000060e0a7981 */ /* 0x000162000c1e9b00 */
[----:B------:R-:W-:Y:S05]  /*0a60*/  BRA `(.L_x_359) ;  /* 0x0000001000007947 */ /* 0x000fea0003800000 */
.L_x_358:
[----:B------:R1:W5:Y:S02]  /*0a70*/  LDG.E.64.CONSTANT R10, [R16.64] ;  /* 0x00000006100a7981 */ /* 0x000364000c1e9b00 */
.L_x_359:
[----:B------:R-:W-:Y:S05]  /*0a80*/  BSYNC B1 ;  /* 0x0000000000017941 */ /* 0x000fea0003800000 */
.L_x_357:
        /* <DEDUP_REMOVED lines=11> */
[----:B0----5:R-:W-:Y:S02]  /*0b40*/  IMAD.MOV.U32 R14, RZ, RZ, R22 ;  /* 0x000000ffff0e7224 */ /* 0x021fe400078e0016 */
[----:B------:R-:W-:Y:S02]  /*0b50*/  IMAD.MOV.U32 R15, RZ, RZ, R3 ;  /* 0x000000ffff0f7224 */ /* 0x000fe400078e0003 */
[C---:B------:R-:W-:Y:S02]  /*0b60*/  IMAD R9, R37.reuse, c[0x0][0x1cc], R9 ;  /* 0x0000730025097a24 */ /* 0x040fe400078e0209 */
[----:B------:R-:W-:-:S04]  /*0b70*/  IMAD.WIDE.U32 R14, R37, c[0x0][0x1c8], R14 ;  /* 0x00007200250e7a25 */ /* 0x000fc800078e000e */
[----:B------:R-:W-:Y:S01]  /*0b80*/  IMAD.IADD R9, R15, 0x1, R9 ;  /* 0x000000010f097824 */ /* 0x000fe200078e0209 */
[----:B------:R-:W-:-:S04]  /*0b90*/  LEA R28, P1, R14, c[0x0][0x160], 0x3 ;  /* 0x000058000e1c7a11 */ /* 0x000fc800078218ff */
[----:B------:R-:W-:-:S05]  /*0ba0*/  LEA.HI.X R29, R14, c[0x0][0x164], R9, 0x3, P1 ;  /* 0x000059000e1d7a11 */ /* 0x000fca00008f1c09 */
[----:B------:R0:W-:Y:S04]  /*0bb0*/  STG.E.64 [R28.64], R10 ;  /* 0x0000000a1c007986 */ /* 0x0001e8000c101b06 */
.L_x_361:
[----:B------:R-:W-:Y:S05]  /*0bc0*/  BSYNC B1 ;  /* 0x0000000000017941 */ /* 0x000fea0003800000 */
.L_x_360:
[----:B------:R-:W-:Y:S01]  /*0bd0*/  BSSY B1, `(.L_x_362) ;  /* 0x0000017000017945 */ /* 0x000fe20003800000 */
[----:B------:R-:W-:Y:S05]  /*0be0*/  @!P2 BRA `(.L_x_363) ;  /* 0x000001400000a947 */ /* 0x000fea0003800000 */
[----:B------:R-:W-:Y:S01]  /*0bf0*/  ISETP.NE.U32.AND P1, PT, R31, 0x1, PT ;  /* 0x000000011f00780c */ /* 0x000fe20003f25070 */
[----:B0----5:R-:W-:Y:S01]  /*0c00*/  IMAD.MOV.U32 R14, RZ, RZ, 0x0 ;  /* 0x00000000ff0e7424 */ /* 0x021fe200078e00ff */
        /* <DEDUP_REMOVED lines=16> */
[----:B------:R-:W5:Y:S01]  /*0d10*/  LDG.E.64.CONSTANT R14, [R14.64] ;  /* 0x000000060e0e7981 */ /* 0x000f62000c1e9b00 */
[----:B------:R-:W-:Y:S05]  /*0d20*/  BRA `(.L_x_364) ;  /* 0x0000001000007947 */ /* 0x000fea0003800000 */
.L_x_363:
[----:B0----5:R0:W5:Y:S02]  /*0d30*/  LDG.E.64.CONSTANT R14, [R16.64] ;  /* 0x00000006100e7981 */ /* 0x021164000c1e9b00 */
.L_x_364:
[----:B------:R-:W-:Y:S05]  /*0d40*/  BSYNC B1 ;  /* 0x0000000000017941 */ /* 0x000fea0003800000 */
.L_x_362:
        /* <DEDUP_REMOVED lines=18> */
[----:B-----5:R2:W-:Y:S04]  /*0e70*/  STG.E.64 [R30.64], R14 ;  /* 0x0000000e1e007986 */ /* 0x0205e8000c101b06 */
.L_x_366:
[----:B------:R-:W-:Y:S05]  /*0e80*/  BSYNC B1 ;  /* 0x0000000000017941 */ /* 0x000fea0003800000 */
.L_x_365:
[----:B------:R-:W-:Y:S01]  /*0e90*/  BSSY B1, `(.L_x_367) ;  /* 0x0000017000017945 */ /* 0x000fe20003800000 */
[----:B------:R-:W-:Y:S05]  /*0ea0*/  @!P2 BRA `(.L_x_368) ;  /* 0x000001400000a947 */ /* 0x000fea0003800000 */
[----:B------:R-:W-:Y:S01]  /*0eb0*/  ISETP.NE.U32.AND P1, PT, R35, 0x1, PT ;  /* 0x000000012300780c */ /* 0x000fe20003f25070 */
[----:B--2--5:R-:W-:Y:S01]  /*0ec0*/  IMAD.MOV.U32 R14, RZ, RZ, 0x0 ;  /* 0x00000000ff0e7424 */ /* 0x024fe200078e00ff */
        /* <DEDUP_REMOVED lines=18> */
.L_x_368:
[----:B--2--5:R2:W5:Y:S02]  /*0ff0*/  LDG.E.64.CONSTANT R14, [R16.64] ;  /* 0x00000006100e7981 */ /* 0x024564000c1e9b00 */
.L_x_369:
[----:B------:R-:W-:Y:S05]  /*1000*/  BSYNC B1 ;  /* 0x0000000000017941 */ /* 0x000fea0003800000 */
.L_x_367:
[----:B------:R-:W-:Y:S01]  /*1010*/  ISETP.GT.U32.AND P1, PT, R35, R0, PT ;  /* 0x000000002300720c */ /* 0x000fe20003f24070 */
[----:B------:R-:W-:Y:S03]  /*1020*/  BSSY B1, `(.L_x_370) ;  /* 0x000000c000017945 */ /* 0x000fe60003800000 */
[----:B------:R-:W-:-:S13]  /*1030*/  ISETP.GT.AND.EX P1, PT, R37, R2, PT, P1 ;  /* 0x000000022500720c */ /* 0x000fda0003f24310 */
[----:B------:R-:W-:Y:S05]  /*1040*/  @P1 BRA `(.L_x_371) ;  /* 0x0000009000001947 */ /* 0x000fea0003800000 */
[----:B------:R-:W-:Y:S02]  /*1050*/  IMAD R11, R37, c[0x0][0x1c8], RZ ;  /* 0x00007200250b7a24 */ /* 0x000fe400078e02ff */
[----:B--2---:R-:W-:Y:S02]  /*1060*/  IMAD.MOV.U32 R28, RZ, RZ, R22 ;  /* 0x000000ffff1c7224 */ /* 0x004fe400078e0016 */
[----:B------:R-:W-:Y:S02]  /*1070*/  IMAD.MOV.U32 R29, RZ, RZ, R3 ;  /* 0x000000ffff1d7224 */ /* 0x000fe400078e0003 */
[C---:B------:R-:W-:Y:S02]  /*1080*/  IMAD R11, R35.reuse, c[0x0][0x1cc], R11 ;  /* 0x00007300230b7a24 */ /* 0x040fe400078e020b */
[----:B------:R-:W-:-:S04]  /*1090*/  IMAD.WIDE.U32 R28, R35, c[0x0][0x1c8], R28 ;  /* 0x00007200231c7a25 */ /* 0x000fc800078e001c */
[----:B------:R-:W-:Y:S01]  /*10a0*/  IMAD.IADD R11, R29, 0x1, R11 ;  /* 0x000000011d0b7824 */ /* 0x000fe200078e020b */
[----:B------:R-:W-:-:S04]  /*10b0*/  LEA R30, P1, R28, c[0x0][0x160], 0x3 ;  /* 0x000058001c1e7a11 */ /* 0x000fc800078218ff */
[----:B------:R-:W-:-:S05]  /*10c0*/  LEA.HI.X R31, R28, c[0x0][0x164], R11, 0x3, P1 ;  /* 0x000059001c1f7a11 */ /* 0x000fca00008f1c0b */
[----:B-----5:R2:W-:Y:S04]  /*10d0*/  STG.E.64 [R30.64], R14 ;  /* 0x0000000e1e007986 */ /* 0x0205e8000c101b06 */
.L_x_371:
[----:B------:R-:W-:Y:S05]  /*10e0*/  BSYNC B1 ;  /* 0x0000000000017941 */ /* 0x000fea0003800000 */
.L_x_370:
[----:B------:R-:W-:-:S05]  /*10f0*/  IADD3 R11, P1, R9, c[0x0][0x0], RZ ;  /* 0x00000000090b7a10 */ /* 0x000fca0007f3e0ff */
[----:B------:R-:W-:Y:S01]  /*1100*/  IMAD.X R9, RZ, RZ, R10, P1 ;  /* 0x000000ffff097224 */ /* 0x000fe200008e060a */
[----:B------:R-:W-:Y:S05]  /*1110*/  @P0 BRA `(.L_x_372) ;  /* 0xfffff4b000000947 */ /* 0x000fea000383ffff */
.L_x_351:
[----:B------:R-:W-:Y:S05]  /*1120*/  BSYNC B0 ;  /* 0x0000000000007941 */ /* 0x000fea0003800000 */
.L_x_350:
[----:B------:R-:W-:Y:S01]  /*1130*/  ISETP.NE.U32.AND P0, PT, R6, RZ, PT ;  /* 0x000000ff0600720c */ /* 0x000fe20003f05070 */
[----:B------:R-:W-:Y:S03]  /*1140*/  BSSY B0, `(.L_x_373) ;  /* 0x0000034000007945 */ /* 0x000fe60003800000 */
[----:B------:R-:W-:-:S13]  /*1150*/  ISETP.NE.AND.EX P0, PT, R5, RZ, PT, P0 ;  /* 0x000000ff0500720c */ /* 0x000fda0003f05300 */
[----:B------:R-:W-:Y:S05]  /*1160*/  @!P0 BRA `(.L_x_374) ;  /* 0x0000031000008947 */ /* 0x000fea0003800000 */
.L_x_380:
[----:B0-2---:R-:W-:Y:S01]  /*1170*/  IADD3 R31, P1, R4, R11, RZ ;  /* 0x0000000b041f7210 */ /* 0x005fe20007f3e0ff */
[----:B------:R-:W-:Y:S03]  /*1180*/  BSSY B1, `(.L_x_375) ;  /* 0x000001a000017945 */ /* 0x000fe60003800000 */
[----:B------:R-:W-:Y:S01]  /*1190*/  ISETP.NE.U32.AND P0, PT, R31, RZ, PT ;  /* 0x000000ff1f00720c */ /* 0x000fe20003f05070 */
[----:B------:R-:W-:-:S05]  /*11a0*/  IMAD.X R7, RZ, RZ, R9, P1 ;  /* 0x000000ffff077224 */ /* 0x000fca00008e0609 */
[----:B------:R-:W-:-:S13]  /*11b0*/  ISETP.NE.AND.EX P0, PT, R7, RZ, PT, P0 ;  /* 0x000000ff0700720c */ /* 0x000fda0003f05300 */
[----:B------:R-:W-:Y:S05]  /*11c0*/  @!P0 BRA `(.L_x_376) ;  /* 0x0000014000008947 */ /* 0x000fea0003800000 */
[----:B------:R-:W-:Y:S01]  /*11d0*/  ISETP.NE.U32.AND P0, PT, R31, 0x1, PT ;  /* 0x000000011f00780c */ /* 0x000fe20003f05070 */
[----:B-----5:R-:W-:Y:S01]  /*11e0*/  IMAD.MOV.U32 R14, RZ, RZ, 0x0 ;  /* 0x00000000ff0e7424 */ /* 0x020fe200078e00ff */
        /* <DEDUP_REMOVED lines=18> */
.L_x_376:
[----:B-----5:R0:W5:Y:S02]  /*1310*/  LDG.E.64.CONSTANT R14, [R16.64] ;  /* 0x00000006100e7981 */ /* 0x020164000c1e9b00 */
.L_x_377:
[----:B------:R-:W-:Y:S05]  /*1320*/  BSYNC B1 ;  /* 0x0000000000017941 */ /* 0x000fea0003800000 */
.L_x_375:
        /* <DEDUP_REMOVED lines=12> */
[----:B-----5:R0:W-:Y:S04]  /*13f0*/  STG.E.64 [R30.64], R14 ;  /* 0x0000000e1e007986 */ /* 0x0201e8000c101b06 */
.L_x_379:
[----:B------:R-:W-:Y:S05]  /*1400*/  BSYNC B1 ;  /* 0x0000000000017941 */ /* 0x000fea0003800000 */
.L_x_378:
[----:B------:R-:W-:Y:S02]  /*1410*/  IADD3 R6, P0, R6, -0x1, RZ ;  /* 0xffffffff06067810 */ /* 0x000fe40007f1e0ff */
[----:B------:R-:W-:Y:S02]  /*1420*/  IADD3 R11, P1, R11, c[0x0][0x0], RZ ;  /* 0x000000000b0b7a10 */ /* 0x000fe40007f3e0ff */
[----:B------:R-:W-:Y:S02]  /*1430*/  IADD3.X R5, R5, -0x1, RZ, P0, !PT ;  /* 0xffffffff05057810 */ /* 0x000fe400007fe4ff */
[----:B------:R-:W-:Y:S01]  /*1440*/  ISETP.NE.U32.AND P0, PT, R6, RZ, PT ;  /* 0x000000ff0600720c */ /* 0x000fe20003f05070 */
[----:B------:R-:W-:-:S03]  /*1450*/  IMAD.X R9, RZ, RZ, R9, P1 ;  /* 0x000000ffff097224 */ /* 0x000fc600008e0609 */
[----:B------:R-:W-:-:S13]  /*1460*/  ISETP.NE.AND.EX P0, PT, R5, RZ, PT, P0 ;  /* 0x000000ff0500720c */ /* 0x000fda0003f05300 */
[----:B------:R-:W-:Y:S05]  /*1470*/  @P0 BRA `(.L_x_380) ;  /* 0xfffffcf000000947 */ /* 0x000fea000383ffff */
.L_x_374:
[----:B------:R-:W-:Y:S05]  /*1480*/  BSYNC B0 ;  /* 0x0000000000007941 */ /* 0x000fea0003800000 */
.L_x_373:
[----:B------:R-:W-:Y:S01]  /*1490*/  IADD3 R18, P2, R18, c[0x0][0x1a0], RZ ;  /* 0x0000680012127a10 */ /* 0x000fe20007f5e0ff */
[----:B------:R-:W-:Y:S01]  /*14a0*/  IMAD.MOV.U32 R12, RZ, RZ, c[0x0][0x1c0] ;  /* 0x00007000ff0c7624 */ /* 0x000fe200078e00ff */
[C---:B------:R-:W-:Y:S01]  /*14b0*/  LEA R8, P0, R22.reuse, c[0x0][0x160], 0x3 ;  /* 0x0000580016087a11 */ /* 0x040fe200078018ff */
[----:B0-2--5:R-:W-:Y:S01]  /*14c0*/  IMAD.MOV.U32 R14, RZ, RZ, 0x3 ;  /* 0x00000003ff0e7424 */ /* 0x025fe200078e00ff */
[----:B-1----:R-:W-:Y:S01]  /*14d0*/  IADD3 R16, P1, R22, c[0x0][0x1c0], RZ ;  /* 0x0000700016107a10 */ /* 0x002fe20007f3e0ff */
[----:B------:R-:W-:Y:S01]  /*14e0*/  IMAD.MOV.U32 R5, RZ, RZ, c[0x0][0x1a0] ;  /* 0x00006800ff057624 */ /* 0x000fe200078e00ff */
[----:B------:R-:W-:Y:S01]  /*14f0*/  IADD3.X R19, R13, c[0x0][0x1a4], RZ, P2, !PT ;  /* 0x000069000d137a10 */ /* 0x000fe200017fe4ff */
[C---:B------:R-:W-:Y:S01]  /*1500*/  IMAD.SHL.U32 R10, R12.reuse, 0x8, RZ ;  /* 0x000000080c0a7824 */ /* 0x040fe200078e00ff */
[-C--:B------:R-:W-:Y:S01]  /*1510*/  SHF.L.U64.HI R12, R12, R14.reuse, c[0x0][0x1c4] ;  /* 0x000071000c0c7619 */ /* 0x080fe2000001020e */
[C---:B------:R-:W-:Y:S01]  /*1520*/  IMAD.SHL.U32 R7, R24.reuse, 0x2, RZ ;  /* 0x0000000218077824 */ /* 0x040fe200078e00ff */
[----:B------:R-:W-:Y:S01]  /*1530*/  SHF.L.U64.HI R13, R5, R14, c[0x0][0x1a4] ;  /* 0x00006900050d7619 */ /* 0x000fe2000001020e */
[----:B------:R-:W-:Y:S01]  /*1540*/  IMAD.MOV.U32 R9, RZ, RZ, RZ ;  /* 0x000000ffff097224 */ /* 0x000fe200078e00ff */
[----:B------:R-:W-:Y:S01]  /*1550*/  SHF.L.U64.HI R6, R24, 0x1, R25 ;  /* 0x0000000118067819 */ /* 0x000fe20000010219 */
[----:B------:R-:W-:Y:S01]  /*1560*/  IMAD.MOV.U32 R11, RZ, RZ, RZ ;  /* 0x000000ffff0b7224 */ /* 0x000fe200078e00ff */
[----:B------:R-:W-:-:S02]  /*1570*/  LEA.HI.X R14, R22, c[0x0][0x164], R3, 0x3, P0 ;  /* 0x00005900160e7a11 */ /* 0x000fc400000f1c03 */
[----:B------:R-:W-:Y:S02]  /*1580*/  IADD3.X R17, R3, c[0x0][0x1c4], RZ, P1, !PT ;  /* 0x0000710003117a10 */ /* 0x000fe40000ffe4ff */
.L_x_401:
[----:B------:R-:W-:Y:S01]  /*1590*/  IADD3 R15, P1, R4, R9, RZ ;  /* 0x00000009040f7210 */ /* 0x000fe20007f3e0ff */
[----:B------:R-:W-:Y:S01]  /*15a0*/  BSSY B0, `(.L_x_381) ;  /* 0x000003c000007945 */ /* 0x000fe20003800000 */
[----:B------:R-:W-:Y:S01]  /*15b0*/  IADD3 R9, P2, R9, c[0x0][0x0], RZ ;  /* 0x0000000009097a10 */ /* 0x000fe20007f5e0ff */
[----:B------:R-:W-:Y:S01]  /*15c0*/  IMAD.MOV.U32 R35, RZ, RZ, c[0x0][0x1e8] ;  /* 0x00007a00ff237624 */ /* 0x000fe200078e00ff */
        /* <DEDUP_REMOVED lines=11> */
[----:B------:R-:W-:Y:S01]  /*1680*/  LOP3.LUT R28, R15, 0x1, RZ, 0xc0, !PT ;  /* 0x000000010f1c7812 */ /* 0x000fe200078ec0ff */
[----:B------:R-:W-:-:S03]  /*1690*/  IMAD.MOV.U32 R35, RZ, RZ, c[0x0][0x1e8] ;  /* 0x00007a00ff237624 */ /* 0x000fc600078e00ff */
[----:B------:R-:W-:-:S04]  /*16a0*/  ISETP.NE.U32.AND P2, PT, R28, 0x1, PT ;  /* 0x000000011c00780c */ /* 0x000fc80003f45070 */
[----:B------:R-:W-:-:S13]  /*16b0*/  ISETP.NE.U32.AND.EX P2, PT, RZ, RZ, PT, P2 ;  /* 0x000000ffff00720c */ /* 0x000fda0003f45120 */
[--C-:B------:R-:W-:Y:S02]  /*16c0*/  @!P2 SHF.R.U32.HI R28, RZ, 0x1, R49.reuse ;  /* 0x00000001ff1ca819 */ /* 0x100fe40000011631 */
[----:B------:R-:W-:-:S03]  /*16d0*/  @!P2 SHF.R.U64 R30, R15, 0x1, R49 ;  /* 0x000000010f1ea819 */ /* 0x000fc60000001231 */
[----:B------:R-:W-:Y:S02]  /*16e0*/  @!P2 IMAD R31, R28, c[0x0][0x1d8], RZ ;  /* 0x000076001c1faa24 */ /* 0x000fe400078e02ff */
[----:B------:R-:W-:-:S04]  /*16f0*/  @!P2 IMAD.WIDE.U32 R28, R30, c[0x0][0x1d8], RZ ;  /* 0x000076001e1caa25 */ /* 0x000fc800078e00ff */
[----:B------:R-:W-:Y:S01]  /*1700*/  @!P2 IMAD R31, R30, c[0x0][0x1dc], R31 ;  /* 0x000077001e1faa24 */ /* 0x000fe200078e021f */
[----:B------:R-:W-:-:S03]  /*1710*/  @!P2 LEA R30, P1, R28, R20, 0x2 ;  /* 0x000000141c1ea211 */ /* 0x000fc600078210ff */
        /* <DEDUP_REMOVED lines=31> */
.L_x_386:
[----:B------:R-:W-:Y:S05]  /*1910*/  BSYNC B2 ;  /* 0x0000000000027941 */ /* 0x000fea0003800000 */
.L_x_385:
[----:B------:R-:W-:-:S04]  /*1920*/  ISETP.NE.U32.AND P1, PT, R28, R35, PT ;  /* 0x000000231c00720c */ /* 0x000fc80003f25070 */
[----:B------:R-:W-:-:S08]  /*1930*/  ISETP.NE.AND.EX P1, PT, R29, R33, PT, P1 ;  /* 0x000000211d00720c */ /* 0x000fd00003f25310 */
.L_x_384:
[----:B------:R-:W-:Y:S05]  /*1940*/  BSYNC B1 ;  /* 0x0000000000017941 */ /* 0x000fea0003800000 */
.L_x_383:
[----:B------:R-:W-:Y:S02]  /*1950*/  SEL R28, RZ, 0x1, !P1 ;  /* 0x00000001ff1c7807 */ /* 0x000fe40004800000 */
.L_x_382:
[----:B------:R-:W-:Y:S05]  /*1960*/  BSYNC B0 ;  /* 0x0000000000007941 */ /* 0x000fea0003800000 */
.L_x_381:
[----:B------:R-:W-:Y:S02]  /*1970*/  IMAD.MOV.U32 R29, RZ, RZ, c[0x0][0x178] ;  /* 0x00005e00ff1d7624 */ /* 0x000fe400078e00ff */
[----:B------:R-:W-:-:S03]  /*1980*/  IMAD.MOV.U32 R30, RZ, RZ, c[0x0][0x17c] ;  /* 0x00005f00ff1e7624 */ /* 0x000fc600078e00ff */
[----:B------:R-:W-:-:S04]  /*1990*/  ISETP.GE.U32.AND P1, PT, R29, 0x2, PT ;  /* 0x000000021d00780c */ /* 0x000fc80003f26070 */
[----:B------:R-:W-:-:S13]  /*19a0*/  ISETP.GE.AND.EX P1, PT, R30, RZ, PT, P1 ;  /* 0x000000ff1e00720c */ /* 0x000fda0003f26310 */
[----:B------:R-:W-:Y:S05]  /*19b0*/  @!P1 BRA `(.L_x_387) ;  /* 0x0000111000009947 */ /* 0x000fea0003800000 */
[----:B------:R-:W-:Y:S01]  /*19c0*/  ULDC.64 UR4, c[0x0][0x1c8] ;  /* 0x0000720000047ab9 */ /* 0x000fe20000000a00 */
[----:B------:R-:W-:Y:S01]  /*19d0*/  IMAD R30, R33, c[0x0][0x1b0], RZ ;  /* 0x00006c00211e7a24 */ /* 0x000fe200078e02ff */
[----:B------:R-:W-:Y:S01]  /*19e0*/  UIADD3 UR4, UP0, URZ, -UR4, URZ ;  /* 0x800000043f047290 */ /* 0x000fe2000ff1e03f */
[----:B------:R-:W-:Y:S01]  /*19f0*/  PRMT R36, R28, 0x9910, RZ ;  /* 0x000099101c247816 */ /* 0x000fe200000000ff */
[----:B------:R-:W-:Y:S01]  /*1a00*/  IMAD.MOV.U32 R28, RZ, RZ, R22 ;  /* 0x000000ffff1c7224 */ /* 0x000fe200078e0016 */
[----:B------:R-:W-:Y:S01]  /*1a10*/  BSSY B1, `(.L_x_387) ;  /* 0x000010b000017945 */ /* 0x000fe20003800000 */
[----:B------:R-:W-:Y:S01]  /*1a20*/  IMAD R51, R35, c[0x0][0x1b4], R30 ;  /* 0x00006d0023337a24 */ /* 0x000fe200078e021e */
[----:B------:R-:W-:Y:S01]  /*1a30*/  UIADD3.X UR5, URZ, ~UR5, URZ, UP0, !UPT ;  /* 0x800000053f057290 */ /* 0x000fe200087fe43f */
[----:B------:R-:W-:Y:S01]  /*1a40*/  IMAD R30, R49, c[0x0][0x1c8], RZ ;  /* 0x00007200311e7a24 */ /* 0x000fe200078e02ff */
[----:B------:R-:W-:Y:S01]  /*1a50*/  ISETP.NE.AND P2, PT, R36, RZ, PT ;  /* 0x000000ff2400720c */ /* 0x000fe20003f45270 */
[----:B------:R-:W-:-:S02]  /*1a60*/  IMAD.MOV.U32 R29, RZ, RZ, R3 ;  /* 0x000000ffff1d7224 */ /* 0x000fc400078e0003 */
[----:B------:R-:W-:-:S04]  /*1a70*/  IMAD.WIDE.U32 R34, R35, c[0x0][0x1b0], R18 ;  /* 0x00006c0023227a25 */ /* 0x000fc800078e0012 */
[C---:B------:R-:W-:Y:S01]  /*1a80*/  IMAD R57, R15.reuse, c[0x0][0x1cc], R30 ;  /* 0x000073000f397a24 */ /* 0x040fe200078e021e */
[----:B------:R-:W-:Y:S01]  /*1a90*/  LEA R48, P1, R34, c[0x0][0x168], 0x3 ;  /* 0x00005a0022307a11 */ /* 0x000fe200078218ff */
[----:B------:R-:W-:Y:S02]  /*1aa0*/  IMAD.U32 R30, RZ, RZ, UR4 ;  /* 0x00000004ff1e7e24 */ /* 0x000fe4000f8e00ff */
[----:B------:R-:W-:Y:S02]  /*1ab0*/  IMAD.U32 R31, RZ, RZ, UR5 ;  /* 0x00000005ff1f7e24 */ /* 0x000fe4000f8e00ff */
[----:B------:R-:W-:-:S04]  /*1ac0*/  IMAD.WIDE.U32 R32, R15, c[0x0][0x1c8], R28 ;  /* 0x000072000f207a25 */ /* 0x000fc800078e001c */
[----:B------:R-:W-:Y:S01]  /*1ad0*/  IMAD.WIDE.U32 R28, R15, c[0x0][0x1c8], R16 ;  /* 0x000072000f1c7a25 */ /* 0x000fe200078e0010 */
[----:B------:R-:W-:-:S03]  /*1ae0*/  LEA R50, P4, R32, c[0x0][0x160], 0x3 ;  /* 0x0000580020327a11 */ /* 0x000fc600078818ff */
[----:B------:R-:W-:Y:S02]  /*1af0*/  IMAD.IADD R51, R35, 0x1, R51 ;  /* 0x0000000123337824 */ /* 0x000fe400078e0233 */
[----:B------:R-:W-:-:S03]  /*1b00*/  IMAD.WIDE.U32 R30, R15, c[0x0][0x1c8], R30 ;  /* 0x000072000f1e7a25 */ /* 0x000fc600078e001e */
[----:B------:R-:W-:Y:S01]  /*1b10*/  LEA.HI.X R51, R34, c[0x0][0x16c], R51, 0x3, P1 ;  /* 0x00005b0022337a11 */ /* 0x000fe200008f1c33 */
[C---:B------:R-:W-:Y:S01]  /*1b20*/  IMAD.IADD R55, R57.reuse, 0x1, R33 ;  /* 0x0000000139377824 */ /* 0x040fe200078e0221 */
[C---:B------:R-:W-:Y:S01]  /*1b30*/  IADD3 R59, P1, R30.reuse, -c[0x0][0x1c8], RZ ;  /* 0x800072001e3b7a10 */ /* 0x040fe20007f3e0ff */
[----:B------:R-:W-:Y:S01]  /*1b40*/  IMAD.IADD R29, R57, 0x1, R29 ;  /* 0x00000001391d7824 */ /* 0x000fe200078e021d */
[----:B------:R-:W-:Y:S01]  /*1b50*/  LEA R52, P3, R30, R8, 0x3 ;  /* 0x000000081e347211 */ /* 0x000fe200078618ff */
[----:B------:R-:W-:Y:S01]  /*1b60*/  IMAD.IADD R57, R31, 0x1, R57 ;  /* 0x000000011f397824 */ /* 0x000fe200078e0239 */
[----:B------:R-:W-:Y:S01]  /*1b70*/  LEA R31, P5, R28, c[0x0][0x160], 0x3 ;  /* 0x000058001c1f7a11 */ /* 0x000fe200078a18ff */
[----:B------:R-:W-:Y:S01]  /*1b80*/  IMAD.MOV.U32 R61, RZ, RZ, 0x1 ;  /* 0x00000001ff3d7424 */ /* 0x000fe200078e00ff */
[----:B------:R-:W-:Y:S01]  /*1b90*/  LEA.HI.X R55, R32, c[0x0][0x164], R55, 0x3, P4 ;  /* 0x0000590020377a11 */ /* 0x000fe200020f1c37 */
[----:B------:R-:W-:Y:S01]  /*1ba0*/  IMAD.MOV.U32 R54, RZ, RZ, RZ ;  /* 0x000000ffff367224 */ /* 0x000fe200078e00ff */
[----:B------:R-:W-:-:S02]  /*1bb0*/  IADD3.X R33, R57, ~c[0x0][0x1cc], RZ, P1, !PT ;  /* 0x8000730039217a10 */ /* 0x000fc40000ffe4ff */
[C---:B------:R-:W-:Y:S02]  /*1bc0*/  LEA R53, P1, R59.reuse, R8, 0x3 ;  /* 0x000000083b357211 */ /* 0x040fe400078218ff */
[----:B------:R-:W-:Y:S02]  /*1bd0*/  LEA.HI.X R29, R28, c[0x0][0x164], R29, 0x3, P5 ;  /* 0x000059001c1d7a11 */ /* 0x000fe400028f1c1d */
[-C--:B------:R-:W-:Y:S02]  /*1be0*/  LEA.HI.X R57, R30, R14.reuse, R57, 0x3, P3 ;  /* 0x0000000e1e397211 */ /* 0x080fe400018f1c39 */
[----:B------:R-:W-:Y:S02]  /*1bf0*/  LEA.HI.X R59, R59, R14, R33, 0x3, P1 ;  /* 0x0000000e3b3b7211 */ /* 0x000fe400008f1c21 */
.L_x_400:
[----:B------:R-:W-:Y:S01]  /*1c00*/  ISETP.GE.U32.AND P1, PT, R61, R26, PT ;  /* 0x0000001a3d00720c */ /* 0x000fe20003f26070 */
[----:B------:R-:W-:Y:S01]  /*1c10*/  WARPSYNC 0xffffffff ;  /* 0xffffffff00007948 */ /* 0x000fe20003800000 */
[----:B------:R-:W-:Y:S01]  /*1c20*/  BAR.SYNC.DEFER_BLOCKING 0x0 ;  /* 0x0000000000007b1d */ /* 0x000fe20000010000 */
[----:B------:R-:W-:Y:S01]  /*1c30*/  ISETP.LE.U32.AND P3, PT, R15, R7, PT ;  /* 0x000000070f00720c */ /* 0x000fe20003f63070 */
[----:B------:R-:W-:Y:S01]  /*1c40*/  IMAD.MOV.U32 R28, RZ, RZ, R31 ;  /* 0x000000ffff1c7224 */ /* 0x000fe200078e001f */
[----:B------:R-:W-:-:S02]  /*1c50*/  ISETP.GE.AND.EX P1, PT, R54, R27, PT, P1 ;  /* 0x0000001b3600720c */ /* 0x000fc40003f26310 */
[----:B------:R-:W-:Y:S01]  /*1c60*/  ISETP.LE.AND.EX P3, PT, R49, R6, PT, P3 ;  /* 0x000000063100720c */ /* 0x000fe20003f63330 */
[----:B------:R-:W-:-:S12]  /*1c70*/  BSSY B0, `(.L_x_388) ;  /* 0x00000d4000007945 */ /* 0x000fd80003800000 */
[----:B------:R-:W-:Y:S05]  /*1c80*/  @!P1 BRA P3, `(.L_x_389) ;  /* 0x0000007000009947 */ /* 0x000fea0001800000 */
[----:B------:R-:W-:-:S04]  /*1c90*/  ISETP.GT.U32.AND P1, PT, R15, R0, PT ;  /* 0x000000000f00720c */ /* 0x000fc80003f24070 */
[----:B------:R-:W-:-:S13]  /*1ca0*/  ISETP.GT.AND.EX P1, PT, R49, R2, PT, P1 ;  /* 0x000000023100720c */ /* 0x000fda0003f24310 */
[----:B------:R-:W-:Y:S05]  /*1cb0*/  @P1 BRA `(.L_x_390) ;  /* 0x00000cf000001947 */ /* 0x000fea0003800000 */
[----:B------:R-:W-:Y:S02]  /*1cc0*/  IMAD.MOV.U32 R30, RZ, RZ, 0x0 ;  /* 0x00000000ff1e7424 */ /* 0x000fe400078e00ff */
[----:B------:R-:W-:-:S05]  /*1cd0*/  IMAD.MOV.U32 R31, RZ, RZ, -0x100000 ;  /* 0xfff00000ff1f7424 */ /* 0x000fca00078e00ff */
[----:B------:R0:W-:Y:S01]  /*1ce0*/  STG.E.64 [R28.64], R30 ;  /* 0x0000001e1c007986 */ /* 0x0001e2000c101b06 */
[----:B------:R-:W-:Y:S05]  /*1cf0*/  BRA `(.L_x_390) ;  /* 0x00000cb000007947 */ /* 0x000fea0003800000 */
.L_x_389:
[----:B------:R-:W-:Y:S01]  /*1d00*/  ISETP.NE.U32.AND P1, PT, R15, RZ, PT ;  /* 0x000000ff0f00720c */ /* 0x000fe20003f25070 */
[----:B------:R-:W-:Y:S02]  /*1d10*/  IMAD.MOV.U32 R46, RZ, RZ, 0x0 ;  /* 0x00000000ff2e7424 */ /* 0x000fe400078e00ff */
[----:B------:R-:W-:Y:S01]  /*1d20*/  IMAD.MOV.U32 R47, RZ, RZ, -0x100000 ;  /* 0xfff00000ff2f7424 */ /* 0x000fe200078e00ff */
[----:B------:R-:W-:Y:S01]  /*1d30*/  ISETP.NE.AND.EX P1, PT, R49, RZ, PT, P1 ;  /* 0x000000ff3100720c */ /* 0x000fe20003f25310 */
[----:B------:R-:W-:Y:S02]  /*1d40*/  IMAD.MOV.U32 R34, RZ, RZ, R50 ;  /* 0x000000ffff227224 */ /* 0x000fe400078e0032 */
[----:B------:R-:W-:-:S05]  /*1d50*/  IMAD.MOV.U32 R35, RZ, RZ, R55 ;  /* 0x000000ffff237224 */ /* 0x000fca00078e0037 */
[----:B------:R-:W2:Y:S05]  /*1d60*/  LDG.E.64 R42, [R34.64] ;  /* 0x00000006222a7981 */ /* 0x000eaa000c1e1b00 */
[----:B------:R-:W-:-:S05]  /*1d70*/  @P1 IMAD.MOV.U32 R56, RZ, RZ, R52 ;  /* 0x000000ffff381224 */ /* 0x000fca00078e0034 */
[----:B------:R-:W3:Y:S01]  /*1d80*/  @P1 LDG.E.64 R46, [R56.64] ;  /* 0x00000006382e1981 */ /* 0x000ee2000c1e1b00 */
[----:B------:R-:W-:Y:S02]  /*1d90*/  IMAD.MOV.U32 R30, RZ, RZ, 0x0 ;  /* 0x00000000ff1e7424 */ /* 0x000fe400078e00ff */
[----:B------:R-:W-:Y:S02]  /*1da0*/  IMAD.MOV.U32 R31, RZ, RZ, -0x100000 ;  /* 0xfff00000ff1f7424 */ /* 0x000fe400078e00ff */
[----:B------:R-:W-:-:S05]  /*1db0*/  @P2 IMAD.MOV.U32 R58, RZ, RZ, R53 ;  /* 0x000000ffff3a2224 */ /* 0x000fca00078e0035 */
[----:B------:R-:W4:Y:S01]  /*1dc0*/  @P2 LDG.E.64 R30, [R58.64] ;  /* 0x000000063a1e2981 */ /* 0x000f22000c1e1b00 */
[----:B------:R-:W-:Y:S01]  /*1dd0*/  BSSY B2, `(.L_x_391) ;  /* 0x0000033000027945 */ /* 0x000fe20003800000 */
[----:B--2---:R-:W-:Y:S02]  /*1de0*/  IMAD.MOV.U32 R32, RZ, RZ, R42 ;  /* 0x000000ffff207224 */ /* 0x004fe400078e002a */
[----:B------:R-:W-:Y:S01]  /*1df0*/  IMAD.MOV.U32 R33, RZ, RZ, R43 ;  /* 0x000000ffff217224 */ /* 0x000fe200078e002b */
[----:B---3--:R-:W0:-:S06]  /*1e00*/  @P1 DSETP.GT.AND P3, PT, R46, R42, PT ;  /* 0x0000002a2e00122a */ /* 0x008e0c0003f64000 */
[----:B0-----:R-:W-:Y:S02]  /*1e10*/  @P1 FSEL R32, R46, R42, P3 ;  /* 0x0000002a2e201208 */ /* 0x001fe40001800000 */
[----:B------:R-:W-:-:S06]  /*1e20*/  @P1 FSEL R33, R47, R43, P3 ;  /* 0x0000002b2f211208 */ /* 0x000fcc0001800000 */
[----:B----4-:R-:W0:-:S06]  /*1e30*/  @P2 DSETP.GT.AND P1, PT, R30, R32, PT ;  /* 0x000000201e00222a */ /* 0x010e0c0003f24000 */
[----:B0-----:R-:W-:Y:S02]  /*1e40*/  @P2 FSEL R34, R30, R32, P1 ;  /* 0x000000201e222208 */ /* 0x001fe40000800000 */
[----:B------:R-:W-:-:S03]  /*1e50*/  @P2 FSEL R35, R31, R33, P1 ;  /* 0x000000211f232208 */ /* 0x000fc60000800000 */
[----:B------:R-:W-:Y:S02]  /*1e60*/  @P2 IMAD.MOV.U32 R32, RZ, RZ, R34 ;  /* 0x000000ffff202224 */ /* 0x000fe400078e0022 */
[----:B------:R-:W-:Y:S02]  /*1e70*/  @P2 IMAD.MOV.U32 R33, RZ, RZ, R35 ;  /* 0x000000ffff212224 */ /* 0x000fe400078e0023 */
[----:B------:R-:W-:Y:S02]  /*1e80*/  IMAD.MOV.U32 R34, RZ, RZ, 0x652b82fe ;  /* 0x652b82feff227424 */ /* 0x000fe400078e00ff */
[----:B------:R-:W-:Y:S02]  /*1e90*/  IMAD.MOV.U32 R35, RZ, RZ, 0x3ff71547 ;  /* 0x3ff71547ff237424 */ /* 0x000fe400078e00ff */
[----:B------:R-:W0:-:S06]  /*1ea0*/  DSETP.NEU.AND P1, PT, R32, -INF , PT ;  /* 0xfff000002000742a */ /* 0x000e0c0003f2d000 */
[----:B0-----:R-:W-:Y:S02]  /*1eb0*/  FSEL R32, R32, RZ, P1 ;  /* 0x000000ff20207208 */ /* 0x001fe40000800000 */
[----:B------:R-:W-:-:S06]  /*1ec0*/  FSEL R33, R33, RZ, P1 ;  /* 0x000000ff21217208 */ /* 0x000fcc0000800000 */
[----:B------:R-:W0:-:S06]  /*1ed0*/  DADD R42, R42, -R32 ;  /* 0x000000002a2a7229 */ /* 0x000e0c0000000820 */
        /* <DEDUP_REMOVED lines=27> */
[----:B------:R-:W-:Y:S01]  /*2090*/  FSEL R38, R42, RZ, P3 ;  /* 0x000000ff2a267208 */ /* 0x000fe20001800000 */
[----:B------:R-:W-:Y:S02]  /*20a0*/  @!P1 IMAD.MOV.U32 R42, RZ, RZ, R40 ;  /* 0x000000ffff2a9224 */ /* 0x000fe400078e0028 */
[----:B------:R-:W-:Y:S02]  /*20b0*/  @!P1 IMAD.IADD R44, R44, 0x1, -R45 ;  /* 0x000000012c2c9824 */ /* 0x000fe400078e0a2d */
[----:B------:R-:W-:-:S02]  /*20c0*/  @!P1 IMAD R43, R45, 0x100000, R41 ;  /* 0x001000002d2b9824 */ /* 0x000fc400078e0229 */
[----:B------:R-:W-:Y:S01]  /*20d0*/  @!P1 IMAD.MOV.U32 R40, RZ, RZ, RZ ;  /* 0x000000ffff289224 */ /* 0x000fe200078e00ff */
[----:B------:R-:W-:-:S06]  /*20e0*/  @!P1 LEA R41, R44, 0x3ff00000, 0x14 ;  /* 0x3ff000002c299811 */ /* 0x000fcc00078ea0ff */
[----:B------:R0:W1:-:S06]  /*20f0*/  @!P1 DMUL R38, R42, R40 ;  /* 0x000000282a269228 */ /* 0x00004c0000000000 */
.L_x_392:
[----:B------:R-:W-:Y:S05]  /*2100*/  BSYNC B2 ;  /* 0x0000000000027941 */ /* 0x000fea0003800000 */
.L_x_391:
[----:B0-----:R-:W0:Y:S01]  /*2110*/  DADD R40, -R32, R46 ;  /* 0x0000000020287229 */ /* 0x001e22000000012e */
[----:B------:R-:W-:Y:S05]  /*2120*/  BSSY B2, `(.L_x_393) ;  /* 0x0000020000027945 */ /* 0x000fea0003800000 */
[----:B0-----:R-:W0:-:S04]  /*2130*/  DFMA R42, R40, R34, 6.75539944105574400000e+15 ;  /* 0x43380000282a742b */ /* 0x001e080000000022 */
[----:B------:R-:W-:Y:S02]  /*2140*/  FSETP.GEU.FTZ.AND P1, PT, |R41|, 4.1917929649353027344, PT ;  /* 0x4086232b2900780b */ /* 0x000fe40003f3e200 */
        /* <DEDUP_REMOVED lines=28> */
[----:B------:R0:W2:-:S06]  /*2310*/  @!P1 DMUL R46, R44, R40 ;  /* 0x000000282c2e9228 */ /* 0x00008c0000000000 */
.L_x_394:
[----:B------:R-:W-:Y:S05]  /*2320*/  BSYNC B2 ;  /* 0x0000000000027941 */ /* 0x000fea0003800000 */
.L_x_393:
[----:B0-----:R-:W-:Y:S02]  /*2330*/  IMAD.MOV.U32 R40, RZ, RZ, R48 ;  /* 0x000000ffff287224 */ /* 0x001fe400078e0030 */
[----:B------:R-:W-:-:S06]  /*2340*/  IMAD.MOV.U32 R41, RZ, RZ, R51 ;  /* 0x000000ffff297224 */ /* 0x000fcc00078e0033 */
[----:B------:R-:W5:Y:S01]  /*2350*/  LDG.E.64.CONSTANT R40, [R40.64] ;  /* 0x0000000628287981 */ /* 0x000f62000c1e9b00 */
[----:B------:R-:W0:Y:S01]  /*2360*/  DADD R30, -R32, R30 ;  /* 0x00000000201e7229 */ /* 0x000e22000000011e */
[----:B------:R-:W-:Y:S03]  /*2370*/  BSSY B2, `(.L_x_395) ;  /* 0x0000021000027945 */ /* 0x000fe60003800000 */
[----:B-12---:R-:W-:-:S04]  /*2380*/  DADD R38, R46, R38 ;  /* 0x000000002e267229 */ /* 0x006fc80000000026 */
[----:B0-----:R-:W0:Y:S02]  /*2390*/  DFMA R34, R30, R34, 6.75539944105574400000e+15 ;  /* 0x433800001e22742b */ /* 0x001e240000000022 */
[----:B------:R-:W-:-:S04]  /*23a0*/  FSETP.GEU.FTZ.AND P1, PT, |R31|, 4.1917929649353027344, PT ;  /* 0x4086232b1f00780b */ /* 0x000fc80003f3e200 */
        /* <DEDUP_REMOVED lines=29> */
.L_x_396:
[----:B------:R-:W-:Y:S05]  /*2580*/  BSYNC B2 ;  /* 0x0000000000027941 */ /* 0x000fea0003800000 */
.L_x_395:
[----:B-1----:R-:W1:Y:S01]  /*2590*/  DADD R44, R38, R42 ;  /* 0x00000000262c7229 */ /* 0x002e62000000002a */
[----:B------:R-:W-:Y:S09]  /*25a0*/  BSSY B2, `(.L_x_397) ;  /* 0x000003d000027945 */ /* 0x000ff20003800000 */
[----:B-1----:R-:W-:Y:S01]  /*25b0*/  ISETP.GT.AND P1, PT, R45, 0xfffff, PT ;  /* 0x000fffff2d00780c */ /* 0x002fe20003f24270 */
[----:B0-----:R-:W-:-:S02]  /*25c0*/  IMAD.MOV.U32 R30, RZ, RZ, R44 ;  /* 0x000000ffff1e7224 */ /* 0x001fc400078e002c */
[----:B------:R-:W-:Y:S02]  /*25d0*/  IMAD.MOV.U32 R31, RZ, RZ, R45 ;  /* 0x000000ffff1f7224 */ /* 0x000fe400078e002d */
[----:B------:R-:W-:Y:S02]  /*25e0*/  IMAD.MOV.U32 R38, RZ, RZ, R44 ;  /* 0x000000ffff267224 */ /* 0x000fe400078e002c */
[----:B------:R-:W-:-:S06]  /*25f0*/  IMAD.MOV.U32 R44, RZ, RZ, -0x3ff ;  /* 0xfffffc01ff2c7424 */ /* 0x000fcc00078e00ff */
        /* <DEDUP_REMOVED lines=27> */
[----:B0-----:R-:W0:-:S06]  /*27b0*/  DFMA R42, R34, R42, R34 ;  /* 0x0000002a222a722b */ /* 0x001e0c0000000022 */
[----:B0-----:R-:W0:-:S06]  /*27c0*/  DMUL R38, R42, R30 ;  /* 0x0000001e2a267228 */ /* 0x001e0c0000000000 */
[----:B0-----:R-:W0:-:S06]  /*27d0*/  DFMA R38, R42, R30, R38 ;  /* 0x0000001e2a26722b */ /* 0x001e0c0000000026 */
[----:B0-----:R-:W0:-:S04]  /*27e0*/  DADD R34, R30, -R38 ;  /* 0x000000001e227229 */ /* 0x001e080000000826 */
[----:B------:R-:W-:-:S04]  /*27f0*/  DMUL R36, R38, R38 ;  /* 0x0000002626247228 */ /* 0x000fc80000000000 */
[----:B0-----:R-:W0:-:S06]  /*2800*/  DADD R34, R34, R34 ;  /* 0x0000000022227229 */ /* 0x001e0c0000000022 */
[----:B0-----:R0:W1:Y:S02]  /*2810*/  DFMA R34, R30, -R38, R34 ;  /* 0x800000261e22722b */ /* 0x0010640000000022 */
[----:B0-----:R-:W-:Y:S02]  /*2820*/  IMAD.MOV.U32 R30, RZ, RZ, 0x3ae80f1e ;  /* 0x3ae80f1eff1e7424 */ /* 0x001fe400078e00ff */
[----:B------:R-:W-:Y:S02]  /*2830*/  IMAD.MOV.U32 R31, RZ, RZ, 0x3eb1380b ;  /* 0x3eb1380bff1f7424 */ /* 0x000fe400078e00ff */
[----:B-1----:R-:W-:-:S04]  /*2840*/  DMUL R34, R42, R34 ;  /* 0x000000222a227228 */ /* 0x002fc80000000000 */
[----:B------:R-:W0:-:S06]  /*2850*/  DFMA R30, R36, R30, c[0x2][0x58] ;  /* 0x00801600241e762b */ /* 0x000e0c000000001e */
[----:B0-----:R-:W0:-:S06]  /*2860*/  DFMA R30, R36, R30, c[0x2][0x60] ;  /* 0x00801800241e762b */ /* 0x001e0c000000001e */
[----:B0-----:R-:W0:-:S06]  /*2870*/  DFMA R30, R36, R30, c[0x2][0x68] ;  /* 0x00801a00241e762b */ /* 0x001e0c000000001e */
[----:B0-----:R-:W0:-:S06]  /*2880*/  DFMA R30, R36, R30, c[0x2][0x70] ;  /* 0x00801c00241e762b */ /* 0x001e0c000000001e */
[----:B0-----:R-:W0:-:S06]  /*2890*/  DFMA R30, R36, R30, c[0x2][0x78] ;  /* 0x00801e00241e762b */ /* 0x001e0c000000001e */
[----:B0-----:R0:W1:Y:S02]  /*28a0*/  DFMA R42, R36, R30, c[0x2][0x80] ;  /* 0x00802000242a762b */ /* 0x001064000000001e */
[----:B0-----:R-:W-:Y:S01]  /*28b0*/  LOP3.LUT R30, R44, 0x80000000, RZ, 0x3c, !PT ;  /* 0x800000002c1e7812 */ /* 0x001fe200078e3cff */
[----:B------:R-:W-:-:S03]  /*28c0*/  IMAD.MOV.U32 R31, RZ, RZ, 0x43300000 ;  /* 0x43300000ff1f7424 */ /* 0x000fc600078e00ff */
[----:B-1----:R-:W0:-:S04]  /*28d0*/  DFMA R42, R36, R42, c[0x2][0x88] ;  /* 0x00802200242a762b */ /* 0x002e08000000002a */
[----:B------:R-:W1:-:S04]  /*28e0*/  DADD R30, R30, c[0x2][0x90] ;  /* 0x008024001e1e7629 */ /* 0x000e480000000000 */
[----:B0-----:R-:W0:-:S04]  /*28f0*/  DMUL R42, R36, R42 ;  /* 0x0000002a242a7228 */ /* 0x001e080000000000 */
[----:B-1----:R-:W1:-:S04]  /*2900*/  DFMA R36, R30, c[0x2][0x98], R38 ;  /* 0x008026001e247a2b */ /* 0x002e480000000026 */
[----:B0-----:R-:W-:-:S04]  /*2910*/  DFMA R42, R38, R42, R34 ;  /* 0x0000002a262a722b */ /* 0x001fc80000000022 */
[----:B-1----:R-:W0:-:S06]  /*2920*/  DFMA R34, -R30, c[0x2][0x98], R36 ;  /* 0x008026001e227a2b */ /* 0x002e0c0000000124 */
[----:B0-----:R-:W0:-:S06]  /*2930*/  DADD R34, -R38, R34 ;  /* 0x0000000026227229 */ /* 0x001e0c0000000122 */
[----:B0-----:R-:W0:-:S06]  /*2940*/  DADD R34, R42, -R34 ;  /* 0x000000002a227229 */ /* 0x001e0c0000000822 */
[----:B0-----:R-:W0:-:S06]  /*2950*/  DFMA R34, R30, c[0x2][0xa0], R34 ;  /* 0x008028001e227a2b */ /* 0x001e0c0000000022 */
[----:B0-----:R0:W1:-:S06]  /*2960*/  DADD R36, R36, R34 ;  /* 0x0000000024247229 */ /* 0x00104c0000000022 */
.L_x_398:
[----:B------:R-:W-:Y:S05]  /*2970*/  BSYNC B2 ;  /* 0x0000000000027941 */ /* 0x000fea0003800000 */
.L_x_397:
[----:B-1----:R-:W1:-:S06]  /*2980*/  DADD R36, R32, R36 ;  /* 0x0000000020247229 */ /* 0x002e4c0000000024 */
[----:B-1---5:R-:W1:-:S07]  /*2990*/  DADD R36, R40, R36 ;  /* 0x0000000028247229 */ /* 0x022e4e0000000024 */
[----:B-1----:R1:W-:Y:S04]  /*29a0*/  STG.E.64 [R28.64], R36 ;  /* 0x000000241c007986 */ /* 0x0023e8000c101b06 */
.L_x_390:
[----:B------:R-:W-:Y:S05]  /*29b0*/  BSYNC B0 ;  /* 0x0000000000007941 */ /* 0x000fea0003800000 */
.L_x_388:
[-C--:B0-----:R-:W-:Y:S02]  /*29c0*/  IADD3 R31, P1, R28, R10.reuse, RZ ;  /* 0x0000000a1c1f7210 */ /* 0x081fe40007f3e0ff */
[----:B------:R-:W-:Y:S02]  /*29d0*/  IADD3 R61, P4, R61, 0x1, RZ ;  /* 0x000000013d3d7810 */ /* 0x000fe40007f9e0ff */
[-C--:B------:R-:W-:Y:S01]  /*29e0*/  IADD3 R53, P3, R53, R10.reuse, RZ ;  /* 0x0000000a35357210 */ /* 0x080fe20007f7e0ff */
[----:B-1----:R-:W-:Y:S01]  /*29f0*/  IMAD.X R29, R29, 0x1, R12, P1 ;  /* 0x000000011d1d7824 */ /* 0x002fe200008e060c */
[----:B------:R-:W-:Y:S01]  /*2a00*/  ISETP.GE.U32.AND P1, PT, R61, c[0x0][0x178], PT ;  /* 0x00005e003d007a0c */ /* 0x000fe20003f26070 */
[----:B------:R-:W-:Y:S01]  /*2a10*/  IMAD.X R54, RZ, RZ, R54, P4 ;  /* 0x000000ffff367224 */ /* 0x000fe200020e0636 */
[-C--:B------:R-:W-:Y:S01]  /*2a20*/  IADD3 R52, P4, R52, R10.reuse, RZ ;  /* 0x0000000a34347210 */ /* 0x080fe20007f9e0ff */
[----:B------:R-:W-:Y:S01]  /*2a30*/  IMAD.X R59, R59, 0x1, R12, P3 ;  /* 0x000000013b3b7824 */ /* 0x000fe200018e060c */
[----:B------:R-:W-:-:S02]  /*2a40*/  IADD3 R50, P5, R50, R10, RZ ;  /* 0x0000000a32327210 */ /* 0x000fc40007fbe0ff */
[----:B------:R-:W-:Y:S01]  /*2a50*/  ISETP.GE.AND.EX P1, PT, R54, c[0x0][0x17c], PT, P1 ;  /* 0x00005f0036007a0c */ /* 0x000fe20003f26310 */
[--C-:B------:R-:W-:Y:S01]  /*2a60*/  IMAD.X R57, R57, 0x1, R12.reuse, P4 ;  /* 0x0000000139397824 */ /* 0x100fe200020e060c */
[----:B------:R-:W-:Y:S01]  /*2a70*/  LEA R48, P6, R5, R48, 0x3 ;  /* 0x0000003005307211 */ /* 0x000fe200078c18ff */
[----:B------:R-:W-:-:S04]  /*2a80*/  IMAD.X R55, R55, 0x1, R12, P5 ;  /* 0x0000000137377824 */ /* 0x000fc800028e060c */
[----:B------:R-:W-:-:S06]  /*2a90*/  IMAD.X R51, R51, 0x1, R13, P6 ;  /* 0x0000000133337824 */ /* 0x000fcc00030e060d */
[----:B------:R-:W-:Y:S01]  /*2aa0*/  @P1 CALL.REL.NOINC `(.L_x_399) ;  /* 0x0000001000001944 */ /* 0x000fe20003c00000 */
[----:B------:R-:W-:Y:S05]  /*2ab0*/  BRA `(.L_x_400) ;  /* 0xfffff14000007947 */ /* 0x000fea000383ffff */
.L_x_399:
[----:B------:R-:W-:Y:S05]  /*2ac0*/  BSYNC B1 ;  /* 0x0000000000017941 */ /* 0x000fea0003800000 */
.L_x_387:
[----:B------:R-:W-:Y:S01]  /*2ad0*/  @P0 CALL.REL.NOINC `(.L_x_347) ;  /* 0x0000001000000944 */ /* 0x000fe20003c00000 */
[----:B------:R-:W-:Y:S05]  /*2ae0*/  BRA `(.L_x_401) ;  /* 0xffffeaa000007947 */ /* 0x000fea000383ffff */
.L_x_347:
[----:B------:R-:W0:Y:S01]  /*2af0*/  S2R R0, SR_TID.X ;  /* 0x0000000000007919 */ /* 0x000e220000002100 */
[----:B------:R-:W-:Y:S03]  /*2b00*/  WARPSYNC 0xffffffff ;  /* 0xffffffff00007948 */ /* 0x000fe60003800000 */
[----:B------:R-:W-:Y:S01]  /*2b10*/  BAR.SYNC.DEFER_BLOCKING 0x0 ;  /* 0x0000000000007b1d */ /* 0x000fe20000010000 */
[----:B0-----:R-:W-:-:S13]  /*2b20*/  ISETP.NE.AND P0, PT, R0, RZ, PT ;  /* 0x000000ff0000720c */ /* 0x001fda0003f05270 */
        /* <DEDUP_REMOVED lines=19> */
[----:B------:R-:W-:Y:S02]  /*2c60*/  LEA R6, P1, R4, c[0x0][0x160], 0x3 ;  /* 0x0000580004067a11 */ /* 0x000fe400078218ff */
[----:B------:R-:W-:Y:S02]  /*2c70*/  @P0 LEA R10, P4, R0, c[0x0][0x160], 0x3 ;  /* 0x00005800000a0a11 */ /* 0x000fe400078818ff */
[----:B------:R-:W-:Y:S02]  /*2c80*/  @P0 IADD3.X R3, R3, ~c[0x0][0x1cc], R24, P2, P3 ;  /* 0x8000730003030a10 */ /* 0x000fe400017e6418 */
[----:B------:R-:W-:Y:S01]  /*2c90*/  LEA.HI.X R7, R4, c[0x0][0x164], R5, 0x3, P1 ;  /* 0x0000590004077a11 */ /* 0x000fe200008f1c05 */
[----:B------:R-:W-:Y:S01]  /*2ca0*/  IMAD.MOV.U32 R4, RZ, RZ, 0x0 ;  /* 0x00000000ff047424 */ /* 0x000fe200078e00ff */
[----:B------:R-:W-:Y:S01]  /*2cb0*/  @P0 LEA.HI.X R11, R0, c[0x0][0x164], R3, 0x3, P4 ;  /* 0x00005900000b0a11 */ /* 0x000fe200020f1c03 */
[----:B------:R-:W-:-:S02]  /*2cc0*/  IMAD.MOV.U32 R5, RZ, RZ, -0x100000 ;  /* 0xfff00000ff057424 */ /* 0x000fc400078e00ff */
[----:B------:R-:W2:Y:S04]  /*2cd0*/  LDG.E.64 R8, [R6.64] ;  /* 0x0000000606087981 */ /* 0x000ea8000c1e1b00 */
[----:B------:R-:W2:Y:S01]  /*2ce0*/  @P0 LDG.E.64 R4, [R10.64] ;  /* 0x000000060a040981 */ /* 0x000ea2000c1e1b00 */
[----:B------:R-:W-:Y:S02]  /*2cf0*/  IMAD.MOV.U32 R12, RZ, RZ, 0x652b82fe ;  /* 0x652b82feff0c7424 */ /* 0x000fe400078e00ff */
[----:B------:R-:W-:Y:S02]  /*2d00*/  IMAD.MOV.U32 R13, RZ, RZ, 0x3ff71547 ;  /* 0x3ff71547ff0d7424 */ /* 0x000fe400078e00ff */
[----:B------:R-:W-:Y:S02]  /*2d10*/  IMAD.MOV.U32 R20, RZ, RZ, 0x69ce2bdf ;  /* 0x69ce2bdfff147424 */ /* 0x000fe400078e00ff */
[----:B------:R-:W-:Y:S01]  /*2d20*/  IMAD.MOV.U32 R21, RZ, RZ, 0x3e5ade15 ;  /* 0x3e5ade15ff157424 */ /* 0x000fe200078e00ff */
[----:B------:R-:W-:Y:S01]  /*2d30*/  BSSY B0, `(.L_x_402) ;  /* 0x000003b000007945 */ /* 0x000fe20003800000 */
[----:B--2---:R-:W0:-:S06]  /*2d40*/  DSETP.GT.AND P0, PT, R8, R4, PT ;  /* 0x000000040800722a */ /* 0x004e0c0003f04000 */
[----:B0-----:R-:W-:Y:S02]  /*2d50*/  FSEL R2, R8, R4, P0 ;  /* 0x0000000408027208 */ /* 0x001fe40000000000 */
[----:B------:R-:W-:-:S06]  /*2d60*/  FSEL R3, R9, R5, P0 ;  /* 0x0000000509037208 */ /* 0x000fcc0000000000 */
[----:B------:R-:W0:-:S06]  /*2d70*/  DSETP.NEU.AND P0, PT, R2, -INF , PT ;  /* 0xfff000000200742a */ /* 0x000e0c0003f0d000 */
[----:B0-----:R-:W-:Y:S02]  /*2d80*/  FSEL R2, R2, RZ, P0 ;  /* 0x000000ff02027208 */ /* 0x001fe40000000000 */
[----:B------:R-:W-:-:S06]  /*2d90*/  FSEL R3, R3, RZ, P0 ;  /* 0x000000ff03037208 */ /* 0x000fcc0000000000 */
[----:B------:R-:W0:-:S04]  /*2da0*/  DADD R8, R8, -R2 ;  /* 0x0000000008087229 */ /* 0x000e080000000802 */
[----:B------:R-:W1:-:S04]  /*2db0*/  DADD R4, -R2, R4 ;  /* 0x0000000002047229 */ /* 0x000e480000000104 */
[----:B0-----:R-:W0:-:S04]  /*2dc0*/  DFMA R10, R8, R12, 6.75539944105574400000e+15 ;  /* 0x43380000080a742b */ /* 0x001e08000000000c */
[----:B-1----:R-:W1:-:S04]  /*2dd0*/  DFMA R6, R4, R12, 6.75539944105574400000e+15 ;  /* 0x433800000406742b */ /* 0x002e48000000000c */
[----:B0-----:R-:W0:-:S04]  /*2de0*/  DADD R12, R10, -6.75539944105574400000e+15 ;  /* 0xc33800000a0c7429 */ /* 0x001e080000000000 */
[----:B-1----:R-:W1:-:S04]  /*2df0*/  DADD R16, R6, -6.75539944105574400000e+15 ;  /* 0xc338000006107429 */ /* 0x002e480000000000 */
[----:B0-----:R-:W0:-:S04]  /*2e00*/  DFMA R14, R12, c[0x2][0x0], R8 ;  /* 0x008000000c0e7a2b */ /* 0x001e080000000008 */
[----:B-1----:R-:W1:-:S04]  /*2e10*/  DFMA R18, R16, c[0x2][0x0], R4 ;  /* 0x0080000010127a2b */ /* 0x002e480000000004 */
[----:B0-----:R-:W0:-:S04]  /*2e20*/  DFMA R14, R12, c[0x2][0x8], R14 ;  /* 0x008002000c0e7a2b */ /* 0x001e08000000000e */
[----:B-1----:R-:W1:-:S04]  /*2e30*/  DFMA R18, R16, c[0x2][0x8], R18 ;  /* 0x0080020010127a2b */ /* 0x002e480000000012 */
        /* <DEDUP_REMOVED lines=17> */
[----:B-1----:R-:W1:Y:S01]  /*2f50*/  DFMA R16, R18, R16, c[0x2][0x50] ;  /* 0x008014001210762b */ /* 0x002e620000000010 */
[----:B------:R-:W-:-:S03]  /*2f60*/  FSETP.GEU.FTZ.AND P0, PT, |R9|, 4.1917929649353027344, PT ;  /* 0x4086232b0900780b */ /* 0x000fc60003f1e200 */
[----:B0-----:R-:W0:-:S04]  /*2f70*/  DFMA R12, R14, R12, 1 ;  /* 0x3ff000000e0c742b */ /* 0x001e08000000000c */
[----:B-1----:R-:W1:-:S04]  /*2f80*/  DFMA R16, R18, R16, 1 ;  /* 0x3ff000001210742b */ /* 0x002e480000000010 */
[----:B0-----:R-:W0:-:S04]  /*2f90*/  DFMA R20, R14, R12, 1 ;  /* 0x3ff000000e14742b */ /* 0x001e08000000000c */
[----:B-1----:R-:W1:Y:S01]  /*2fa0*/  DFMA R16, R18, R16, 1 ;  /* 0x3ff000001210742b */ /* 0x002e620000000010 */
[----:B------:R-:W-:-:S05]  /*2fb0*/  FSETP.GEU.FTZ.AND P2, PT, |R5|, 4.1917929649353027344, PT ;  /* 0x4086232b0500780b */ /* 0x000fca0003f5e200 */
[----:B0-----:R-:W-:Y:S02]  /*2fc0*/  IMAD R13, R10, 0x100000, R21 ;  /* 0x001000000a0d7824 */ /* 0x001fe400078e0215 */
[----:B------:R-:W-:Y:S02]  /*2fd0*/  IMAD.MOV.U32 R12, RZ, RZ, R20 ;  /* 0x000000ffff0c7224 */ /* 0x000fe400078e0014 */
[----:B-1----:R-:W-:Y:S02]  /*2fe0*/  IMAD R15, R6, 0x100000, R17 ;  /* 0x00100000060f7824 */ /* 0x002fe400078e0211 */
[----:B------:R-:W-:Y:S01]  /*2ff0*/  IMAD.MOV.U32 R14, RZ, RZ, R16 ;  /* 0x000000ffff0e7224 */ /* 0x000fe200078e0010 */
[----:B------:R-:W-:Y:S05]  /*3000*/  @!P0 BRA `(.L_x_403) ;  /* 0x000000d000008947 */ /* 0x000fea0003800000 */
[----:B------:R-:W-:Y:S01]  /*3010*/  FSETP.GEU.FTZ.AND P0, PT, |R9|, 4.2275390625, PT ;  /* 0x408748000900780b */ /* 0x000fe20003f1e200 */
[----:B------:R-:W-:-:S04]  /*3020*/  DADD R12, R8, +INF ;  /* 0x7ff00000080c7429 */ /* 0x000fc80000000000 */
[----:B------:R-:W0:-:S06]  /*3030*/  DSETP.GEU.AND P1, PT, R8, RZ, PT ;  /* 0x000000ff0800722a */ /* 0x000e0c0003f2e000 */
[----:B0-----:R-:W-:Y:S02]  /*3040*/  FSEL R12, R12, RZ, P1 ;  /* 0x000000ff0c0c7208 */ /* 0x001fe40000800000 */
[----:B------:R-:W-:Y:S01]  /*3050*/  @!P0 LEA.HI R0, R10, R10, RZ, 0x1 ;  /* 0x0000000a0a008211 */ /* 0x000fe200078f08ff */
[----:B------:R-:W-:Y:S01]  /*3060*/  @!P0 IMAD.MOV.U32 R8, RZ, RZ, R20 ;  /* 0x000000ffff088224 */ /* 0x000fe200078e0014 */
[----:B------:R-:W-:Y:S02]  /*3070*/  FSEL R13, R13, RZ, P1 ;  /* 0x000000ff0d0d7208 */ /* 0x000fe40000800000 */
[----:B------:R-:W-:-:S05]  /*3080*/  @!P0 SHF.R.S32.HI R9, RZ, 0x1, R0 ;  /* 0x00000001ff098819 */ /* 0x000fca0000011400 */
[----:B------:R-:W-:Y:S02]  /*3090*/  @!P0 IMAD.IADD R10, R10, 0x1, -R9 ;  /* 0x000000010a0a8824 */ /* 0x000fe400078e0a09 */
[----:B------:R-:W-:-:S03]  /*30a0*/  @!P0 IMAD R9, R9, 0x100000, R21 ;  /* 0x0010000009098824 */ /* 0x000fc600078e0215 */
[----:B------:R-:W-:Y:S01]  /*30b0*/  @!P0 LEA R11, R10, 0x3ff00000, 0x14 ;  /* 0x3ff000000a0b8811 */ /* 0x000fe200078ea0ff */
[----:B------:R-:W-:-:S06]  /*30c0*/  @!P0 IMAD.MOV.U32 R10, RZ, RZ, RZ ;  /* 0x000000ffff0a8224 */ /* 0x000fcc00078e00ff */
[----:B------:R0:W1:-:S06]  /*30d0*/  @!P0 DMUL R12, R8, R10 ;  /* 0x0000000a080c8228 */ /* 0x00004c0000000000 */
.L_x_403:
[----:B------:R-:W-:Y:S05]  /*30e0*/  BSYNC B0 ;  /* 0x0000000000007941 */ /* 0x000fea0003800000 */
.L_x_402:
[----:B------:R-:W-:Y:S01]  /*30f0*/  BSSY B0, `(.L_x_404) ;  /* 0x000000f000007945 */ /* 0x000fe20003800000 */
[----:B------:R-:W-:Y:S05]  /*3100*/  @!P2 BRA `(.L_x_405) ;  /* 0x000000d00000a947 */ /* 0x000fea0003800000 */
[----:B------:R-:W-:Y:S01]  /*3110*/  FSETP.GEU.FTZ.AND P0, PT, |R5|, 4.2275390625, PT ;  /* 0x408748000500780b */ /* 0x000fe20003f1e200 */
[----:B0-----:R-:W-:-:S04]  /*3120*/  DADD R8, R4, +INF ;  /* 0x7ff0000004087429 */ /* 0x001fc80000000000 */
        /* <DEDUP_REMOVED lines=10> */
[----:B------:R0:W2:-:S06]  /*31d0*/  @!P0 DMUL R14, R4, R6 ;  /* 0x00000006040e8228 */ /* 0x00008c0000000000 */
.L_x_405:
[----:B------:R-:W-:Y:S05]  /*31e0*/  BSYNC B0 ;  /* 0x0000000000007941 */ /* 0x000fea0003800000 */
.L_x_404:
[----:B-12---:R-:W1:Y:S01]  /*31f0*/  DADD R12, R14, R12 ;  /* 0x000000000e0c7229 */ /* 0x006e62000000000c */
[----:B0-----:R-:W0:Y:S01]  /*3200*/  S2R R9, SR_CTAID.Y ;  /* 0x0000000000097919 */ /* 0x001e220000002600 */
[----:B------:R-:W-:Y:S01]  /*3210*/  BSSY B0, `(.L_x_406) ;  /* 0x000003f000007945 */ /* 0x000fe20003800000 */
[----:B------:R-:W-:-:S07]  /*3220*/  IMAD.MOV.U32 R17, RZ, RZ, -0x3ff ;  /* 0xfffffc01ff117424 */ /* 0x000fce00078e00ff */
[----:B-1----:R-:W-:Y:S01]  /*3230*/  ISETP.GT.AND P0, PT, R13, 0xfffff, PT ;  /* 0x000fffff0d00780c */ /* 0x002fe20003f04270 */
[----:B------:R-:W-:Y:S02]  /*3240*/  IMAD.MOV.U32 R4, RZ, RZ, R12 ;  /* 0x000000ffff047224 */ /* 0x000fe400078e000c */
[--C-:B------:R-:W-:Y:S02]  /*3250*/  IMAD.MOV.U32 R5, RZ, RZ, R13.reuse ;  /* 0x000000ffff057224 */ /* 0x100fe400078e000d */
[----:B------:R-:W-:-:S08]  /*3260*/  IMAD.MOV.U32 R16, RZ, RZ, R13 ;  /* 0x000000ffff107224 */ /* 0x000fd000078e000d */
[----:B------:R-:W1:Y:S01]  /*3270*/  @!P0 DMUL R4, R4, 1.80143985094819840000e+16 ;  /* 0x4350000004048828 */ /* 0x000e620000000000 */
[----:B------:R-:W-:-:S09]  /*3280*/  @!P0 IMAD.MOV.U32 R17, RZ, RZ, -0x435 ;  /* 0xfffffbcbff118424 */ /* 0x000fd200078e00ff */
[----:B-1----:R-:W-:Y:S02]  /*3290*/  @!P0 IMAD.MOV.U32 R16, RZ, RZ, R5 ;  /* 0x000000ffff108224 */ /* 0x002fe400078e0005 */
[----:B------:R-:W-:-:S03]  /*32a0*/  @!P0 IMAD.MOV.U32 R12, RZ, RZ, R4 ;  /* 0x000000ffff0c8224 */ /* 0x000fc600078e0004 */
[----:B------:R-:W-:-:S04]  /*32b0*/  IADD3 R0, R16, -0x1, RZ ;  /* 0xffffffff10007810 */ /* 0x000fc80007ffe0ff */
[----:B------:R-:W-:Y:S02]  /*32c0*/  ISETP.GE.U32.AND P1, PT, R0, 0x7fefffff, PT ;  /* 0x7fefffff0000780c */ /* 0x000fe40003f26070 */
[----:B------:R-:W0:Y:S11]  /*32d0*/  S2R R0, SR_TID.Y ;  /* 0x0000000000007919 */ /* 0x000e360000002200 */
[----:B------:R-:W-:Y:S01]  /*32e0*/  @P1 IMAD.MOV.U32 R6, RZ, RZ, 0x0 ;  /* 0x00000000ff061424 */ /* 0x000fe200078e00ff */
[----:B------:R-:W-:Y:S01]  /*32f0*/  @P1 FSETP.NEU.FTZ.AND P2, PT, R5, RZ, PT ;  /* 0x000000ff0500120b */ /* 0x000fe20003f5d000 */
[----:B------:R-:W-:-:S06]  /*3300*/  @P1 IMAD.MOV.U32 R7, RZ, RZ, 0x7ff00000 ;  /* 0x7ff00000ff071424 */ /* 0x000fcc00078e00ff */
[----:B------:R-:W1:Y:S01]  /*3310*/  @P1 DFMA R6, R4, R6, +INF ;  /* 0x7ff000000406142b */ /* 0x000e620000000006 */
[----:B0-----:R-:W-:-:S09]  /*3320*/  IMAD R0, R9, c[0x0][0x4], R0 ;  /* 0x0000010009007a24 */ /* 0x001fd200078e0200 */
[----:B-1----:R-:W-:Y:S02]  /*3330*/  @P1 FSEL R18, R6, RZ, P2 ;  /* 0x000000ff06121208 */ /* 0x002fe40001000000 */
[----:B------:R-:W-:Y:S01]  /*3340*/  @P1 FSEL R19, R7, -QNAN , P2 ;  /* 0xfff0000007131808 */ /* 0x000fe20001000000 */
[----:B------:R-:W-:Y:S05]  /*3350*/  @P1 BRA `(.L_x_407) ;  /* 0x000002a000001947 */ /* 0x000fea0003800000 */
[C---:B------:R-:W-:Y:S01]  /*3360*/  LOP3.LUT R4, R16.reuse, 0x800fffff, RZ, 0xc0, !PT ;  /* 0x800fffff10047812 */ /* 0x040fe200078ec0ff */
[----:B------:R-:W-:Y:S01]  /*3370*/  IMAD.MOV.U32 R8, RZ, RZ, RZ ;  /* 0x000000ffff087224 */ /* 0x000fe200078e00ff */
[----:B------:R-:W-:Y:S01]  /*3380*/  LEA.HI R16, R16, R17, RZ, 0xc ;  /* 0x0000001110107211 */ /* 0x000fe200078f60ff */
[----:B------:R-:W-:Y:S01]  /*3390*/  IMAD.MOV.U32 R14, RZ, RZ, 0x3ae80f1e ;  /* 0x3ae80f1eff0e7424 */ /* 0x000fe200078e00ff */
[----:B------:R-:W-:Y:S01]  /*33a0*/  LOP3.LUT R5, R4, 0x3ff00000, RZ, 0xfc, !PT ;  /* 0x3ff0000004057812 */ /* 0x000fe200078efcff */
[----:B------:R-:W-:Y:S02]  /*33b0*/  IMAD.MOV.U32 R4, RZ, RZ, R12 ;  /* 0x000000ffff047224 */ /* 0x000fe400078e000c */
[----:B------:R-:W-:Y:S01]  /*33c0*/  IMAD.MOV.U32 R15, RZ, RZ, 0x3eb1380b ;  /* 0x3eb1380bff0f7424 */ /* 0x000fe200078e00ff */
[----:B------:R-:W-:Y:S01]  /*33d0*/  ISETP.GE.AND P0, PT, R5, 0x3ff6a09f, PT ;  /* 0x3ff6a09f0500780c */ /* 0x000fe20003f06270 */
[----:B------:R-:W-:-:S12]  /*33e0*/  IMAD.MOV.U32 R17, RZ, RZ, 0x43300000 ;  /* 0x43300000ff117424 */ /* 0x000fd800078e00ff */
[----:B------:R-:W-:Y:S02]  /*33f0*/  @P0 IADD3 R7, R5, -0x100000, RZ ;  /* 0xfff0000005070810 */ /* 0x000fe40007ffe0ff */
[----:B------:R-:W-:-:S03]  /*3400*/  @P0 IADD3 R16, R16, 0x1, RZ ;  /* 0x0000000110100810 */ /* 0x000fc60007ffe0ff */
[----:B------:R-:W-:Y:S01]  /*3410*/  @P0 IMAD.MOV.U32 R5, RZ, RZ, R7 ;  /* 0x000000ffff050224 */ /* 0x000fe200078e0007 */
[----:B------:R-:W-:-:S05]  /*3420*/  LOP3.LUT R16, R16, 0x80000000, RZ, 0x3c, !PT ;  /* 0x8000000010107812 */ /* 0x000fca00078e3cff */
[----:B------:R-:W0:-:S04]  /*3430*/  DADD R6, R4, 1 ;  /* 0x3ff0000004067429 */ /* 0x000e080000000000 */
[----:B------:R-:W-:Y:S02]  /*3440*/  DADD R4, R4, -1 ;  /* 0xbff0000004047429 */ /* 0x000fe40000000000 */
[----:B0-----:R-:W0:Y:S02]  /*3450*/  MUFU.RCP64H R9, R7 ;  /* 0x0000000700097308 */ /* 0x001e240000001800 */
[----:B------:R-:W-:-:S04]  /*3460*/  DADD R16, R16, c[0x2][0x90] ;  /* 0x0080240010107629 */ /* 0x000fc80000000000 */
[----:B0-----:R-:W0:-:S06]  /*3470*/  DFMA R10, -R6, R8, 1 ;  /* 0x3ff00000060a742b */ /* 0x001e0c0000000108 */
[----:B0-----:R-:W0:-:S06]  /*3480*/  DFMA R10, R10, R10, R10 ;  /* 0x0000000a0a0a722b */ /* 0x001e0c000000000a */
[----:B0-----:R-:W0:-:S06]  /*3490*/  DFMA R10, R8, R10, R8 ;  /* 0x0000000a080a722b */ /* 0x001e0c0000000008 */
[----:B0-----:R-:W0:-:S06]  /*34a0*/  DMUL R8, R10, R4 ;  /* 0x000000040a087228 */ /* 0x001e0c0000000000 */
        /* <DEDUP_REMOVED lines=21> */
.L_x_407:
[----:B------:R-:W-:Y:S05]  /*3600*/  BSYNC B0 ;  /* 0x0000000000007941 */ /* 0x000fea0003800000 */
.L_x_406:
[----:B-1----:R1:W2:Y:S02]  /*3610*/  DADD R18, R2, R18 ;  /* 0x0000000002127229 */ /* 0x0022a40000000012 */
[----:B-1----:R-:W-:-:S04]  /*3620*/  LEA R2, P0, R0, c[0x0][0x198], 0x3 ;  /* 0x0000660000027a11 */ /* 0x002fc800078018ff */
[----:B--2---:R-:W1:Y:S01]  /*3630*/  DADD R18, -RZ, -R18 ;  /* 0x00000000ff127229 */ /* 0x004e620000000912 */
[----:B------:R-:W-:-:S06]  /*3640*/  LEA.HI.X R3, R0, c[0x0][0x19c], RZ, 0x3, P0 ;  /* 0x0000670000037a11 */ /* 0x000fcc00000f1cff */
[----:B-1----:R-:W-:Y:S01]  /*3650*/  STG.E.64 [R2.64], R18 ;  /* 0x0000001202007986 */ /* 0x002fe2000c101b06 */
[----:B------:R-:W-:Y:S05]  /*3660*/  EXIT ;  /* 0x000000000000794d */ /* 0x000fea0003800000 */
.L_x_346:
[----:B------:R-:W0:Y:S02]  /*3670*/  S2R R0, SR_TID.X ;  /* 0x0000000000007919 */ /* 0x000e240000002100 */
[----:B0-----:R-:W-:-:S13]  /*3680*/  ISETP.NE.AND P0, PT, R0, RZ, PT ;  /* 0x000000ff0000720c */ /* 0x001fda0003f05270 */
[----:B------:R-:W-:Y:S05]  /*3690*/  @P0 EXIT ;  /* 0x000000000000094d */ /* 0x000fea0003800000 */
[----:B-----5:R-:W-:Y:S01]  /*36a0*/  ISETP.NE.U32.AND P0, PT, R24, RZ, PT ;  /* 0x000000ff1800720c */ /* 0x020fe20003f05070 */
[----:B------:R-:W-:-:S03]  /*36b0*/  IMAD.MOV.U32 R2, RZ, RZ, RZ ;  /* 0x000000ffff027224 */ /* 0x000fc600078e00ff */
[----:B------:R-:W-:-:S04]  /*36c0*/  ISETP.NE.AND.EX P0, PT, R25, RZ, PT, P0 ;  /* 0x000000ff1900720c */ /* 0x000fc80003f05300 */
[----:B------:R-:W-:-:S05]  /*36d0*/  FSEL R3, -RZ, +QNAN , !P0 ;  /* 0x7ff00000ff037808 */ /* 0x000fca0004000100 */
[----:B------:R-:W-:Y:S01]  /*36e0*/  STG.E.64 [R4.64], R2 ;  /* 0x0000000204007986 */ /* 0x000fe2000c101b06 */
[----:B------:R-:W-:Y:S05]  /*36f0*/  EXIT ;  /* 0x000000000000794d */ /* 0x000fea0003800000 */
        .weak           $__internal_6_$__cuda_sm20_div_u64
        .type           $__internal_6_$__cuda_sm20_div_u64,@function
        .size           $__internal_6_$__cuda_sm20_div_u64,(.L_x_494 - $__internal_6_$__cuda_sm20_div_u64)
$__internal_6_$__cuda_sm20_div_u64:
        /* <DEDUP_REMOVED lines=65> */
[----:B------:R-:W-:Y:S06]  /*3b10*/  RET.REL.NODEC R8 `(_ZN2at6native43_GLOBAL__N__c95f0927_10_LossCTC_cu_88d8892b29ctc_loss_log_alpha_gpu_kernelIdiEEvPT_PKS3_PKllPKT0_S8_lS4_llllllS8_lll) ;  /* 0xffffc4e008007950 */ /* 0x000fec0003c3ffff */
.L_x_408:
        /* <DEDUP_REMOVED lines=14> */
.L_x_494:


//--------------------- .text._ZN2at6native43_GLOBAL__N__c95f0927_10_LossCTC_cu_88d8892b29ctc_loss_log_alpha_gpu_kernelIdlEEvPT_PKS3_PKllPKT0_S8_lS4_llllllS8_lll --------------------------
	.section	.text._ZN2at6native43_GLOBAL__N__c95f0927_10_LossCTC_cu_88d8892b29ctc_loss_log_alpha_gpu_kernelIdlEEvPT_PKS3_PKllPKT0_S8_lS4_llllllS8_lll,"ax",@progbits
	.sectioninfo	@"SHI_REGISTERS=64"
	.align	128
.text._ZN2at6native43_GLOBAL__N__c95f0927_10_LossCTC_cu_88d8892b29ctc_loss_log_alpha_gpu_kernelIdlEEvPT_PKS3_PKllPKT0_S8_lS4_llllllS8_lll:
        .type           _ZN2at6native43_GLOBAL__N__c95f0927_10_LossCTC_cu_88d8892b29ctc_loss_log_alpha_gpu_kernelIdlEEvPT_PKS3_PKllPKT0_S8_lS4_llllllS8_lll,@function
        .size           _ZN2at6native43_GLOBAL__N__c95f0927_10_LossCTC_cu_88d8892b29ctc_loss_log_alpha_gpu_kernelIdlEEvPT_PKS3_PKllPKT0_S8_lS4_llllllS8_lll,(.L_x_496 - _ZN2at6native43_GLOBAL__N__c95f0927_10_LossCTC_cu_88d8892b29ctc_loss_log_alpha_gpu_kernelIdlEEvPT_PKS3_PKllPKT0_S8_lS4_llllllS8_lll)
        .other          _ZN2at6native43_GLOBAL__N__c95f0927_10_LossCTC_cu_88d8892b29ctc_loss_log_alpha_gpu_kernelIdlEEvPT_PKS3_PKllPKT0_S8_lS4_llllllS8_lll,@"STO_CUDA_ENTRY STV_DEFAULT"
_ZN2at6native43_GLOBAL__N__c95f0927_10_LossCTC_cu_88d8892b29ctc_loss_log_alpha_gpu_kernelIdlEEvPT_PKS3_PKllPKT0_S8_lS4_llllllS8_lll:
        /* <DEDUP_REMOVED lines=53> */
[----:B-----5:R-:W-:Y:S05]  /*0350*/  CALL.REL.NOINC `($__internal_7_$__cuda_sm20_div_u64) ;  /* 0x0000333000007944 */ /* 0x020fea0003c00000 */
[----:B------:R-:W-:Y:S02]  /*0360*/  IMAD.MOV.U32 R8, RZ, RZ, R4 ;  /* 0x000000ffff087224 */ /* 0x000fe400078e0004 */
[----:B------:R-:W-:Y:S01]  /*0370*/  IMAD.MOV.U32 R9, RZ, RZ, R5 ;  /* 0x000000ffff097224 */ /* 0x000fe200078e0005 */
[----:B------:R-:W-:Y:S05]  /*0380*/  BRA `(.L_x_412) ;  /* 0x0000013000007947 */ /* 0x000fea0003800000 */
.L_x_411:
        /* <DEDUP_REMOVED lines=19> */
.L_x_412:
        /* <DEDUP_REMOVED lines=17> */
.L_x_435:
[----:B0--3--:R-:W-:Y:S01]  /*05d0*/  IADD3 R31, P2, R4, R11, RZ ;  /* 0x0000000b041f7210 */ /* 0x009fe20007f5e0ff */
        /* <DEDUP_REMOVED lines=8> */
[----:B-12--5:R-:W-:Y:S05]  /*0660*/  @!P1 BRA `(.L_x_416) ;  /* 0x0000013000009947 */ /* 0x026fea0003800000 */
        /* <DEDUP_REMOVED lines=16> */
[----:B------:R-:W-:-:S06]  /*0770*/  LEA.HI.X R15, R28, c[0x0][0x16c], R15, 0x3, P1 ;  /* 0x00005b001c0f7a11 */ /* 0x000fcc00008f1c0f */
[----:B------:R-:W5:Y:S01]  /*0780*/  LDG.E.64.CONSTANT R14, [R14.64] ;  /* 0x000000060e0e7981 */ /* 0x000f62000c1e9b00 */
[----:B------:R-:W-:Y:S05]  /*0790*/  BRA `(.L_x_417) ;  /* 0x0000001000007947 */ /* 0x000fea0003800000 */
.L_x_416:
[----:B------:R0:W5:Y:S02]  /*07a0*/  LDG.E.64.CONSTANT R14, [R16.64] ;  /* 0x00000006100e7981 */ /* 0x000164000c1e9b00 */
.L_x_417:
[----:B------:R-:W-:Y:S05]  /*07b0*/  BSYNC B1 ;  /* 0x0000000000017941 */ /* 0x000fea0003800000 */
.L_x_415:
        /* <DEDUP_REMOVED lines=19> */
.L_x_419:
[----:B------:R-:W-:Y:S05]  /*08f0*/  BSYNC B1 ;  /* 0x0000000000017941 */ /* 0x000fea0003800000 */
.L_x_418:
        /* <DEDUP_REMOVED lines=11> */
[----:B-1---5:R-:W-:Y:S02]  /*09b0*/  IMAD.MOV.U32 R14, RZ, RZ, R18 ;  /* 0x000000ffff0e7224 */ /* 0x022fe400078e0012 */
        /* <DEDUP_REMOVED lines=9> */
.L_x_421:
[----:B------:R2:W5:Y:S02]  /*0a50*/  LDG.E.64.CONSTANT R10, [R16.64] ;  /* 0x00000006100a7981 */ /* 0x000564000c1e9b00 */
.L_x_422:
[----:B------:R-:W-:Y:S05]  /*0a60*/  BSYNC B1 ;  /* 0x0000000000017941 */ /* 0x000fea0003800000 */
.L_x_420:
        /* <DEDUP_REMOVED lines=11> */
[----:B-1---5:R-:W-:Y:S02]  /*0b20*/  IMAD.MOV.U32 R14, RZ, RZ, R22 ;  /* 0x000000ffff0e7224 */ /* 0x022fe400078e0016 */
[----:B------:R-:W-:Y:S02]  /*0b30*/  IMAD.MOV.U32 R15, RZ, RZ, R3 ;  /* 0x000000ffff0f7224 */ /* 0x000fe400078e0003 */
[C---:B------:R-:W-:Y:S02]  /*0b40*/  IMAD R9, R37.reuse, c[0x0][0x1cc], R9 ;  /* 0x0000730025097a24 */ /* 0x040fe400078e0209 */
[----:B------:R-:W-:-:S04]  /*0b50*/  IMAD.WIDE.U32 R14, R37, c[0x0][0x1c8], R14 ;  /* 0x00007200250e7a25 */ /* 0x000fc800078e000e */
[----:B------:R-:W-:Y:S01]  /*0b60*/  IMAD.IADD R9, R15, 0x1, R9 ;  /* 0x000000010f097824 */ /* 0x000fe200078e0209 */
[----:B------:R-:W-:-:S04]  /*0b70*/  LEA R28, P1, R14, c[0x0][0x160], 0x3 ;  /* 0x000058000e1c7a11 */ /* 0x000fc800078218ff */
[----:B------:R-:W-:-:S05]  /*0b80*/  LEA.HI.X R29, R14, c[0x0][0x164], R9, 0x3, P1 ;  /* 0x000059000e1d7a11 */ /* 0x000fca00008f1c09 */
[----:B------:R1:W-:Y:S04]  /*0b90*/  STG.E.64 [R28.64], R10 ;  /* 0x0000000a1c007986 */ /* 0x0003e8000c101b06 */
.L_x_424:
[----:B------:R-:W-:Y:S05]  /*0ba0*/  BSYNC B1 ;  /* 0x0000000000017941 */ /* 0x000fea0003800000 */
.L_x_423:
[----:B------:R-:W-:Y:S01]  /*0bb0*/  BSSY B1, `(.L_x_425) ;  /* 0x0000016000017945 */ /* 0x000fe20003800000 */
[----:B------:R-:W-:Y:S05]  /*0bc0*/  @!P2 BRA `(.L_x_426) ;  /* 0x000001300000a947 */ /* 0x000fea0003800000 */
[----:B------:R-:W-:Y:S01]  /*0bd0*/  ISETP.NE.U32.AND P1, PT, R33, 0x1, PT ;  /* 0x000000012100780c */ /* 0x000fe20003f25070 */
[----:B-1---5:R-:W-:Y:S01]  /*0be0*/  IMAD.MOV.U32 R14, RZ, RZ, 0x0 ;  /* 0x00000000ff0e7424 */ /* 0x022fe200078e00ff */
[----:B------:R-:W-:Y:S01]  /*0bf0*/  ISETP.NE.U32.AND P2, PT, R24, RZ, PT ;  /* 0x000000ff1800720c */ /* 0x000fe20003f45070 */
[----:B------:R-:W-:Y:S01]  /*0c00*/  IMAD.MOV.U32 R15, RZ, RZ, -0x100000 ;  /* 0xfff00000ff0f7424 */ /* 0x000fe200078e00ff */
[----:B------:R-:W-:Y:S02]  /*0c10*/  ISETP.NE.AND.EX P1, PT, R31, RZ, PT, P1 ;  /* 0x000000ff1f00720c */ /* 0x000fe40003f25310 */
[----:B------:R-:W-:-:S04]  /*0c20*/  ISETP.NE.AND.EX P2, PT, R25, RZ, PT, P2 ;  /* 0x000000ff1900720c */ /* 0x000fc80003f45320 */
[----:B------:R-:W-:-:S13]  /*0c30*/  PLOP3.LUT P1, PT, P1, P2, PT, 0xa2, 0x0 ;  /* 0x000000000000781c */ /* 0x000fda0000f25472 */
[----:B------:R-:W-:Y:S05]  /*0c40*/  @P1 BRA `(.L_x_427) ;  /* 0x000000c000001947 */ /* 0x000fea0003800000 */
[----:B------:R-:W3:Y:S01]  /*0c50*/  LDG.E.64.CONSTANT R10, [R20.64] ;  /* 0x00000006140a7981 */ /* 0x000ee2000c1e9b00 */
[----:B------:R-:W-:Y:S02]  /*0c60*/  IMAD.MOV.U32 R14, RZ, RZ, R18 ;  /* 0x000000ffff0e7224 */ /* 0x000fe400078e0012 */
[----:B------:R-:W-:Y:S02]  /*0c70*/  IMAD.MOV.U32 R15, RZ, RZ, R13 ;  /* 0x000000ffff0f7224 */ /* 0x000fe400078e000d */
[----:B---3--:R-:W-:Y:S02]  /*0c80*/  IMAD R9, R11, c[0x0][0x1b0], RZ ;  /* 0x00006c000b097a24 */ /* 0x008fe400078e02ff */
[----:B------:R-:W-:-:S04]  /*0c90*/  IMAD.WIDE.U32 R14, R10, c[0x0][0x1b0], R14 ;  /* 0x00006c000a0e7a25 */ /* 0x000fc800078e000e */
[----:B------:R-:W-:Y:S01]  /*0ca0*/  IMAD R9, R10, c[0x0][0x1b4], R9 ;  /* 0x00006d000a097a24 */ /* 0x000fe200078e0209 */
[----:B------:R-:W-:-:S03]  /*0cb0*/  LEA R10, P1, R14, c[0x0][0x168], 0x3 ;  /* 0x00005a000e0a7a11 */ /* 0x000fc600078218ff */
[----:B------:R-:W-:-:S05]  /*0cc0*/  IMAD.IADD R9, R15, 0x1, R9 ;  /* 0x000000010f097824 */ /* 0x000fca00078e0209 */
[----:B------:R-:W-:-:S05]  /*0cd0*/  LEA.HI.X R11, R14, c[0x0][0x16c], R9, 0x3, P1 ;  /* 0x00005b000e0b7a11 */ /* 0x000fca00008f1c09 */
[----:B------:R1:W5:Y:S01]  /*0ce0*/  LDG.E.64.CONSTANT R14, [R10.64] ;  /* 0x000000060a0e7981 */ /* 0x000362000c1e9b00 */
[----:B------:R-:W-:Y:S05]  /*0cf0*/  BRA `(.L_x_427) ;  /* 0x0000001000007947 */ /* 0x000fea0003800000 */
.L_x_426:
[----:B-1---5:R1:W5:Y:S02]  /*0d00*/  LDG.E.64.CONSTANT R14, [R16.64] ;  /* 0x00000006100e7981 */ /* 0x022364000c1e9b00 */
.L_x_427:
[----:B------:R-:W-:Y:S05]  /*0d10*/  BSYNC B1 ;  /* 0x0000000000017941 */ /* 0x000fea0003800000 */
.L_x_425:
[----:B-1----:R-:W-:Y:S01]  /*0d20*/  IADD3 R11, P1, R35, c[0x0][0x0], RZ ;  /* 0x00000000230b7a10 */ /* 0x002fe20007f3e0ff */
        /* <DEDUP_REMOVED lines=18> */
.L_x_429:
[----:B------:R-:W-:Y:S05]  /*0e50*/  BSYNC B1 ;  /* 0x0000000000017941 */ /* 0x000fea0003800000 */
.L_x_428:
        /* <DEDUP_REMOVED lines=18> */
[----:B------:R-:W-:-:S06]  /*0f80*/  LEA.HI.X R15, R28, c[0x0][0x16c], R15, 0x3, P1 ;  /* 0x00005b001c0f7a11 */ /* 0x000fcc00008f1c0f */
[----:B------:R-:W5:Y:S01]  /*0f90*/  LDG.E.64.CONSTANT R14, [R14.64] ;  /* 0x000000060e0e7981 */ /* 0x000f62000c1e9b00 */
[----:B------:R-:W-:Y:S05]  /*0fa0*/  BRA `(.L_x_432) ;  /* 0x0000001000007947 */ /* 0x000fea0003800000 */
.L_x_431:
[----:B-1---5:R1:W5:Y:S02]  /*0fb0*/  LDG.E.64.CONSTANT R14, [R16.64] ;  /* 0x00000006100e7981 */ /* 0x022364000c1e9b00 */
.L_x_432:
[----:B------:R-:W-:Y:S05]  /*0fc0*/  BSYNC B1 ;  /* 0x0000000000017941 */ /* 0x000fea0003800000 */
.L_x_430:
[----:B------:R-:W-:Y:S01]  /*0fd0*/  ISETP.GT.U32.AND P1, PT, R35, R0, PT ;  /* 0x000000002300720c */ /* 0x000fe20003f24070 */
[----:B------:R-:W-:Y:S03]  /*0fe0*/  BSSY B1, `(.L_x_433) ;  /* 0x000000c000017945 */ /* 0x000fe60003800000 */
[----:B------:R-:W-:-:S13]  /*0ff0*/  ISETP.GT.AND.EX P1, PT, R37, R2, PT, P1 ;  /* 0x000000022500720c */ /* 0x000fda0003f24310 */
        /* <DEDUP_REMOVED lines=10> */
.L_x_434:
[----:B------:R-:W-:Y:S05]  /*10a0*/  BSYNC B1 ;  /* 0x0000000000017941 */ /* 0x000fea0003800000 */
.L_x_433:
[----:B------:R-:W-:-:S05]  /*10b0*/  IADD3 R11, P1, R11, c[0x0][0x0], RZ ;  /* 0x000000000b0b7a10 */ /* 0x000fca0007f3e0ff */
[----:B------:R-:W-:Y:S01]  /*10c0*/  IMAD.X R9, RZ, RZ, R9, P1 ;  /* 0x000000ffff097224 */ /* 0x000fe200008e0609 */
[----:B------:R-:W-:Y:S05]  /*10d0*/  @P0 BRA `(.L_x_435) ;  /* 0xfffff4f000000947 */ /* 0x000fea000383ffff */
.L_x_414:
[----:B------:R-:W-:Y:S05]  /*10e0*/  BSYNC B0 ;  /* 0x0000000000007941 */ /* 0x000fea0003800000 */
.L_x_413:
[----:B------:R-:W-:Y:S01]  /*10f0*/  ISETP.NE.U32.AND P0, PT, R6, RZ, PT ;  /* 0x000000ff0600720c */ /* 0x000fe20003f05070 */
[----:B------:R-:W-:Y:S03]  /*1100*/  BSSY B0, `(.L_x_436) ;  /* 0x0000033000007945 */ /* 0x000fe60003800000 */
[----:B------:R-:W-:-:S13]  /*1110*/  ISETP.NE.AND.EX P0, PT, R5, RZ, PT, P0 ;  /* 0x000000ff0500720c */ /* 0x000fda0003f05300 */
[----:B------:R-:W-:Y:S05]  /*1120*/  @!P0 BRA `(.L_x_437) ;  /* 0x0000030000008947 */ /* 0x000fea0003800000 */
.L_x_443:
[----:B0--3--:R-:W-:Y:S01]  /*1130*/  IADD3 R31, P1, R4, R11, RZ ;  /* 0x0000000b041f7210 */ /* 0x009fe20007f3e0ff */
        /* <DEDUP_REMOVED lines=24> */
.L_x_439:
[----:B-----5:R0:W5:Y:S02]  /*12c0*/  LDG.E.64.CONSTANT R14, [R16.64] ;  /* 0x00000006100e7981 */ /* 0x020164000c1e9b00 */
.L_x_440:
[----:B------:R-:W-:Y:S05]  /*12d0*/  BSYNC B1 ;  /* 0x0000000000017941 */ /* 0x000fea0003800000 */
.L_x_438:
        /* <DEDUP_REMOVED lines=13> */
.L_x_442:
[----:B------:R-:W-:Y:S05]  /*13b0*/  BSYNC B1 ;  /* 0x0000000000017941 */ /* 0x000fea0003800000 */
.L_x_441:
[----:B------:R-:W-:Y:S02]  /*13c0*/  IADD3 R6, P0, R6, -0x1, RZ ;  /* 0xffffffff06067810 */ /* 0x000fe40007f1e0ff */
[----:B------:R-:W-:Y:S02]  /*13d0*/  IADD3 R11, P1, R11, c[0x0][0x0], RZ ;  /* 0x000000000b0b7a10 */ /* 0x000fe40007f3e0ff */
[----:B------:R-:W-:Y:S02]  /*13e0*/  IADD3.X R5, R5, -0x1, RZ, P0, !PT ;  /* 0xffffffff05057810 */ /* 0x000fe400007fe4ff */
[----:B------:R-:W-:Y:S01]  /*13f0*/  ISETP.NE.U32.AND P0, PT, R6, RZ, PT ;  /* 0x000000ff0600720c */ /* 0x000fe20003f05070 */
[----:B------:R-:W-:-:S03]  /*1400*/  IMAD.X R9, RZ, RZ, R9, P1 ;  /* 0x000000ffff097224 */ /* 0x000fc600008e0609 */
[----:B------:R-:W-:-:S13]  /*1410*/  ISETP.NE.AND.EX P0, PT, R5, RZ, PT, P0 ;  /* 0x000000ff0500720c */ /* 0x000fda0003f05300 */
[----:B------:R-:W-:Y:S05]  /*1420*/  @P0 BRA `(.L_x_443) ;  /* 0xfffffd0000000947 */ /* 0x000fea000383ffff */
.L_x_437:
[----:B------:R-:W-:Y:S05]  /*1430*/  BSYNC B0 ;  /* 0x0000000000007941 */ /* 0x000fea0003800000 */
.L_x_436:
[----:B------:R-:W-:Y:S01]  /*1440*/  IADD3 R18, P2, R18, c[0x0][0x1a0], RZ ;  /* 0x0000680012127a10 */ /* 0x000fe20007f5e0ff */
[----:B------:R-:W-:Y:S01]  /*1450*/  IMAD.MOV.U32 R12, RZ, RZ, c[0x0][0x1c0] ;  /* 0x00007000ff0c7624 */ /* 0x000fe200078e00ff */
[C---:B------:R-:W-:Y:S01]  /*1460*/  LEA R8, P0, R22.reuse, c[0x0][0x160], 0x3 ;  /* 0x0000580016087a11 */ /* 0x040fe200078018ff */
[----:B---3-5:R-:W-:Y:S01]  /*1470*/  IMAD.MOV.U32 R14, RZ, RZ, 0x3 ;  /* 0x00000003ff0e7424 */ /* 0x028fe200078e00ff */
[----:B012---:R-:W-:Y:S01]  /*1480*/  IADD3 R16, P1, R22, c[0x0][0x1c0], RZ ;  /* 0x0000700016107a10 */ /* 0x007fe20007f3e0ff */
        /* <DEDUP_REMOVED lines=11> */
.L_x_464:
[----:B------:R-:W-:Y:S01]  /*1540*/  IADD3 R15, P1, R4, R9, RZ ;  /* 0x00000009040f7210 */ /* 0x000fe20007f3e0ff */
[----:B------:R-:W-:Y:S01]  /*1550*/  BSSY B0, `(.L_x_444) ;  /* 0x000003a000007945 */ /* 0x000fe20003800000 */
[----:B------:R-:W-:Y:S01]  /*1560*/  IADD3 R9, P2, R9, c[0x0][0x0], RZ ;  /* 0x0000000009097a10 */ /* 0x000fe20007f5e0ff */
[----:B-----5:R-:W-:Y:S01]  /*1570*/  IMAD.MOV.U32 R34, RZ, RZ, c[0x0][0x1e8] ;  /* 0x00007a00ff227624 */ /* 0x020fe200078e00ff */
        /* <DEDUP_REMOVED lines=12> */
[----:B------:R-:W-:Y:S02]  /*1640*/  IMAD.MOV.U32 R34, RZ, RZ, c[0x0][0x1e8] ;  /* 0x00007a00ff227624 */ /* 0x000fe400078e00ff */
[----:B------:R-:W-:Y:S01]  /*1650*/  IMAD.MOV.U32 R35, RZ, RZ, c[0x0][0x1ec] ;  /* 0x00007b00ff237624 */ /* 0x000fe200078e00ff */
        /* <DEDUP_REMOVED lines=36> */
.L_x_449:
[----:B------:R-:W-:Y:S05]  /*18a0*/  BSYNC B2 ;  /* 0x0000000000027941 */ /* 0x000fea0003800000 */
.L_x_448:
[----:B-----5:R-:W-:-:S04]  /*18b0*/  ISETP.NE.U32.AND P1, PT, R28, R34, PT ;  /* 0x000000221c00720c */ /* 0x020fc80003f25070 */
[----:B------:R-:W-:-:S08]  /*18c0*/  ISETP.NE.AND.EX P1, PT, R29, R35, PT, P1 ;  /* 0x000000231d00720c */ /* 0x000fd00003f25310 */
.L_x_447:
[----:B0-----:R-:W-:Y:S05]  /*18d0*/  BSYNC B1 ;  /* 0x0000000000017941 */ /* 0x001fea0003800000 */
.L_x_446:
[----:B------:R-:W-:Y:S02]  /*18e0*/  SEL R28, RZ, 0x1, !P1 ;  /* 0x00000001ff1c7807 */ /* 0x000fe40004800000 */
.L_x_445:
[----:B------:R-:W-:Y:S05]  /*18f0*/  BSYNC B0 ;  /* 0x0000000000007941 */ /* 0x000fea0003800000 */
.L_x_444:
[----:B------:R-:W-:Y:S02]  /*1900*/  IMAD.MOV.U32 R29, RZ, RZ, c[0x0][0x178] ;  /* 0x00005e00ff1d7624 */ /* 0x000fe400078e00ff */
[----:B------:R-:W-:-:S03]  /*1910*/  IMAD.MOV.U32 R30, RZ, RZ, c[0x0][0x17c] ;  /* 0x00005f00ff1e7624 */ /* 0x000fc600078e00ff */
[----:B------:R-:W-:-:S04]  /*1920*/  ISETP.GE.U32.AND P1, PT, R29, 0x2, PT ;  /* 0x000000021d00780c */ /* 0x000fc80003f26070 */
[----:B------:R-:W-:-:S13]  /*1930*/  ISETP.GE.AND.EX P1, PT, R30, RZ, PT, P1 ;  /* 0x000000ff1e00720c */ /* 0x000fda0003f26310 */
[----:B------:R-:W-:Y:S05]  /*1940*/  @!P1 BRA `(.L_x_450) ;  /* 0x0000111000009947 */ /* 0x000fea0003800000 */
[----:B------:R-:W-:Y:S01]  /*1950*/  ULDC.64 UR4, c[0x0][0x1c8] ;  /* 0x0000720000047ab9 */ /* 0x000fe20000000a00 */
[----:B-----5:R-:W-:Y:S01]  /*1960*/  IMAD R35, R35, c[0x0][0x1b0], RZ ;  /* 0x00006c0023237a24 */ /* 0x020fe200078e02ff */
[----:B------:R-:W-:Y:S01]  /*1970*/  UIADD3 UR4, UP0, URZ, -UR4, URZ ;  /* 0x800000043f047290 */ /* 0x000fe2000ff1e03f */
[----:B------:R-:W-:Y:S01]  /*1980*/  IMAD R30, R49, c[0x0][0x1c8], RZ ;  /* 0x00007200311e7a24 */ /* 0x000fe200078e02ff */
[----:B------:R-:W-:Y:S01]  /*1990*/  PRMT R36, R28, 0x9910, RZ ;  /* 0x000099101c247816 */ /* 0x000fe200000000ff */
[----:B------:R-:W-:Y:S01]  /*19a0*/  IMAD R51, R34, c[0x0][0x1b4], R35 ;  /* 0x00006d0022337a24 */ /* 0x000fe200078e0223 */
[----:B------:R-:W-:Y:S01]  /*19b0*/  UIADD3.X UR5, URZ, ~UR5, URZ, UP0, !UPT ;  /* 0x800000053f057290 */ /* 0x000fe200087fe43f */
[----:B------:R-:W-:Y:S01]  /*19c0*/  IMAD.MOV.U32 R28, RZ, RZ, R22 ;  /* 0x000000ffff1c7224 */ /* 0x000fe200078e0016 */
[----:B------:R-:W-:Y:S01]  /*19d0*/  BSSY B1, `(.L_x_450) ;  /* 0x0000108000017945 */ /* 0x000fe20003800000 */
[----:B------:R-:W-:Y:S01]  /*19e0*/  IMAD.MOV.U32 R29, RZ, RZ, R3 ;  /* 0x000000ffff1d7224 */ /* 0x000fe200078e0003 */
[----:B------:R-:W-:Y:S01]  /*19f0*/  ISETP.NE.AND P2, PT, R36, RZ, PT ;  /* 0x000000ff2400720c */ /* 0x000fe20003f45270 */
        /* <DEDUP_REMOVED lines=25> */
.L_x_463:
        /* <DEDUP_REMOVED lines=16> */
.L_x_452:
        /* <DEDUP_REMOVED lines=64> */
.L_x_455:
[----:B------:R-:W-:Y:S05]  /*2090*/  BSYNC B2 ;  /* 0x0000000000027941 */ /* 0x000fea0003800000 */
.L_x_454:
        /* <DEDUP_REMOVED lines=33> */
.L_x_457:
[----:B------:R-:W-:Y:S05]  /*22b0*/  BSYNC B2 ;  /* 0x0000000000027941 */ /* 0x000fea0003800000 */
.L_x_456:
        /* <DEDUP_REMOVED lines=37> */
.L_x_459:
[----:B------:R-:W-:Y:S05]  /*2510*/  BSYNC B2 ;  /* 0x0000000000027941 */ /* 0x000fea0003800000 */
.L_x_458:
        /* <DEDUP_REMOVED lines=62> */
.L_x_461:
[----:B------:R-:W-:Y:S05]  /*2900*/  BSYNC B2 ;  /* 0x0000000000027941 */ /* 0x000fea0003800000 */
.L_x_460:
[----:B-1----:R-:W1:-:S06]  /*2910*/  DADD R36, R32, R36 ;  /* 0x0000000020247229 */ /* 0x002e4c0000000024 */
[----:B-1---5:R-:W1:-:S07]  /*2920*/  DADD R36, R40, R36 ;  /* 0x0000000028247229 */ /* 0x022e4e0000000024 */
[----:B-1----:R1:W-:Y:S04]  /*2930*/  STG.E.64 [R28.64], R36 ;  /* 0x000000241c007986 */ /* 0x0023e8000c101b06 */
.L_x_453:
[----:B------:R-:W-:Y:S05]  /*2940*/  BSYNC B0 ;  /* 0x0000000000007941 */ /* 0x000fea0003800000 */
.L_x_451:
        /* <DEDUP_REMOVED lines=16> */
.L_x_462:
[----:B------:R-:W-:Y:S05]  /*2a50*/  BSYNC B1 ;  /* 0x0000000000017941 */ /* 0x000fea0003800000 */
.L_x_450:
[----:B------:R-:W-:Y:S01]  /*2a60*/  @P0 CALL.REL.NOINC `(.L_x_410) ;  /* 0x0000001000000944 */ /* 0x000fe20003c00000 */
[----:B------:R-:W-:Y:S05]  /*2a70*/  BRA `(.L_x_464) ;  /* 0xffffeac000007947 */ /* 0x000fea000383ffff */
.L_x_410:
        /* <DEDUP_REMOVED lines=95> */
.L_x_466:
[----:B------:R-:W-:Y:S05]  /*3070*/  BSYNC B0 ;  /* 0x0000000000007941 */ /* 0x000fea0003800000 */
.L_x_465:
        /* <DEDUP_REMOVED lines=15> */
.L_x_468:
[----:B------:R-:W-:Y:S05]  /*3170*/  BSYNC B0 ;  /* 0x0000000000007941 */ /* 0x000fea0003800000 */
.L_x_467:
        /* <DEDUP_REMOVED lines=65> */
.L_x_470:
[----:B------:R-:W-:Y:S05]  /*3590*/  BSYNC B0 ;  /* 0x0000000000007941 */ /* 0x000fea0003800000 */
.L_x_469:
[----:B-1----:R1:W2:Y:S02]  /*35a0*/  DADD R18, R2, R18 ;  /* 0x0000000002127229 */ /* 0x0022a40000000012 */
[----:B-1----:R-:W-:-:S04]  /*35b0*/  LEA R2, P0, R0, c[0x0][0x198], 0x3 ;  /* 0x0000660000027a11 */ /* 0x002fc800078018ff */
[----:B--2---:R-:W1:Y:S01]  /*35c0*/  DADD R18, -RZ, -R18 ;  /* 0x00000000ff127229 */ /* 0x004e620000000912 */
[----:B------:R-:W-:-:S06]  /*35d0*/  LEA.HI.X R3, R0, c[0x0][0x19c], RZ, 0x3, P0 ;  /* 0x0000670000037a11 */ /* 0x000fcc00000f1cff */
[----:B-1----:R-:W-:Y:S01]  /*35e0*/  STG.E.64 [R2.64], R18 ;  /* 0x0000001202007986 */ /* 0x002fe2000c101b06 */
[----:B------:R-:W-:Y:S05]  /*35f0*/  EXIT ;  /* 0x000000000000794d */ /* 0x000fea0003800000 */
.L_x_409:
        /* <DEDUP_REMOVED lines=9> */
        .weak           $__internal_7_$__cuda_sm20_div_u64
        .type           $__internal_7_$__cuda_sm20_div_u64,@function
        .size           $__internal_7_$__cuda_sm20_div_u64,(.L_x_496 - $__internal_7_$__cuda_sm20_div_u64)
$__internal_7_$__cuda_sm20_div_u64:
        /* <DEDUP_REMOVED lines=65> */
[----:B------:R-:W-:Y:S06]  /*3aa0*/  RET.REL.NODEC R8 `(_ZN2at6native43_GLOBAL__N__c95f0927_10_LossCTC_cu_88d8892b29ctc_loss_log_alpha_gpu_kernelIdlEEvPT_PKS3_PKllPKT0_S8_lS4_llllllS8_lll) ;  /* 0xffffc55008007950 */ /* 0x000fec0003c3ffff */
.L_x_471:
        /* <DEDUP_REMOVED lines=13> */
.L_x_496:


//--------------------- .nv.global                --------------------------
	.section	.nv.global,"aw",@nobits
.nv.global:
	.type		_ZN41_INTERNAL_c95f0927_10_LossCTC_cu_88d8892b4cuda3std3__48in_placeE,@object
	.size		_ZN41_INTERNAL_c95f0927_10_LossCTC_cu_88d8892b4cuda3std3__48in_placeE,(_ZN41_INTERNAL_c95f0927_10_LossCTC_cu_88d8892b4cuda3std6ranges3__45__cpo8distanceE - _ZN41_INTERNAL_c95f0927_10_LossCTC_cu_88d8892b4cuda3std3__48in_placeE)
_ZN41_INTERNAL_c95f0927_10_LossCTC_cu_88d8892b4cuda3std3__48in_placeE:
	.zero		1
	.type		_ZN41_INTERNAL_c95f0927_10_LossCTC_cu_88d8892b4cuda3std6ranges3__45__cpo8distanceE,@object
	.size		_ZN41_INTERNAL_c95f0927_10_LossCTC_cu_88d8892b4cuda3std6ranges3__45__cpo8distanceE,(_ZN41_INTERNAL_c95f0927_10_LossCTC_cu_88d8892b4cuda3std3__45__cpo6cbeginE - _ZN41_INTERNAL_c95f0927_10_LossCTC_cu_88d8892b4cuda3std6ranges3__45__cpo8distanceE)
_ZN41_INTERNAL_c95f0927_10_LossCTC_cu_88d8892b4cuda3std6ranges3__45__cpo8distanceE:
	.zero		1
	.type		_ZN41_INTERNAL_c95f0927_10_LossCTC_cu_88d8892b4cuda3std3__45__cpo6cbeginE,@object
	.size		_ZN41_INTERNAL_c95f0927_10_LossCTC_cu_88d8892b4cuda3std3__45__cpo6cbeginE,(_ZN41_INTERNAL_c95f0927_10_LossCTC_cu_88d8892b4cuda3std6ranges3__45__cpo7advanceE - _ZN41_INTERNAL_c95f0927_10_LossCTC_cu_88d8892b4cuda3std3__45__cpo6cbeginE)
_ZN41_INTERNAL_c95f0927_10_LossCTC_cu_88d8892b4cuda3std3__45__cpo6cbeginE:
	.zero		1
	.type		_ZN41_INTERNAL_c95f0927_10_LossCTC_cu_88d8892b4cuda3std6ranges3__45__cpo7advanceE,@object
	.size		_ZN41_INTERNAL_c95f0927_10_LossCTC_cu_88d8892b4cuda3std6ranges3__45__cpo7advanceE,(_ZN41_INTERNAL_c95f0927_10_LossCTC_cu_88d8892b4cuda3std3__45__cpo7crbeginE - _ZN41_INTERNAL_c95f0927_10_LossCTC_cu_88d8892b4cuda3std6ranges3__45__cpo7advanceE)
_ZN41_INTERNAL_c95f0927_10_LossCTC_cu_88d8892b4cuda3std6ranges3__45__cpo7advanceE:
	.zero		1
	.type		_ZN41_INTERNAL_c95f0927_10_LossCTC_cu_88d8892b4cuda3std3__45__cpo7crbeginE,@object
	.size		_ZN41_INTERNAL_c95f0927_10_LossCTC_cu_88d8892b4cuda3std3__45__cpo7crbeginE,(_ZN41_INTERNAL_c95f0927_10_LossCTC_cu_88d8892b4cuda3std6ranges3__45__cpo4dataE - _ZN41_INTERNAL_c95f0927_10_LossCTC_cu_88d8892b4cuda3std3__45__cpo7crbeginE)
_ZN41_INTERNAL_c95f0927_10_LossCTC_cu_88d8892b4cuda3std3__45__cpo7crbeginE:
	.zero		1
	.type		_ZN41_INTERNAL_c95f0927_10_LossCTC_cu_88d8892b4cuda3std6ranges3__45__cpo4dataE,@object
	.size		_ZN41_INTERNAL_c95f0927_10_LossCTC_cu_88d8892b4cuda3std6ranges3__45__cpo4dataE,(_ZN41_INTERNAL_c95f0927_10_LossCTC_cu_88d8892b4cuda3std6ranges3__45__cpo5beginE - _ZN41_INTERNAL_c95f0927_10_LossCTC_cu_88d8892b4cuda3std6ranges3__45__cpo4dataE)
_ZN41_INTERNAL_c95f0927_10_LossCTC_cu_88d8892b4cuda3std6ranges3__45__cpo4dataE:
	.zero		1
	.type		_ZN41_INTERNAL_c95f0927_10_LossCTC_cu_88d8892b4cuda3std6ranges3__45__cpo5beginE,@object
	.size		_ZN41_INTERNAL_c95f0927_10_LossCTC_cu_88d8892b4cuda3std6ranges3__45__cpo5beginE,(_ZN41_INTERNAL_c95f0927_10_LossCTC_cu_88d8892b4cuda3std3__443_GLOBAL__N__c95f0927_10_LossCTC_cu_88d8892b6ignoreE - _ZN41_INTERNAL_c95f0927_10_LossCTC_cu_88d8892b4cuda3std6ranges3__45__cpo5beginE)
_ZN41_INTERNAL_c95f0927_10_LossCTC_cu_88d8892b4cuda3std6ranges3__45__cpo5beginE:
	.zero		1
	.type		_ZN41_INTERNAL_c95f0927_10_LossCTC_cu_88d8892b4cuda3std3__443_GLOBAL__N__c95f0927_10_LossCTC_cu_88d8892b6ignoreE,@object
	.size		_ZN41_INTERNAL_c95f0927_10_LossCTC_cu_88d8892b4cuda3std3__443_GLOBAL__N__c95f0927_10_LossCTC_cu_88d8892b6ignoreE,(_ZN41_INTERNAL_c95f0927_10_LossCTC_cu_88d8892b4cuda3std6ranges3__45__cpo4sizeE - _ZN41_INTERNAL_c95f0927_10_LossCTC_cu_88d8892b4cuda3std3__443_GLOBAL__N__c95f0927_10_LossCTC_cu_88d8892b6ignoreE)
_ZN41_INTERNAL_c95f0927_10_LossCTC_cu_88d8892b4cuda3std3__443_GLOBAL__N__c95f0927_10_LossCTC_cu_88d8892b6ignoreE:
	.zero		1
	.type		_ZN41_INTERNAL_c95f0927_10_LossCTC_cu_88d8892b4cuda3std6ranges3__45__cpo4sizeE,@object
	.size		_ZN41_INTERNAL_c95f0927_10_LossCTC_cu_88d8892b4cuda3std6ranges3__45__cpo4sizeE,(_ZN41_INTERNAL_c95f0927_10_LossCTC_cu_88d8892b4cuda3std3__45__cpo5beginE - _ZN41_INTERNAL_c95f0927_10_LossCTC_cu_88d8892b4cuda3std6ranges3__45__cpo4sizeE)
_ZN41_INTERNAL_c95f0927_10_LossCTC_cu_88d8892b4cuda3std6ranges3__45__cpo4sizeE:
	.zero		1
	.type		_ZN41_INTERNAL_c95f0927_10_LossCTC_cu_88d8892b4cuda3std3__45__cpo5beginE,@object
	.size		_ZN41_INTERNAL_c95f0927_10_LossCTC_cu_88d8892b4cuda3std3__45__cpo5beginE,(_ZN41_INTERNAL_c95f0927_10_LossCTC_cu_88d8892b4cuda3std6ranges3__45__cpo6cbeginE - _ZN41_INTERNAL_c95f0927_10_LossCTC_cu_88d8892b4cuda3std3__45__cpo5beginE)
_ZN41_INTERNAL_c95f0927_10_LossCTC_cu_88d8892b4cuda3std3__45__cpo5beginE:
	.zero		1
	.type		_ZN41_INTERNAL_c95f0927_10_LossCTC_cu_88d8892b4cuda3std6ranges3__45__cpo6cbeginE,@object
	.size		_ZN41_INTERNAL_c95f0927_10_LossCTC_cu_88d8892b4cuda3std6ranges3__45__cpo6cbeginE,(_ZN41_INTERNAL_c95f0927_10_LossCTC_cu_88d8892b4cuda3std3__45__cpo6rbeginE - _ZN41_INTERNAL_c95f0927_10_LossCTC_cu_88d8892b4cuda3std6ranges3__45__cpo6cbeginE)
_ZN41_INTERNAL_c95f0927_10_LossCTC_cu_88d8892b4cuda3std6ranges3__45__cpo6cbeginE:
	.zero		1
	.type		_ZN41_INTERNAL_c95f0927_10_LossCTC_cu_88d8892b4cuda3std3__45__cpo6rbeginE,@object
	.size		_ZN41_INTERNAL_c95f0927_10_LossCTC_cu_88d8892b4cuda3std3__45__cpo6rbeginE,(_ZN41_INTERNAL_c95f0927_10_LossCTC_cu_88d8892b4cuda3std6ranges3__45__cpo4nextE - _ZN41_INTERNAL_c95f0927_10_LossCTC_cu_88d8892b4cuda3std3__45__cpo6rbeginE)
_ZN41_INTERNAL_c95f0927_10_LossCTC_cu_88d8892b4cuda3std3__45__cpo6rbeginE:
	.zero		1
	.type		_ZN41_INTERNAL_c95f0927_10_LossCTC_cu_88d8892b4cuda3std6ranges3__45__cpo4nextE,@object
	.size		_ZN41_INTERNAL_c95f0927_10_LossCTC_cu_88d8892b4cuda3std6ranges3__45__cpo4nextE,(_ZN41_INTERNAL_c95f0927_10_LossCTC_cu_88d8892b4cuda3std6ranges3__45__cpo4swapE - _ZN41_INTERNAL_c95f0927_10_LossCTC_cu_88d8892b4cuda3std6ranges3__45__cpo4nextE)
_ZN41_INTERNAL_c95f0927_10_LossCTC_cu_88d8892b4cuda3std6ranges3__45__cpo4nextE:
	.zero		1
	.type		_ZN41_INTERNAL_c95f0927_10_LossCTC_cu_88d8892b4cuda3std6ranges3__45__cpo4swapE,@object
	.size		_ZN41_INTERNAL_c95f0927_10_LossCTC_cu_88d8892b4cuda3std6ranges3__45__cpo4swapE,(_ZN41_INTERNAL_c95f0927_10_LossCTC_cu_88d8892b4cuda3std3__420unreachable_sentinelE - _ZN41_INTERNAL_c95f0927_10_LossCTC_cu_88d8892b4cuda3std6ranges3__45__cpo4swapE)
_ZN41_INTERNAL_c95f0927_10_LossCTC_cu_88d8892b4cuda3std6ranges3__45__cpo4swapE:
	.zero		1
	.type		_ZN41_INTERNAL_c95f0927_10_LossCTC_cu_88d8892b4cuda3std3__420unreachable_sentinelE,@object
	.size		_ZN41_INTERNAL_c95f0927_10_LossCTC_cu_88d8892b4cuda3std3__420unreachable_sentinelE,(_ZN41_INTERNAL_c95f0927_10_LossCTC_cu_88d8892b6thrust23THRUST_300001_SM_800_NS6system6detail10sequential3seqE - _ZN41_INTERNAL_c95f0927_10_LossCTC_cu_88d8892b4cuda3std3__420unreachable_sentinelE)
_ZN41_INTERNAL_c95f0927_10_LossCTC_cu_88d8892b4cuda3std3__420unreachable_sentinelE:
	.zero		1
	.type		_ZN41_INTERNAL_c95f0927_10_LossCTC_cu_88d8892b6thrust23THRUST_300001_SM_800_NS6system6detail10sequential3seqE,@object
	.size		_ZN41_INTERNAL_c95f0927_10_LossCTC_cu_88d8892b6thrust23THRUST_300001_SM_800_NS6system6detail10sequential3seqE,(_ZN41_INTERNAL_c95f0927_10_LossCTC_cu_88d8892b4cuda3std3__45__cpo4cendE - _ZN41_INTERNAL_c95f0927_10_LossCTC_cu_88d8892b6thrust23THRUST_300001_SM_800_NS6system6detail10sequential3seqE)
_ZN41_INTERNAL_c95f0927_10_LossCTC_cu_88d8892b6thrust23THRUST_300001_SM_800_NS6system6detail10sequential3seqE:
	.zero		1
	.type		_ZN41_INTERNAL_c95f0927_10_LossCTC_cu_88d8892b4cuda3std3__45__cpo4cendE,@object
	.size		_ZN41_INTERNAL_c95f0927_10_LossCTC_cu_88d8892b4cuda3std3__45__cpo4cendE,(_ZN41_INTERNAL_c95f0927_10_LossCTC_cu_88d8892b4cuda3std6ranges3__45__cpo9iter_swapE - _ZN41_INTERNAL_c95f0927_10_LossCTC_cu_88d8892b4cuda3std3__45__cpo4cendE)
_ZN41_INTERNAL_c95f0927_10_LossCTC_cu_88d8892b4cuda3std3__45__cpo4cendE:
	.zero		1
	.type		_ZN41_INTERNAL_c95f0927_10_LossCTC_cu_88d8892b4cuda3std6ranges3__45__cpo9iter_swapE,@object
	.size		_ZN41_INTERNAL_c95f0927_10_LossCTC_cu_88d8892b4cuda3std6ranges3__45__cpo9iter_swapE,(_ZN41_INTERNAL_c95f0927_10_LossCTC_cu_88d8892b4cuda3std3__45__cpo5crendE - _ZN41_INTERNAL_c95f0927_10_LossCTC_cu_88d8892b4cuda3std6ranges3__45__cpo9iter_swapE)
_ZN41_INTERNAL_c95f0927_10_LossCTC_cu_88d8892b4cuda3std6ranges3__45__cpo9iter_swapE:
	.zero		1
	.type		_ZN41_INTERNAL_c95f0927_10_LossCTC_cu_88d8892b4cuda3std3__45__cpo5crendE,@object
	.size		_ZN41_INTERNAL_c95f0927_10_LossCTC_cu_88d8892b4cuda3std3__45__cpo5crendE,(_ZN41_INTERNAL_c95f0927_10_LossCTC_cu_88d8892b4cuda3std6ranges3__45__cpo5cdataE - _ZN41_INTERNAL_c95f0927_10_LossCTC_cu_88d8892b4cuda3std3__45__cpo5crendE)
_ZN41_INTERNAL_c95f0927_10_LossCTC_cu_88d8892b4cuda3std3__45__cpo5crendE:
	.zero		1
	.type		_ZN41_INTERNAL_c95f0927_10_LossCTC_cu_88d8892b4cuda3std6ranges3__45__cpo5cdataE,@object
	.size		_ZN41_INTERNAL_c95f0927_10_LossCTC_cu_88d8892b4cuda3std6ranges3__45__cpo5cdataE,(_ZN41_INTERNAL_c95f0927_10_LossCTC_cu_88d8892b4cuda3std6ranges3__45__cpo3endE - _ZN41_INTERNAL_c95f0927_10_LossCTC_cu_88d8892b4cuda3std6ranges3__45__cpo5cdataE)
_ZN41_INTERNAL_c95f0927_10_LossCTC_cu_88d8892b4cuda3std6ranges3__45__cpo5cdataE:
	.zero		1
	.type		_ZN41_INTERNAL_c95f0927_10_LossCTC_cu_88d8892b4cuda3std6ranges3__45__cpo3endE,@object
	.size		_ZN41_INTERNAL_c95f0927_10_LossCTC_cu_88d8892b4cuda3std6ranges3__45__cpo3endE,(_ZN41_INTERNAL_c95f0927_10_LossCTC_cu_88d8892b4cuda3std3__419piecewise_constructE - _ZN41_INTERNAL_c95f0927_10_LossCTC_cu_88d8892b4cuda3std6ranges3__45__cpo3endE)
_ZN41_INTERNAL_c95f0927_10_LossCTC_cu_88d8892b4cuda3std6ranges3__45__cpo3endE:
	.zero		1
	.type		_ZN41_INTERNAL_c95f0927_10_LossCTC_cu_88d8892b4cuda3std3__419piecewise_constructE,@object
	.size		_ZN41_INTERNAL_c95f0927_10_LossCTC_cu_88d8892b4cuda3std3__419piecewise_constructE,(_ZN41_INTERNAL_c95f0927_10_LossCTC_cu_88d8892b4cuda3std6ranges3__45__cpo5ssizeE - _ZN41_INTERNAL_c95f0927_10_LossCTC_cu_88d8892b4cuda3std3__419piecewise_constructE)
_ZN41_INTERNAL_c95f0927_10_LossCTC_cu_88d8892b4cuda3std3__419piecewise_constructE:
	.zero		1
	.type		_ZN41_INTERNAL_c95f0927_10_LossCTC_cu_88d8892b4cuda3std6ranges3__45__cpo5ssizeE,@object
	.size		_ZN41_INTERNAL_c95f0927_10_LossCTC_cu_88d8892b4cuda3std6ranges3__45__cpo5ssizeE,(_ZN41_INTERNAL_c95f0927_10_LossCTC_cu_88d8892b4cuda3std3__45__cpo3endE - _ZN41_INTERNAL_c95f0927_10_LossCTC_cu_88d8892b4cuda3std6ranges3__45__cpo5ssizeE)
_ZN41_INTERNAL_c95f0927_10_LossCTC_cu_88d8892b4cuda3std6ranges3__45__cpo5ssizeE:
	.zero		1
	.type		_ZN41_INTERNAL_c95f0927_10_LossCTC_cu_88d8892b4cuda3std3__45__cpo3endE,@object
	.size		_ZN41_INTERNAL_c95f0927_10_LossCTC_cu_88d8892b4cuda3std3__45__cpo3endE,(_ZN41_INTERNAL_c95f0927_10_LossCTC_cu_88d8892b4cuda3std6ranges3__45__cpo4cendE - _ZN41_INTERNAL_c95f0927_10_LossCTC_cu_88d8892b4cuda3std3__45__cpo3endE)
_ZN41_INTERNAL_c95f0927_10_LossCTC_cu_88d8892b4cuda3std3__45__cpo3endE:
	.zero		1
	.type		_ZN41_INTERNAL_c95f0927_10_LossCTC_cu_88d8892b4cuda3std6ranges3__45__cpo4cendE,@object
	.size		_ZN41_INTERNAL_c95f0927_10_LossCTC_cu_88d8892b4cuda3std6ranges3__45__cpo4cendE,(_ZN41_INTERNAL_c95f0927_10_LossCTC_cu_88d8892b4cuda3std3__45__cpo4rendE - _ZN41_INTERNAL_c95f0927_10_LossCTC_cu_88d8892b4cuda3std6ranges3__45__cpo4cendE)
_ZN41_INTERNAL_c95f0927_10_LossCTC_cu_88d8892b4cuda3std6ranges3__45__cpo4cendE:
	.zero		1
	.type		_ZN41_INTERNAL_c95f0927_10_LossCTC_cu_88d8892b4cuda3std3__45__cpo4rendE,@object
	.size		_ZN41_INTERNAL_c95f0927_10_LossCTC_cu_88d8892b4cuda3std3__45__cpo4rendE,(_ZN41_INTERNAL_c95f0927_10_LossCTC_cu_88d8892b4cuda3std6ranges3__45__cpo4prevE - _ZN41_INTERNAL_c95f0927_10_LossCTC_cu_88d8892b4cuda3std3__45__cpo4rendE)
_ZN41_INTERNAL_c95f0927_10_LossCTC_cu_88d8892b4cuda3std3__45__cpo4rendE:
	.zero		1
	.type		_ZN41_INTERNAL_c95f0927_10_LossCTC_cu_88d8892b4cuda3std6ranges3__45__cpo4prevE,@object
	.size		_ZN41_INTERNAL_c95f0927_10_LossCTC_cu_88d8892b4cuda3std6ranges3__45__cpo4prevE,(_ZN41_INTERNAL_c95f0927_10_LossCTC_cu_88d8892b4cuda3std6ranges3__45__cpo9iter_moveE - _ZN41_INTERNAL_c95f0927_10_LossCTC_cu_88d8892b4cuda3std6ranges3__45__cpo4prevE)
_ZN41_INTERNAL_c95f0927_10_LossCTC_cu_88d8892b4cuda3std6ranges3__45__cpo4prevE:
	.zero		1
	.type		_ZN41_INTERNAL_c95f0927_10_LossCTC_cu_88d8892b4cuda3std6ranges3__45__cpo9iter_moveE,@object
	.size		_ZN41_INTERNAL_c95f0927_10_LossCTC_cu_88d8892b4cuda3std6ranges3__45__cpo9iter_moveE,(.L_13 - _ZN41_INTERNAL_c95f0927_10_LossCTC_cu_88d8892b4cuda3std6ranges3__45__cpo9iter_moveE)
_ZN41_INTERNAL_c95f0927_10_LossCTC_cu_88d8892b4cuda3std6ranges3__45__cpo9iter_moveE:
	.zero		1
.L_13:
